//
// Generated by NVIDIA NVVM Compiler
//
// Compiler Build ID: CL-36424714
// Cuda compilation tools, release 13.0, V13.0.88
// Based on NVVM 20.0.0
//

.version 9.0
.target sm_100
.address_size 64

	// .globl	_Z10initMatrixPdS_idddddddd
// _ZZN3cub18CUB_300001_SM_10006detail6reduce28DeviceReduceSingleTileKernelINS2_10policy_hubIdjN4cuda3__47maximumIvEEE10Policy1000EPdSB_jS8_ddNS5_3std3__410__identityEEEvT0_T1_T2_T3_T4_T6_E12temp_storage has been demoted
// _ZZN3cub18CUB_300001_SM_10006detail6reduce18DeviceReduceKernelINS2_10policy_hubIdjN4cuda3__47maximumIvEEE10Policy1000EPdjS8_dNS5_3std3__410__identityEEEvT0_PT3_T1_NS0_13GridEvenShareISI_EET2_T4_E12temp_storage has been demoted
// _ZZN3cub18CUB_300001_SM_10006detail6reduce28DeviceReduceSingleTileKernelINS2_10policy_hubIdjN4cuda3__47maximumIvEEE10Policy1000EPdSB_iS8_ddNS5_3std3__410__identityEEEvT0_T1_T2_T3_T4_T6_E12temp_storage has been demoted
.global .align 1 .b8 _ZN34_INTERNAL_fc79955d_4_k_cu_960a22484cuda3std3__45__cpo5beginE[1];
.global .align 1 .b8 _ZN34_INTERNAL_fc79955d_4_k_cu_960a22484cuda3std3__45__cpo3endE[1];
.global .align 1 .b8 _ZN34_INTERNAL_fc79955d_4_k_cu_960a22484cuda3std3__45__cpo6cbeginE[1];
.global .align 1 .b8 _ZN34_INTERNAL_fc79955d_4_k_cu_960a22484cuda3std3__45__cpo4cendE[1];
.global .align 1 .b8 _ZN34_INTERNAL_fc79955d_4_k_cu_960a22484cuda3std3__45__cpo6rbeginE[1];
.global .align 1 .b8 _ZN34_INTERNAL_fc79955d_4_k_cu_960a22484cuda3std3__45__cpo4rendE[1];
.global .align 1 .b8 _ZN34_INTERNAL_fc79955d_4_k_cu_960a22484cuda3std3__45__cpo7crbeginE[1];
.global .align 1 .b8 _ZN34_INTERNAL_fc79955d_4_k_cu_960a22484cuda3std3__45__cpo5crendE[1];
.global .align 1 .b8 _ZN34_INTERNAL_fc79955d_4_k_cu_960a22484cuda3std3__436_GLOBAL__N__fc79955d_4_k_cu_960a22486ignoreE[1];
.global .align 1 .b8 _ZN34_INTERNAL_fc79955d_4_k_cu_960a22484cuda3std3__419piecewise_constructE[1];
.global .align 1 .b8 _ZN34_INTERNAL_fc79955d_4_k_cu_960a22484cuda3std3__48in_placeE[1];
.global .align 1 .b8 _ZN34_INTERNAL_fc79955d_4_k_cu_960a22484cuda3std3__420unreachable_sentinelE[1];
.global .align 1 .b8 _ZN34_INTERNAL_fc79955d_4_k_cu_960a22484cuda3std3__47nulloptE[1];
.global .align 1 .b8 _ZN34_INTERNAL_fc79955d_4_k_cu_960a22484cuda3std3__48unexpectE[1];
.global .align 1 .b8 _ZN34_INTERNAL_fc79955d_4_k_cu_960a22484cuda3std6ranges3__45__cpo4swapE[1];
.global .align 1 .b8 _ZN34_INTERNAL_fc79955d_4_k_cu_960a22484cuda3std6ranges3__45__cpo9iter_moveE[1];
.global .align 1 .b8 _ZN34_INTERNAL_fc79955d_4_k_cu_960a22484cuda3std6ranges3__45__cpo5beginE[1];
.global .align 1 .b8 _ZN34_INTERNAL_fc79955d_4_k_cu_960a22484cuda3std6ranges3__45__cpo3endE[1];
.global .align 1 .b8 _ZN34_INTERNAL_fc79955d_4_k_cu_960a22484cuda3std6ranges3__45__cpo6cbeginE[1];
.global .align 1 .b8 _ZN34_INTERNAL_fc79955d_4_k_cu_960a22484cuda3std6ranges3__45__cpo4cendE[1];
.global .align 1 .b8 _ZN34_INTERNAL_fc79955d_4_k_cu_960a22484cuda3std6ranges3__45__cpo7advanceE[1];
.global .align 1 .b8 _ZN34_INTERNAL_fc79955d_4_k_cu_960a22484cuda3std6ranges3__45__cpo9iter_swapE[1];
.global .align 1 .b8 _ZN34_INTERNAL_fc79955d_4_k_cu_960a22484cuda3std6ranges3__45__cpo4nextE[1];
.global .align 1 .b8 _ZN34_INTERNAL_fc79955d_4_k_cu_960a22484cuda3std6ranges3__45__cpo4prevE[1];
.global .align 1 .b8 _ZN34_INTERNAL_fc79955d_4_k_cu_960a22484cuda3std6ranges3__45__cpo4dataE[1];
.global .align 1 .b8 _ZN34_INTERNAL_fc79955d_4_k_cu_960a22484cuda3std6ranges3__45__cpo5cdataE[1];
.global .align 1 .b8 _ZN34_INTERNAL_fc79955d_4_k_cu_960a22484cuda3std6ranges3__45__cpo4sizeE[1];
.global .align 1 .b8 _ZN34_INTERNAL_fc79955d_4_k_cu_960a22484cuda3std6ranges3__45__cpo5ssizeE[1];
.global .align 1 .b8 _ZN34_INTERNAL_fc79955d_4_k_cu_960a22484cuda3std6ranges3__45__cpo8distanceE[1];
.global .align 1 .b8 _ZN34_INTERNAL_fc79955d_4_k_cu_960a22486thrust24THRUST_300001_SM_1000_NS6system6detail10sequential3seqE[1];
.global .align 1 .b8 _ZN34_INTERNAL_fc79955d_4_k_cu_960a22486thrust24THRUST_300001_SM_1000_NS12placeholders2_1E[1];
.global .align 1 .b8 _ZN34_INTERNAL_fc79955d_4_k_cu_960a22486thrust24THRUST_300001_SM_1000_NS12placeholders2_2E[1];
.global .align 1 .b8 _ZN34_INTERNAL_fc79955d_4_k_cu_960a22486thrust24THRUST_300001_SM_1000_NS12placeholders2_3E[1];
.global .align 1 .b8 _ZN34_INTERNAL_fc79955d_4_k_cu_960a22486thrust24THRUST_300001_SM_1000_NS12placeholders2_4E[1];
.global .align 1 .b8 _ZN34_INTERNAL_fc79955d_4_k_cu_960a22486thrust24THRUST_300001_SM_1000_NS12placeholders2_5E[1];
.global .align 1 .b8 _ZN34_INTERNAL_fc79955d_4_k_cu_960a22486thrust24THRUST_300001_SM_1000_NS12placeholders2_6E[1];
.global .align 1 .b8 _ZN34_INTERNAL_fc79955d_4_k_cu_960a22486thrust24THRUST_300001_SM_1000_NS12placeholders2_7E[1];
.global .align 1 .b8 _ZN34_INTERNAL_fc79955d_4_k_cu_960a22486thrust24THRUST_300001_SM_1000_NS12placeholders2_8E[1];
.global .align 1 .b8 _ZN34_INTERNAL_fc79955d_4_k_cu_960a22486thrust24THRUST_300001_SM_1000_NS12placeholders2_9E[1];
.global .align 1 .b8 _ZN34_INTERNAL_fc79955d_4_k_cu_960a22486thrust24THRUST_300001_SM_1000_NS12placeholders3_10E[1];

.visible .entry _Z10initMatrixPdS_idddddddd(
	.param .u64 .ptr .align 1 _Z10initMatrixPdS_idddddddd_param_0,
	.param .u64 .ptr .align 1 _Z10initMatrixPdS_idddddddd_param_1,
	.param .u32 _Z10initMatrixPdS_idddddddd_param_2,
	.param .f64 _Z10initMatrixPdS_idddddddd_param_3,
	.param .f64 _Z10initMatrixPdS_idddddddd_param_4,
	.param .f64 _Z10initMatrixPdS_idddddddd_param_5,
	.param .f64 _Z10initMatrixPdS_idddddddd_param_6,
	.param .f64 _Z10initMatrixPdS_idddddddd_param_7,
	.param .f64 _Z10initMatrixPdS_idddddddd_param_8,
	.param .f64 _Z10initMatrixPdS_idddddddd_param_9,
	.param .f64 _Z10initMatrixPdS_idddddddd_param_10
)
{
	.reg .pred 	%p<4>;
	.reg .b32 	%r<14>;
	.reg .b64 	%rd<22>;
	.reg .b64 	%fd<15>;

	ld.param.u32 	%r4, [_Z10initMatrixPdS_idddddddd_param_2];
	ld.param.f64 	%fd1, [_Z10initMatrixPdS_idddddddd_param_3];
	ld.param.f64 	%fd5, [_Z10initMatrixPdS_idddddddd_param_7];
	ld.param.f64 	%fd6, [_Z10initMatrixPdS_idddddddd_param_10];
	mov.u32 	%r5, %ctaid.x;
	mov.u32 	%r6, %ntid.x;
	mov.u32 	%r7, %tid.x;
	mad.lo.s32 	%r8, %r5, %r6, %r7;
	setp.lt.s32 	%p1, %r8, 0;
	mul.lo.s32 	%r2, %r4, %r4;
	setp.ge.s32 	%p2, %r8, %r2;
	or.pred  	%p3, %p1, %p2;
	@%p3 bra 	$L__BB0_2;
	ld.param.f64 	%fd14, [_Z10initMatrixPdS_idddddddd_param_6];
	ld.param.f64 	%fd13, [_Z10initMatrixPdS_idddddddd_param_5];
	ld.param.f64 	%fd12, [_Z10initMatrixPdS_idddddddd_param_4];
	ld.param.u64 	%rd21, [_Z10initMatrixPdS_idddddddd_param_1];
	ld.param.u64 	%rd20, [_Z10initMatrixPdS_idddddddd_param_0];
	cvta.to.global.u64 	%rd3, %rd20;
	cvta.to.global.u64 	%rd4, %rd21;
	cvt.rn.f64.u32 	%fd7, %r8;
	fma.rn.f64 	%fd8, %fd13, %fd7, %fd5;
	mul.lo.s32 	%r9, %r4, %r8;
	mul.wide.s32 	%rd5, %r9, 8;
	add.s64 	%rd6, %rd3, %rd5;
	st.global.f64 	[%rd6], %fd8;
	fma.rn.f64 	%fd9, %fd1, %fd7, %fd5;
	mul.wide.u32 	%rd7, %r8, 8;
	add.s64 	%rd8, %rd3, %rd7;
	st.global.f64 	[%rd8], %fd9;
	fma.rn.f64 	%fd10, %fd14, %fd7, %fd6;
	not.b32 	%r10, %r8;
	add.s32 	%r11, %r4, %r10;
	mul.lo.s32 	%r12, %r11, %r4;
	cvt.s64.s32 	%rd9, %r12;
	cvt.s64.s32 	%rd10, %r4;
	add.s64 	%rd11, %rd9, %rd10;
	shl.b64 	%rd12, %rd11, 3;
	add.s64 	%rd13, %rd3, %rd12;
	st.global.f64 	[%rd13+-8], %fd10;
	fma.rn.f64 	%fd11, %fd12, %fd7, %fd6;
	add.s32 	%r13, %r2, %r10;
	mul.wide.s32 	%rd14, %r13, 8;
	add.s64 	%rd15, %rd3, %rd14;
	st.global.f64 	[%rd15], %fd11;
	add.s64 	%rd16, %rd4, %rd5;
	st.global.f64 	[%rd16], %fd8;
	add.s64 	%rd17, %rd4, %rd7;
	st.global.f64 	[%rd17], %fd9;
	add.s64 	%rd18, %rd4, %rd12;
	st.global.f64 	[%rd18+-8], %fd10;
	add.s64 	%rd19, %rd4, %rd14;
	st.global.f64 	[%rd19], %fd11;
$L__BB0_2:
	ret;

}
	// .globl	_Z13iterateMatrixPdS_i
.visible .entry _Z13iterateMatrixPdS_i(
	.param .u64 .ptr .align 1 _Z13iterateMatrixPdS_i_param_0,
	.param .u64 .ptr .align 1 _Z13iterateMatrixPdS_i_param_1,
	.param .u32 _Z13iterateMatrixPdS_i_param_2
)
{
	.reg .pred 	%p<7>;
	.reg .b32 	%r<14>;
	.reg .b64 	%rd<13>;
	.reg .b64 	%fd<9>;

	ld.param.u64 	%rd1, [_Z13iterateMatrixPdS_i_param_0];
	ld.param.u64 	%rd2, [_Z13iterateMatrixPdS_i_param_1];
	ld.param.u32 	%r3, [_Z13iterateMatrixPdS_i_param_2];
	mov.u32 	%r4, %ctaid.x;
	mov.u32 	%r5, %ntid.x;
	mov.u32 	%r6, %tid.x;
	mad.lo.s32 	%r7, %r4, %r5, %r6;
	setp.lt.s32 	%p1, %r7, %r3;
	add.s32 	%r2, %r3, -1;
	mul.lo.s32 	%r8, %r2, %r3;
	setp.gt.s32 	%p2, %r7, %r8;
	or.pred  	%p3, %p1, %p2;
	@%p3 bra 	$L__BB1_3;
	rem.s32 	%r10, %r7, %r3;
	setp.eq.s32 	%p4, %r10, 0;
	setp.eq.s32 	%p5, %r10, %r2;
	or.pred  	%p6, %p4, %p5;
	@%p6 bra 	$L__BB1_3;
	cvta.to.global.u64 	%rd3, %rd1;
	sub.s32 	%r12, %r7, %r3;
	mul.wide.s32 	%rd4, %r12, 8;
	add.s64 	%rd5, %rd3, %rd4;
	ld.global.f64 	%fd1, [%rd5];
	add.s32 	%r13, %r3, %r7;
	mul.wide.s32 	%rd6, %r13, 8;
	add.s64 	%rd7, %rd3, %rd6;
	ld.global.f64 	%fd2, [%rd7];
	add.f64 	%fd3, %fd1, %fd2;
	mul.wide.s32 	%rd8, %r3, 8;
	add.s64 	%rd9, %rd5, %rd8;
	ld.global.f64 	%fd4, [%rd9+-8];
	add.f64 	%fd5, %fd3, %fd4;
	ld.global.f64 	%fd6, [%rd9+8];
	add.f64 	%fd7, %fd5, %fd6;
	mul.f64 	%fd8, %fd7, 0d3FD0000000000000;
	cvta.to.global.u64 	%rd10, %rd2;
	mul.wide.s32 	%rd11, %r7, 8;
	add.s64 	%rd12, %rd10, %rd11;
	st.global.f64 	[%rd12], %fd8;
$L__BB1_3:
	ret;

}
	// .globl	_Z14findDifferencePdS_S_i
.visible .entry _Z14findDifferencePdS_S_i(
	.param .u64 .ptr .align 1 _Z14findDifferencePdS_S_i_param_0,
	.param .u64 .ptr .align 1 _Z14findDifferencePdS_S_i_param_1,
	.param .u64 .ptr .align 1 _Z14findDifferencePdS_S_i_param_2,
	.param .u32 _Z14findDifferencePdS_S_i_param_3
)
{
	.reg .pred 	%p<5>;
	.reg .b32 	%r<9>;
	.reg .b64 	%rd<11>;
	.reg .b64 	%fd<6>;

	ld.param.u64 	%rd1, [_Z14findDifferencePdS_S_i_param_0];
	ld.param.u64 	%rd2, [_Z14findDifferencePdS_S_i_param_1];
	ld.param.u64 	%rd3, [_Z14findDifferencePdS_S_i_param_2];
	ld.param.u32 	%r2, [_Z14findDifferencePdS_S_i_param_3];
	mov.u32 	%r4, %ctaid.x;
	mov.u32 	%r5, %ntid.x;
	mov.u32 	%r6, %tid.x;
	mad.lo.s32 	%r7, %r4, %r5, %r6;
	setp.lt.s32 	%p1, %r7, 0;
	mul.lo.s32 	%r8, %r2, %r2;
	setp.ge.s32 	%p2, %r7, %r8;
	or.pred  	%p3, %p1, %p2;
	@%p3 bra 	$L__BB2_2;
	cvta.to.global.u64 	%rd4, %rd3;
	cvta.to.global.u64 	%rd5, %rd2;
	cvta.to.global.u64 	%rd6, %rd1;
	mul.wide.u32 	%rd7, %r7, 8;
	add.s64 	%rd8, %rd5, %rd7;
	ld.global.f64 	%fd1, [%rd8];
	add.s64 	%rd9, %rd6, %rd7;
	ld.global.f64 	%fd2, [%rd9];
	setp.lt.f64 	%p4, %fd1, %fd2;
	sub.f64 	%fd3, %fd1, %fd2;
	neg.f64 	%fd4, %fd3;
	selp.f64 	%fd5, %fd4, %fd3, %p4;
	add.s64 	%rd10, %rd4, %rd7;
	st.global.f64 	[%rd10], %fd5;
$L__BB2_2:
	ret;

}
	// .globl	_ZN3cub18CUB_300001_SM_10006detail11EmptyKernelIvEEvv
.visible .entry _ZN3cub18CUB_300001_SM_10006detail11EmptyKernelIvEEvv()
{


	ret;

}
	// .globl	_ZN3cub18CUB_300001_SM_10006detail6reduce28DeviceReduceSingleTileKernelINS2_10policy_hubIdjN4cuda3__47maximumIvEEE10Policy1000EPdSB_jS8_ddNS5_3std3__410__identityEEEvT0_T1_T2_T3_T4_T6_
.visible .entry _ZN3cub18CUB_300001_SM_10006detail6reduce28DeviceReduceSingleTileKernelINS2_10policy_hubIdjN4cuda3__47maximumIvEEE10Policy1000EPdSB_jS8_ddNS5_3std3__410__identityEEEvT0_T1_T2_T3_T4_T6_(
	.param .u64 .ptr .align 1 _ZN3cub18CUB_300001_SM_10006detail6reduce28DeviceReduceSingleTileKernelINS2_10policy_hubIdjN4cuda3__47maximumIvEEE10Policy1000EPdSB_jS8_ddNS5_3std3__410__identityEEEvT0_T1_T2_T3_T4_T6__param_0,
	.param .u64 .ptr .align 1 _ZN3cub18CUB_300001_SM_10006detail6reduce28DeviceReduceSingleTileKernelINS2_10policy_hubIdjN4cuda3__47maximumIvEEE10Policy1000EPdSB_jS8_ddNS5_3std3__410__identityEEEvT0_T1_T2_T3_T4_T6__param_1,
	.param .u32 _ZN3cub18CUB_300001_SM_10006detail6reduce28DeviceReduceSingleTileKernelINS2_10policy_hubIdjN4cuda3__47maximumIvEEE10Policy1000EPdSB_jS8_ddNS5_3std3__410__identityEEEvT0_T1_T2_T3_T4_T6__param_2,
	.param .align 1 .b8 _ZN3cub18CUB_300001_SM_10006detail6reduce28DeviceReduceSingleTileKernelINS2_10policy_hubIdjN4cuda3__47maximumIvEEE10Policy1000EPdSB_jS8_ddNS5_3std3__410__identityEEEvT0_T1_T2_T3_T4_T6__param_3[1],
	.param .f64 _ZN3cub18CUB_300001_SM_10006detail6reduce28DeviceReduceSingleTileKernelINS2_10policy_hubIdjN4cuda3__47maximumIvEEE10Policy1000EPdSB_jS8_ddNS5_3std3__410__identityEEEvT0_T1_T2_T3_T4_T6__param_4,
	.param .align 1 .b8 _ZN3cub18CUB_300001_SM_10006detail6reduce28DeviceReduceSingleTileKernelINS2_10policy_hubIdjN4cuda3__47maximumIvEEE10Policy1000EPdSB_jS8_ddNS5_3std3__410__identityEEEvT0_T1_T2_T3_T4_T6__param_5[1]
)
.maxntid 256
.minnctapersm 1
{
	.reg .pred 	%p<220>;
	.reg .b32 	%r<482>;
	.reg .b64 	%rd<205>;
	.reg .b64 	%fd<381>;
	// demoted variable
	.shared .align 8 .b8 _ZZN3cub18CUB_300001_SM_10006detail6reduce28DeviceReduceSingleTileKernelINS2_10policy_hubIdjN4cuda3__47maximumIvEEE10Policy1000EPdSB_jS8_ddNS5_3std3__410__identityEEEvT0_T1_T2_T3_T4_T6_E12temp_storage[80];
	ld.param.u64 	%rd16, [_ZN3cub18CUB_300001_SM_10006detail6reduce28DeviceReduceSingleTileKernelINS2_10policy_hubIdjN4cuda3__47maximumIvEEE10Policy1000EPdSB_jS8_ddNS5_3std3__410__identityEEEvT0_T1_T2_T3_T4_T6__param_0];
	ld.param.u64 	%rd17, [_ZN3cub18CUB_300001_SM_10006detail6reduce28DeviceReduceSingleTileKernelINS2_10policy_hubIdjN4cuda3__47maximumIvEEE10Policy1000EPdSB_jS8_ddNS5_3std3__410__identityEEEvT0_T1_T2_T3_T4_T6__param_1];
	ld.param.u32 	%r69, [_ZN3cub18CUB_300001_SM_10006detail6reduce28DeviceReduceSingleTileKernelINS2_10policy_hubIdjN4cuda3__47maximumIvEEE10Policy1000EPdSB_jS8_ddNS5_3std3__410__identityEEEvT0_T1_T2_T3_T4_T6__param_2];
	ld.param.f64 	%fd58, [_ZN3cub18CUB_300001_SM_10006detail6reduce28DeviceReduceSingleTileKernelINS2_10policy_hubIdjN4cuda3__47maximumIvEEE10Policy1000EPdSB_jS8_ddNS5_3std3__410__identityEEEvT0_T1_T2_T3_T4_T6__param_4];
	cvta.to.global.u64 	%rd1, %rd17;
	setp.ne.s32 	%p1, %r69, 0;
	@%p1 bra 	$L__BB4_3;
	mov.u32 	%r455, %tid.x;
	setp.ne.s32 	%p219, %r455, 0;
	@%p219 bra 	$L__BB4_76;
	st.global.f64 	[%rd1], %fd58;
	bra.uni 	$L__BB4_76;
$L__BB4_3:
	and.b64  	%rd18, %rd16, 31;
	setp.ne.s64 	%p2, %rd18, 0;
	@%p2 bra 	$L__BB4_39;
	setp.gt.u32 	%p110, %r69, 2047;
	@%p110 bra 	$L__BB4_23;
	mov.u32 	%r1, %tid.x;
	setp.ge.u32 	%p159, %r1, %r69;
	mov.f64 	%fd359, 0d0000000000000000;
	mov.u32 	%r459, %r1;
	@%p159 bra 	$L__BB4_7;
	mul.wide.u32 	%rd168, %r1, 8;
	add.s64 	%rd167, %rd16, %rd168;
	// begin inline asm
	ld.global.nc.u64 %rd166, [%rd167];
	// end inline asm
	mov.b64 	%fd359, %rd166;
	add.s32 	%r459, %r1, 256;
$L__BB4_7:
	setp.ge.u32 	%p160, %r459, %r69;
	@%p160 bra 	$L__BB4_14;
	not.b32 	%r331, %r459;
	add.s32 	%r4, %r69, %r331;
	and.b32  	%r332, %r4, 768;
	setp.eq.s32 	%p161, %r332, 768;
	@%p161 bra 	$L__BB4_11;
	mul.wide.u32 	%rd169, %r459, 8;
	add.s64 	%rd201, %rd16, %rd169;
	shr.u32 	%r333, %r4, 8;
	add.s32 	%r334, %r333, 1;
	and.b32  	%r335, %r334, 3;
	neg.s32 	%r457, %r335;
$L__BB4_10:
	.pragma "nounroll";
	// begin inline asm
	ld.global.nc.u64 %rd170, [%rd201];
	// end inline asm
	mov.b64 	%fd272, %rd170;
	setp.lt.f64 	%p162, %fd359, %fd272;
	selp.f64 	%fd359, %fd272, %fd359, %p162;
	add.s32 	%r459, %r459, 256;
	add.s64 	%rd201, %rd201, 2048;
	add.s32 	%r457, %r457, 1;
	setp.ne.s32 	%p163, %r457, 0;
	@%p163 bra 	$L__BB4_10;
$L__BB4_11:
	setp.lt.u32 	%p164, %r4, 768;
	@%p164 bra 	$L__BB4_14;
	mul.wide.u32 	%rd172, %r459, 8;
	add.s64 	%rd202, %rd16, %rd172;
$L__BB4_13:
	// begin inline asm
	ld.global.nc.u64 %rd173, [%rd202];
	// end inline asm
	mov.b64 	%fd273, %rd173;
	setp.lt.f64 	%p165, %fd359, %fd273;
	selp.f64 	%fd274, %fd273, %fd359, %p165;
	add.s64 	%rd176, %rd202, 2048;
	// begin inline asm
	ld.global.nc.u64 %rd175, [%rd176];
	// end inline asm
	mov.b64 	%fd275, %rd175;
	setp.lt.f64 	%p166, %fd274, %fd275;
	selp.f64 	%fd276, %fd275, %fd274, %p166;
	add.s64 	%rd178, %rd202, 4096;
	// begin inline asm
	ld.global.nc.u64 %rd177, [%rd178];
	// end inline asm
	mov.b64 	%fd277, %rd177;
	setp.lt.f64 	%p167, %fd276, %fd277;
	selp.f64 	%fd278, %fd277, %fd276, %p167;
	add.s64 	%rd180, %rd202, 6144;
	// begin inline asm
	ld.global.nc.u64 %rd179, [%rd180];
	// end inline asm
	mov.b64 	%fd279, %rd179;
	setp.lt.f64 	%p168, %fd278, %fd279;
	selp.f64 	%fd359, %fd279, %fd278, %p168;
	add.s32 	%r459, %r459, 1024;
	add.s64 	%rd202, %rd202, 8192;
	setp.lt.s32 	%p169, %r459, %r69;
	@%p169 bra 	$L__BB4_13;
$L__BB4_14:
	setp.lt.u32 	%p170, %r69, 256;
	@%p170 bra 	$L__BB4_19;
	// begin inline asm
	mov.u32 %r399, %laneid;
	// end inline asm
	mov.b64 	%rd191, %fd359;
	mov.b64 	{%r401, %r406}, %rd191;
	mov.b32 	%r407, 1;
	mov.b32 	%r448, 31;
	mov.b32 	%r449, -1;
	// begin inline asm
	shfl.sync.down.b32 %r400, %r401, %r407, %r448, %r449;
	// end inline asm
	// begin inline asm
	shfl.sync.down.b32 %r405, %r406, %r407, %r448, %r449;
	// end inline asm
	mov.b64 	%rd192, {%r400, %r405};
	mov.b64 	%fd327, %rd192;
	setp.gt.s32 	%p198, %r399, 30;
	setp.lt.f64 	%p199, %fd359, %fd327;
	selp.f64 	%fd328, %fd327, %fd359, %p199;
	selp.f64 	%fd329, %fd359, %fd328, %p198;
	mov.b64 	%rd193, %fd329;
	mov.b64 	{%r411, %r416}, %rd193;
	mov.b32 	%r417, 2;
	// begin inline asm
	shfl.sync.down.b32 %r410, %r411, %r417, %r448, %r449;
	// end inline asm
	// begin inline asm
	shfl.sync.down.b32 %r415, %r416, %r417, %r448, %r449;
	// end inline asm
	mov.b64 	%rd194, {%r410, %r415};
	mov.b64 	%fd330, %rd194;
	setp.gt.s32 	%p200, %r399, 29;
	setp.lt.f64 	%p201, %fd329, %fd330;
	selp.f64 	%fd331, %fd330, %fd329, %p201;
	selp.f64 	%fd332, %fd329, %fd331, %p200;
	mov.b64 	%rd195, %fd332;
	mov.b64 	{%r421, %r426}, %rd195;
	mov.b32 	%r427, 4;
	// begin inline asm
	shfl.sync.down.b32 %r420, %r421, %r427, %r448, %r449;
	// end inline asm
	// begin inline asm
	shfl.sync.down.b32 %r425, %r426, %r427, %r448, %r449;
	// end inline asm
	mov.b64 	%rd196, {%r420, %r425};
	mov.b64 	%fd333, %rd196;
	setp.gt.s32 	%p202, %r399, 27;
	setp.lt.f64 	%p203, %fd332, %fd333;
	selp.f64 	%fd334, %fd333, %fd332, %p203;
	selp.f64 	%fd335, %fd332, %fd334, %p202;
	mov.b64 	%rd197, %fd335;
	mov.b64 	{%r431, %r436}, %rd197;
	mov.b32 	%r437, 8;
	// begin inline asm
	shfl.sync.down.b32 %r430, %r431, %r437, %r448, %r449;
	// end inline asm
	// begin inline asm
	shfl.sync.down.b32 %r435, %r436, %r437, %r448, %r449;
	// end inline asm
	mov.b64 	%rd198, {%r430, %r435};
	mov.b64 	%fd336, %rd198;
	setp.gt.s32 	%p204, %r399, 23;
	setp.lt.f64 	%p205, %fd335, %fd336;
	selp.f64 	%fd337, %fd336, %fd335, %p205;
	selp.f64 	%fd338, %fd335, %fd337, %p204;
	mov.b64 	%rd199, %fd338;
	mov.b64 	{%r441, %r446}, %rd199;
	mov.b32 	%r447, 16;
	// begin inline asm
	shfl.sync.down.b32 %r440, %r441, %r447, %r448, %r449;
	// end inline asm
	// begin inline asm
	shfl.sync.down.b32 %r445, %r446, %r447, %r448, %r449;
	// end inline asm
	mov.b64 	%rd200, {%r440, %r445};
	mov.b64 	%fd339, %rd200;
	setp.gt.s32 	%p206, %r399, 15;
	setp.lt.f64 	%p207, %fd338, %fd339;
	selp.f64 	%fd10, %fd339, %fd338, %p207;
	selp.f64 	%fd380, %fd338, %fd10, %p206;
	setp.ne.s32 	%p208, %r399, 0;
	@%p208 bra 	$L__BB4_17;
	shr.u32 	%r450, %r1, 2;
	and.b32  	%r451, %r450, 248;
	mov.u32 	%r452, _ZZN3cub18CUB_300001_SM_10006detail6reduce28DeviceReduceSingleTileKernelINS2_10policy_hubIdjN4cuda3__47maximumIvEEE10Policy1000EPdSB_jS8_ddNS5_3std3__410__identityEEEvT0_T1_T2_T3_T4_T6_E12temp_storage;
	add.s32 	%r453, %r452, %r451;
	st.shared.f64 	[%r453+8], %fd10;
$L__BB4_17:
	bar.sync 	0;
	setp.ne.s32 	%p209, %r1, 0;
	@%p209 bra 	$L__BB4_74;
	ld.shared.f64 	%fd340, [_ZZN3cub18CUB_300001_SM_10006detail6reduce28DeviceReduceSingleTileKernelINS2_10policy_hubIdjN4cuda3__47maximumIvEEE10Policy1000EPdSB_jS8_ddNS5_3std3__410__identityEEEvT0_T1_T2_T3_T4_T6_E12temp_storage+16];
	setp.lt.f64 	%p210, %fd380, %fd340;
	selp.f64 	%fd341, %fd340, %fd380, %p210;
	ld.shared.f64 	%fd342, [_ZZN3cub18CUB_300001_SM_10006detail6reduce28DeviceReduceSingleTileKernelINS2_10policy_hubIdjN4cuda3__47maximumIvEEE10Policy1000EPdSB_jS8_ddNS5_3std3__410__identityEEEvT0_T1_T2_T3_T4_T6_E12temp_storage+24];
	setp.lt.f64 	%p211, %fd341, %fd342;
	selp.f64 	%fd343, %fd342, %fd341, %p211;
	ld.shared.f64 	%fd344, [_ZZN3cub18CUB_300001_SM_10006detail6reduce28DeviceReduceSingleTileKernelINS2_10policy_hubIdjN4cuda3__47maximumIvEEE10Policy1000EPdSB_jS8_ddNS5_3std3__410__identityEEEvT0_T1_T2_T3_T4_T6_E12temp_storage+32];
	setp.lt.f64 	%p212, %fd343, %fd344;
	selp.f64 	%fd345, %fd344, %fd343, %p212;
	ld.shared.f64 	%fd346, [_ZZN3cub18CUB_300001_SM_10006detail6reduce28DeviceReduceSingleTileKernelINS2_10policy_hubIdjN4cuda3__47maximumIvEEE10Policy1000EPdSB_jS8_ddNS5_3std3__410__identityEEEvT0_T1_T2_T3_T4_T6_E12temp_storage+40];
	setp.lt.f64 	%p213, %fd345, %fd346;
	selp.f64 	%fd347, %fd346, %fd345, %p213;
	ld.shared.f64 	%fd348, [_ZZN3cub18CUB_300001_SM_10006detail6reduce28DeviceReduceSingleTileKernelINS2_10policy_hubIdjN4cuda3__47maximumIvEEE10Policy1000EPdSB_jS8_ddNS5_3std3__410__identityEEEvT0_T1_T2_T3_T4_T6_E12temp_storage+48];
	setp.lt.f64 	%p214, %fd347, %fd348;
	selp.f64 	%fd349, %fd348, %fd347, %p214;
	ld.shared.f64 	%fd350, [_ZZN3cub18CUB_300001_SM_10006detail6reduce28DeviceReduceSingleTileKernelINS2_10policy_hubIdjN4cuda3__47maximumIvEEE10Policy1000EPdSB_jS8_ddNS5_3std3__410__identityEEEvT0_T1_T2_T3_T4_T6_E12temp_storage+56];
	setp.lt.f64 	%p215, %fd349, %fd350;
	selp.f64 	%fd351, %fd350, %fd349, %p215;
	ld.shared.f64 	%fd352, [_ZZN3cub18CUB_300001_SM_10006detail6reduce28DeviceReduceSingleTileKernelINS2_10policy_hubIdjN4cuda3__47maximumIvEEE10Policy1000EPdSB_jS8_ddNS5_3std3__410__identityEEEvT0_T1_T2_T3_T4_T6_E12temp_storage+64];
	setp.lt.f64 	%p216, %fd351, %fd352;
	selp.f64 	%fd380, %fd352, %fd351, %p216;
	bra.uni 	$L__BB4_74;
$L__BB4_19:
	// begin inline asm
	mov.u32 %r336, %laneid;
	// end inline asm
	and.b32  	%r387, %r1, 992;
	add.s32 	%r388, %r387, 32;
	setp.gt.u32 	%p171, %r388, %r69;
	not.b32 	%r389, %r387;
	add.s32 	%r390, %r69, %r389;
	selp.b32 	%r385, %r390, 31, %p171;
	mov.b64 	%rd181, %fd359;
	mov.b64 	{%r338, %r343}, %rd181;
	mov.b32 	%r344, 1;
	mov.b32 	%r386, -1;
	// begin inline asm
	shfl.sync.down.b32 %r337, %r338, %r344, %r385, %r386;
	// end inline asm
	// begin inline asm
	shfl.sync.down.b32 %r342, %r343, %r344, %r385, %r386;
	// end inline asm
	mov.b64 	%rd182, {%r337, %r342};
	mov.b64 	%fd280, %rd182;
	setp.lt.s32 	%p172, %r336, %r385;
	setp.lt.f64 	%p173, %fd359, %fd280;
	selp.f64 	%fd281, %fd280, %fd359, %p173;
	selp.f64 	%fd282, %fd281, %fd359, %p172;
	mov.b64 	%rd183, %fd282;
	mov.b64 	{%r348, %r353}, %rd183;
	mov.b32 	%r354, 2;
	// begin inline asm
	shfl.sync.down.b32 %r347, %r348, %r354, %r385, %r386;
	// end inline asm
	// begin inline asm
	shfl.sync.down.b32 %r352, %r353, %r354, %r385, %r386;
	// end inline asm
	mov.b64 	%rd184, {%r347, %r352};
	mov.b64 	%fd283, %rd184;
	add.s32 	%r391, %r336, 2;
	setp.gt.s32 	%p174, %r391, %r385;
	setp.lt.f64 	%p175, %fd282, %fd283;
	selp.f64 	%fd284, %fd283, %fd282, %p175;
	selp.f64 	%fd285, %fd282, %fd284, %p174;
	mov.b64 	%rd185, %fd285;
	mov.b64 	{%r358, %r363}, %rd185;
	mov.b32 	%r364, 4;
	// begin inline asm
	shfl.sync.down.b32 %r357, %r358, %r364, %r385, %r386;
	// end inline asm
	// begin inline asm
	shfl.sync.down.b32 %r362, %r363, %r364, %r385, %r386;
	// end inline asm
	mov.b64 	%rd186, {%r357, %r362};
	mov.b64 	%fd286, %rd186;
	add.s32 	%r392, %r336, 4;
	setp.gt.s32 	%p176, %r392, %r385;
	setp.lt.f64 	%p177, %fd285, %fd286;
	selp.f64 	%fd287, %fd286, %fd285, %p177;
	selp.f64 	%fd288, %fd285, %fd287, %p176;
	mov.b64 	%rd187, %fd288;
	mov.b64 	{%r368, %r373}, %rd187;
	mov.b32 	%r374, 8;
	// begin inline asm
	shfl.sync.down.b32 %r367, %r368, %r374, %r385, %r386;
	// end inline asm
	// begin inline asm
	shfl.sync.down.b32 %r372, %r373, %r374, %r385, %r386;
	// end inline asm
	mov.b64 	%rd188, {%r367, %r372};
	mov.b64 	%fd289, %rd188;
	add.s32 	%r393, %r336, 8;
	setp.gt.s32 	%p178, %r393, %r385;
	setp.lt.f64 	%p179, %fd288, %fd289;
	selp.f64 	%fd290, %fd289, %fd288, %p179;
	selp.f64 	%fd291, %fd288, %fd290, %p178;
	mov.b64 	%rd189, %fd291;
	mov.b64 	{%r378, %r383}, %rd189;
	mov.b32 	%r384, 16;
	// begin inline asm
	shfl.sync.down.b32 %r377, %r378, %r384, %r385, %r386;
	// end inline asm
	// begin inline asm
	shfl.sync.down.b32 %r382, %r383, %r384, %r385, %r386;
	// end inline asm
	mov.b64 	%rd190, {%r377, %r382};
	mov.b64 	%fd292, %rd190;
	add.s32 	%r394, %r336, 16;
	setp.gt.s32 	%p180, %r394, %r385;
	setp.lt.f64 	%p181, %fd291, %fd292;
	selp.f64 	%fd293, %fd292, %fd291, %p181;
	selp.f64 	%fd380, %fd291, %fd293, %p180;
	setp.ne.s32 	%p182, %r336, 0;
	@%p182 bra 	$L__BB4_21;
	shr.u32 	%r395, %r1, 2;
	and.b32  	%r396, %r395, 248;
	mov.u32 	%r397, _ZZN3cub18CUB_300001_SM_10006detail6reduce28DeviceReduceSingleTileKernelINS2_10policy_hubIdjN4cuda3__47maximumIvEEE10Policy1000EPdSB_jS8_ddNS5_3std3__410__identityEEEvT0_T1_T2_T3_T4_T6_E12temp_storage;
	add.s32 	%r398, %r397, %r396;
	st.shared.f64 	[%r398+8], %fd380;
$L__BB4_21:
	bar.sync 	0;
	setp.ne.s32 	%p183, %r1, 0;
	@%p183 bra 	$L__BB4_74;
	setp.gt.u32 	%p184, %r69, 32;
	ld.shared.f64 	%fd294, [_ZZN3cub18CUB_300001_SM_10006detail6reduce28DeviceReduceSingleTileKernelINS2_10policy_hubIdjN4cuda3__47maximumIvEEE10Policy1000EPdSB_jS8_ddNS5_3std3__410__identityEEEvT0_T1_T2_T3_T4_T6_E12temp_storage+16];
	setp.lt.f64 	%p185, %fd380, %fd294;
	selp.f64 	%fd296, %fd294, %fd380, %p185;
	selp.f64 	%fd297, %fd296, %fd380, %p184;
	setp.gt.u32 	%p186, %r69, 64;
	ld.shared.f64 	%fd299, [_ZZN3cub18CUB_300001_SM_10006detail6reduce28DeviceReduceSingleTileKernelINS2_10policy_hubIdjN4cuda3__47maximumIvEEE10Policy1000EPdSB_jS8_ddNS5_3std3__410__identityEEEvT0_T1_T2_T3_T4_T6_E12temp_storage+24];
	setp.lt.f64 	%p187, %fd297, %fd299;
	selp.f64 	%fd301, %fd299, %fd297, %p187;
	selp.f64 	%fd302, %fd301, %fd297, %p186;
	setp.gt.u32 	%p188, %r69, 96;
	ld.shared.f64 	%fd304, [_ZZN3cub18CUB_300001_SM_10006detail6reduce28DeviceReduceSingleTileKernelINS2_10policy_hubIdjN4cuda3__47maximumIvEEE10Policy1000EPdSB_jS8_ddNS5_3std3__410__identityEEEvT0_T1_T2_T3_T4_T6_E12temp_storage+32];
	setp.lt.f64 	%p189, %fd302, %fd304;
	selp.f64 	%fd306, %fd304, %fd302, %p189;
	selp.f64 	%fd307, %fd306, %fd302, %p188;
	setp.gt.u32 	%p190, %r69, 128;
	ld.shared.f64 	%fd309, [_ZZN3cub18CUB_300001_SM_10006detail6reduce28DeviceReduceSingleTileKernelINS2_10policy_hubIdjN4cuda3__47maximumIvEEE10Policy1000EPdSB_jS8_ddNS5_3std3__410__identityEEEvT0_T1_T2_T3_T4_T6_E12temp_storage+40];
	setp.lt.f64 	%p191, %fd307, %fd309;
	selp.f64 	%fd311, %fd309, %fd307, %p191;
	selp.f64 	%fd312, %fd311, %fd307, %p190;
	setp.gt.u32 	%p192, %r69, 160;
	ld.shared.f64 	%fd314, [_ZZN3cub18CUB_300001_SM_10006detail6reduce28DeviceReduceSingleTileKernelINS2_10policy_hubIdjN4cuda3__47maximumIvEEE10Policy1000EPdSB_jS8_ddNS5_3std3__410__identityEEEvT0_T1_T2_T3_T4_T6_E12temp_storage+48];
	setp.lt.f64 	%p193, %fd312, %fd314;
	selp.f64 	%fd316, %fd314, %fd312, %p193;
	selp.f64 	%fd317, %fd316, %fd312, %p192;
	setp.gt.u32 	%p194, %r69, 192;
	ld.shared.f64 	%fd319, [_ZZN3cub18CUB_300001_SM_10006detail6reduce28DeviceReduceSingleTileKernelINS2_10policy_hubIdjN4cuda3__47maximumIvEEE10Policy1000EPdSB_jS8_ddNS5_3std3__410__identityEEEvT0_T1_T2_T3_T4_T6_E12temp_storage+56];
	setp.lt.f64 	%p195, %fd317, %fd319;
	selp.f64 	%fd321, %fd319, %fd317, %p195;
	selp.f64 	%fd322, %fd321, %fd317, %p194;
	setp.gt.u32 	%p196, %r69, 224;
	ld.shared.f64 	%fd324, [_ZZN3cub18CUB_300001_SM_10006detail6reduce28DeviceReduceSingleTileKernelINS2_10policy_hubIdjN4cuda3__47maximumIvEEE10Policy1000EPdSB_jS8_ddNS5_3std3__410__identityEEEvT0_T1_T2_T3_T4_T6_E12temp_storage+64];
	setp.lt.f64 	%p197, %fd322, %fd324;
	selp.f64 	%fd326, %fd324, %fd322, %p197;
	selp.f64 	%fd380, %fd326, %fd322, %p196;
	bra.uni 	$L__BB4_74;
$L__BB4_23:
	mov.u32 	%r13, %tid.x;
	shl.b32 	%r263, %r13, 2;
	mul.wide.u32 	%rd127, %r263, 8;
	add.s64 	%rd117, %rd16, %rd127;
	// begin inline asm
	ld.global.nc.v2.u64 {%rd115, %rd116}, [%rd117];
	// end inline asm
	add.s64 	%rd120, %rd117, 16;
	// begin inline asm
	ld.global.nc.v2.u64 {%rd118, %rd119}, [%rd120];
	// end inline asm
	mov.b64 	%fd206, %rd115;
	mov.b64 	%fd207, %rd116;
	mov.b64 	%fd208, %rd118;
	mov.b64 	%fd209, %rd119;
	add.s64 	%rd123, %rd117, 8192;
	// begin inline asm
	ld.global.nc.v2.u64 {%rd121, %rd122}, [%rd123];
	// end inline asm
	add.s64 	%rd126, %rd117, 8208;
	// begin inline asm
	ld.global.nc.v2.u64 {%rd124, %rd125}, [%rd126];
	// end inline asm
	mov.b64 	%fd210, %rd121;
	mov.b64 	%fd211, %rd122;
	mov.b64 	%fd212, %rd124;
	mov.b64 	%fd213, %rd125;
	setp.lt.f64 	%p111, %fd206, %fd207;
	selp.f64 	%fd214, %fd207, %fd206, %p111;
	setp.lt.f64 	%p112, %fd214, %fd208;
	selp.f64 	%fd215, %fd208, %fd214, %p112;
	setp.lt.f64 	%p113, %fd215, %fd209;
	selp.f64 	%fd216, %fd209, %fd215, %p113;
	setp.lt.f64 	%p114, %fd216, %fd210;
	selp.f64 	%fd217, %fd210, %fd216, %p114;
	setp.lt.f64 	%p115, %fd217, %fd211;
	selp.f64 	%fd218, %fd211, %fd217, %p115;
	setp.lt.f64 	%p116, %fd218, %fd212;
	selp.f64 	%fd219, %fd212, %fd218, %p116;
	setp.lt.f64 	%p117, %fd219, %fd213;
	selp.f64 	%fd366, %fd213, %fd219, %p117;
	add.s32 	%r14, %r69, -2048;
	setp.lt.u32 	%p118, %r14, 2048;
	mov.b32 	%r462, 2048;
	@%p118 bra 	$L__BB4_27;
	mov.b32 	%r462, 2048;
$L__BB4_25:
	mul.wide.u32 	%rd140, %r462, 8;
	add.s64 	%rd130, %rd117, %rd140;
	// begin inline asm
	ld.global.nc.v2.u64 {%rd128, %rd129}, [%rd130];
	// end inline asm
	add.s64 	%rd133, %rd130, 16;
	// begin inline asm
	ld.global.nc.v2.u64 {%rd131, %rd132}, [%rd133];
	// end inline asm
	mov.b64 	%fd220, %rd128;
	mov.b64 	%fd221, %rd129;
	mov.b64 	%fd222, %rd131;
	mov.b64 	%fd223, %rd132;
	add.s64 	%rd136, %rd130, 8192;
	// begin inline asm
	ld.global.nc.v2.u64 {%rd134, %rd135}, [%rd136];
	// end inline asm
	add.s64 	%rd139, %rd130, 8208;
	// begin inline asm
	ld.global.nc.v2.u64 {%rd137, %rd138}, [%rd139];
	// end inline asm
	mov.b64 	%fd224, %rd134;
	mov.b64 	%fd225, %rd135;
	mov.b64 	%fd226, %rd137;
	mov.b64 	%fd227, %rd138;
	setp.lt.f64 	%p119, %fd366, %fd220;
	selp.f64 	%fd228, %fd220, %fd366, %p119;
	setp.lt.f64 	%p120, %fd228, %fd221;
	selp.f64 	%fd229, %fd221, %fd228, %p120;
	setp.lt.f64 	%p121, %fd229, %fd222;
	selp.f64 	%fd230, %fd222, %fd229, %p121;
	setp.lt.f64 	%p122, %fd230, %fd223;
	selp.f64 	%fd231, %fd223, %fd230, %p122;
	setp.lt.f64 	%p123, %fd231, %fd224;
	selp.f64 	%fd232, %fd224, %fd231, %p123;
	setp.lt.f64 	%p124, %fd232, %fd225;
	selp.f64 	%fd233, %fd225, %fd232, %p124;
	setp.lt.f64 	%p125, %fd233, %fd226;
	selp.f64 	%fd234, %fd226, %fd233, %p125;
	setp.lt.f64 	%p126, %fd234, %fd227;
	selp.f64 	%fd366, %fd227, %fd234, %p126;
	sub.s32 	%r265, %r69, %r462;
	setp.lt.u32 	%p127, %r265, 2048;
	@%p127 bra 	$L__BB4_35;
	add.s32 	%r462, %r462, 2048;
	setp.le.u32 	%p128, %r462, %r14;
	@%p128 bra 	$L__BB4_25;
$L__BB4_27:
	setp.le.u32 	%p129, %r69, %r462;
	@%p129 bra 	$L__BB4_35;
	sub.s32 	%r18, %r69, %r462;
	setp.ge.s32 	%p130, %r13, %r18;
	@%p130 bra 	$L__BB4_35;
	not.b32 	%r266, %r13;
	add.s32 	%r267, %r69, %r266;
	sub.s32 	%r19, %r267, %r462;
	and.b32  	%r268, %r19, 768;
	setp.eq.s32 	%p131, %r268, 768;
	mov.u32 	%r466, %r13;
	@%p131 bra 	$L__BB4_32;
	add.s32 	%r464, %r13, %r462;
	shr.u32 	%r269, %r19, 8;
	add.s32 	%r270, %r269, 1;
	and.b32  	%r271, %r270, 3;
	neg.s32 	%r463, %r271;
	mov.u32 	%r466, %r13;
$L__BB4_31:
	.pragma "nounroll";
	mul.wide.u32 	%rd143, %r464, 8;
	add.s64 	%rd142, %rd16, %rd143;
	// begin inline asm
	ld.global.nc.u64 %rd141, [%rd142];
	// end inline asm
	mov.b64 	%fd236, %rd141;
	setp.lt.f64 	%p132, %fd366, %fd236;
	selp.f64 	%fd366, %fd236, %fd366, %p132;
	add.s32 	%r466, %r466, 256;
	add.s32 	%r464, %r464, 256;
	add.s32 	%r463, %r463, 1;
	setp.ne.s32 	%p133, %r463, 0;
	@%p133 bra 	$L__BB4_31;
$L__BB4_32:
	setp.lt.u32 	%p134, %r19, 768;
	@%p134 bra 	$L__BB4_35;
	add.s32 	%r468, %r466, 512;
	add.s32 	%r467, %r466, %r462;
$L__BB4_34:
	mul.wide.u32 	%rd152, %r467, 8;
	add.s64 	%rd145, %rd16, %rd152;
	// begin inline asm
	ld.global.nc.u64 %rd144, [%rd145];
	// end inline asm
	mov.b64 	%fd237, %rd144;
	setp.lt.f64 	%p135, %fd366, %fd237;
	selp.f64 	%fd238, %fd237, %fd366, %p135;
	add.s32 	%r272, %r467, 256;
	mul.wide.u32 	%rd153, %r272, 8;
	add.s64 	%rd147, %rd16, %rd153;
	// begin inline asm
	ld.global.nc.u64 %rd146, [%rd147];
	// end inline asm
	mov.b64 	%fd239, %rd146;
	setp.lt.f64 	%p136, %fd238, %fd239;
	selp.f64 	%fd240, %fd239, %fd238, %p136;
	add.s32 	%r273, %r467, 512;
	mul.wide.u32 	%rd154, %r273, 8;
	add.s64 	%rd149, %rd16, %rd154;
	// begin inline asm
	ld.global.nc.u64 %rd148, [%rd149];
	// end inline asm
	mov.b64 	%fd241, %rd148;
	setp.lt.f64 	%p137, %fd240, %fd241;
	selp.f64 	%fd242, %fd241, %fd240, %p137;
	add.s32 	%r274, %r467, 768;
	mul.wide.u32 	%rd155, %r274, 8;
	add.s64 	%rd151, %rd16, %rd155;
	// begin inline asm
	ld.global.nc.u64 %rd150, [%rd151];
	// end inline asm
	mov.b64 	%fd243, %rd150;
	setp.lt.f64 	%p138, %fd242, %fd243;
	selp.f64 	%fd366, %fd243, %fd242, %p138;
	add.s32 	%r33, %r468, 1024;
	add.s32 	%r275, %r468, 512;
	add.s32 	%r467, %r467, 1024;
	setp.lt.s32 	%p139, %r275, %r18;
	mov.u32 	%r468, %r33;
	@%p139 bra 	$L__BB4_34;
$L__BB4_35:
	// begin inline asm
	mov.u32 %r276, %laneid;
	// end inline asm
	mov.b64 	%rd156, %fd366;
	mov.b64 	{%r278, %r283}, %rd156;
	mov.b32 	%r284, 1;
	mov.b32 	%r325, 31;
	mov.b32 	%r326, -1;
	// begin inline asm
	shfl.sync.down.b32 %r277, %r278, %r284, %r325, %r326;
	// end inline asm
	// begin inline asm
	shfl.sync.down.b32 %r282, %r283, %r284, %r325, %r326;
	// end inline asm
	mov.b64 	%rd157, {%r277, %r282};
	mov.b64 	%fd244, %rd157;
	setp.gt.s32 	%p140, %r276, 30;
	setp.lt.f64 	%p141, %fd366, %fd244;
	selp.f64 	%fd245, %fd244, %fd366, %p141;
	selp.f64 	%fd246, %fd366, %fd245, %p140;
	mov.b64 	%rd158, %fd246;
	mov.b64 	{%r288, %r293}, %rd158;
	mov.b32 	%r294, 2;
	// begin inline asm
	shfl.sync.down.b32 %r287, %r288, %r294, %r325, %r326;
	// end inline asm
	// begin inline asm
	shfl.sync.down.b32 %r292, %r293, %r294, %r325, %r326;
	// end inline asm
	mov.b64 	%rd159, {%r287, %r292};
	mov.b64 	%fd247, %rd159;
	setp.gt.s32 	%p142, %r276, 29;
	setp.lt.f64 	%p143, %fd246, %fd247;
	selp.f64 	%fd248, %fd247, %fd246, %p143;
	selp.f64 	%fd249, %fd246, %fd248, %p142;
	mov.b64 	%rd160, %fd249;
	mov.b64 	{%r298, %r303}, %rd160;
	mov.b32 	%r304, 4;
	// begin inline asm
	shfl.sync.down.b32 %r297, %r298, %r304, %r325, %r326;
	// end inline asm
	// begin inline asm
	shfl.sync.down.b32 %r302, %r303, %r304, %r325, %r326;
	// end inline asm
	mov.b64 	%rd161, {%r297, %r302};
	mov.b64 	%fd250, %rd161;
	setp.gt.s32 	%p144, %r276, 27;
	setp.lt.f64 	%p145, %fd249, %fd250;
	selp.f64 	%fd251, %fd250, %fd249, %p145;
	selp.f64 	%fd252, %fd249, %fd251, %p144;
	mov.b64 	%rd162, %fd252;
	mov.b64 	{%r308, %r313}, %rd162;
	mov.b32 	%r314, 8;
	// begin inline asm
	shfl.sync.down.b32 %r307, %r308, %r314, %r325, %r326;
	// end inline asm
	// begin inline asm
	shfl.sync.down.b32 %r312, %r313, %r314, %r325, %r326;
	// end inline asm
	mov.b64 	%rd163, {%r307, %r312};
	mov.b64 	%fd253, %rd163;
	setp.gt.s32 	%p146, %r276, 23;
	setp.lt.f64 	%p147, %fd252, %fd253;
	selp.f64 	%fd254, %fd253, %fd252, %p147;
	selp.f64 	%fd255, %fd252, %fd254, %p146;
	mov.b64 	%rd164, %fd255;
	mov.b64 	{%r318, %r323}, %rd164;
	mov.b32 	%r324, 16;
	// begin inline asm
	shfl.sync.down.b32 %r317, %r318, %r324, %r325, %r326;
	// end inline asm
	// begin inline asm
	shfl.sync.down.b32 %r322, %r323, %r324, %r325, %r326;
	// end inline asm
	mov.b64 	%rd165, {%r317, %r322};
	mov.b64 	%fd256, %rd165;
	setp.gt.s32 	%p148, %r276, 15;
	setp.lt.f64 	%p149, %fd255, %fd256;
	selp.f64 	%fd26, %fd256, %fd255, %p149;
	selp.f64 	%fd380, %fd255, %fd26, %p148;
	setp.ne.s32 	%p150, %r276, 0;
	@%p150 bra 	$L__BB4_37;
	shr.u32 	%r327, %r13, 2;
	and.b32  	%r328, %r327, 248;
	mov.u32 	%r329, _ZZN3cub18CUB_300001_SM_10006detail6reduce28DeviceReduceSingleTileKernelINS2_10policy_hubIdjN4cuda3__47maximumIvEEE10Policy1000EPdSB_jS8_ddNS5_3std3__410__identityEEEvT0_T1_T2_T3_T4_T6_E12temp_storage;
	add.s32 	%r330, %r329, %r328;
	st.shared.f64 	[%r330+8], %fd26;
$L__BB4_37:
	bar.sync 	0;
	setp.ne.s32 	%p151, %r13, 0;
	@%p151 bra 	$L__BB4_74;
	ld.shared.f64 	%fd257, [_ZZN3cub18CUB_300001_SM_10006detail6reduce28DeviceReduceSingleTileKernelINS2_10policy_hubIdjN4cuda3__47maximumIvEEE10Policy1000EPdSB_jS8_ddNS5_3std3__410__identityEEEvT0_T1_T2_T3_T4_T6_E12temp_storage+16];
	setp.lt.f64 	%p152, %fd380, %fd257;
	selp.f64 	%fd258, %fd257, %fd380, %p152;
	ld.shared.f64 	%fd259, [_ZZN3cub18CUB_300001_SM_10006detail6reduce28DeviceReduceSingleTileKernelINS2_10policy_hubIdjN4cuda3__47maximumIvEEE10Policy1000EPdSB_jS8_ddNS5_3std3__410__identityEEEvT0_T1_T2_T3_T4_T6_E12temp_storage+24];
	setp.lt.f64 	%p153, %fd258, %fd259;
	selp.f64 	%fd260, %fd259, %fd258, %p153;
	ld.shared.f64 	%fd261, [_ZZN3cub18CUB_300001_SM_10006detail6reduce28DeviceReduceSingleTileKernelINS2_10policy_hubIdjN4cuda3__47maximumIvEEE10Policy1000EPdSB_jS8_ddNS5_3std3__410__identityEEEvT0_T1_T2_T3_T4_T6_E12temp_storage+32];
	setp.lt.f64 	%p154, %fd260, %fd261;
	selp.f64 	%fd262, %fd261, %fd260, %p154;
	ld.shared.f64 	%fd263, [_ZZN3cub18CUB_300001_SM_10006detail6reduce28DeviceReduceSingleTileKernelINS2_10policy_hubIdjN4cuda3__47maximumIvEEE10Policy1000EPdSB_jS8_ddNS5_3std3__410__identityEEEvT0_T1_T2_T3_T4_T6_E12temp_storage+40];
	setp.lt.f64 	%p155, %fd262, %fd263;
	selp.f64 	%fd264, %fd263, %fd262, %p155;
	ld.shared.f64 	%fd265, [_ZZN3cub18CUB_300001_SM_10006detail6reduce28DeviceReduceSingleTileKernelINS2_10policy_hubIdjN4cuda3__47maximumIvEEE10Policy1000EPdSB_jS8_ddNS5_3std3__410__identityEEEvT0_T1_T2_T3_T4_T6_E12temp_storage+48];
	setp.lt.f64 	%p156, %fd264, %fd265;
	selp.f64 	%fd266, %fd265, %fd264, %p156;
	ld.shared.f64 	%fd267, [_ZZN3cub18CUB_300001_SM_10006detail6reduce28DeviceReduceSingleTileKernelINS2_10policy_hubIdjN4cuda3__47maximumIvEEE10Policy1000EPdSB_jS8_ddNS5_3std3__410__identityEEEvT0_T1_T2_T3_T4_T6_E12temp_storage+56];
	setp.lt.f64 	%p157, %fd266, %fd267;
	selp.f64 	%fd268, %fd267, %fd266, %p157;
	ld.shared.f64 	%fd269, [_ZZN3cub18CUB_300001_SM_10006detail6reduce28DeviceReduceSingleTileKernelINS2_10policy_hubIdjN4cuda3__47maximumIvEEE10Policy1000EPdSB_jS8_ddNS5_3std3__410__identityEEEvT0_T1_T2_T3_T4_T6_E12temp_storage+64];
	setp.lt.f64 	%p158, %fd268, %fd269;
	selp.f64 	%fd380, %fd269, %fd268, %p158;
	bra.uni 	$L__BB4_74;
$L__BB4_39:
	setp.gt.u32 	%p3, %r69, 2047;
	@%p3 bra 	$L__BB4_58;
	mov.u32 	%r35, %tid.x;
	setp.ge.u32 	%p52, %r35, %r69;
	mov.f64 	%fd372, 0d0000000000000000;
	mov.u32 	%r472, %r35;
	@%p52 bra 	$L__BB4_42;
	mul.wide.u32 	%rd82, %r35, 8;
	add.s64 	%rd81, %rd16, %rd82;
	// begin inline asm
	ld.global.nc.u64 %rd80, [%rd81];
	// end inline asm
	mov.b64 	%fd372, %rd80;
	add.s32 	%r472, %r35, 256;
$L__BB4_42:
	setp.ge.u32 	%p53, %r472, %r69;
	@%p53 bra 	$L__BB4_49;
	not.b32 	%r139, %r472;
	add.s32 	%r38, %r69, %r139;
	and.b32  	%r140, %r38, 768;
	setp.eq.s32 	%p54, %r140, 768;
	@%p54 bra 	$L__BB4_46;
	mul.wide.u32 	%rd83, %r472, 8;
	add.s64 	%rd203, %rd16, %rd83;
	shr.u32 	%r141, %r38, 8;
	add.s32 	%r142, %r141, 1;
	and.b32  	%r143, %r142, 3;
	neg.s32 	%r470, %r143;
$L__BB4_45:
	.pragma "nounroll";
	// begin inline asm
	ld.global.nc.u64 %rd84, [%rd203];
	// end inline asm
	mov.b64 	%fd125, %rd84;
	setp.lt.f64 	%p55, %fd372, %fd125;
	selp.f64 	%fd372, %fd125, %fd372, %p55;
	add.s32 	%r472, %r472, 256;
	add.s64 	%rd203, %rd203, 2048;
	add.s32 	%r470, %r470, 1;
	setp.ne.s32 	%p56, %r470, 0;
	@%p56 bra 	$L__BB4_45;
$L__BB4_46:
	setp.lt.u32 	%p57, %r38, 768;
	@%p57 bra 	$L__BB4_49;
	mul.wide.u32 	%rd86, %r472, 8;
	add.s64 	%rd204, %rd16, %rd86;
$L__BB4_48:
	// begin inline asm
	ld.global.nc.u64 %rd87, [%rd204];
	// end inline asm
	mov.b64 	%fd126, %rd87;
	setp.lt.f64 	%p58, %fd372, %fd126;
	selp.f64 	%fd127, %fd126, %fd372, %p58;
	add.s64 	%rd90, %rd204, 2048;
	// begin inline asm
	ld.global.nc.u64 %rd89, [%rd90];
	// end inline asm
	mov.b64 	%fd128, %rd89;
	setp.lt.f64 	%p59, %fd127, %fd128;
	selp.f64 	%fd129, %fd128, %fd127, %p59;
	add.s64 	%rd92, %rd204, 4096;
	// begin inline asm
	ld.global.nc.u64 %rd91, [%rd92];
	// end inline asm
	mov.b64 	%fd130, %rd91;
	setp.lt.f64 	%p60, %fd129, %fd130;
	selp.f64 	%fd131, %fd130, %fd129, %p60;
	add.s64 	%rd94, %rd204, 6144;
	// begin inline asm
	ld.global.nc.u64 %rd93, [%rd94];
	// end inline asm
	mov.b64 	%fd132, %rd93;
	setp.lt.f64 	%p61, %fd131, %fd132;
	selp.f64 	%fd372, %fd132, %fd131, %p61;
	add.s32 	%r472, %r472, 1024;
	add.s64 	%rd204, %rd204, 8192;
	setp.lt.s32 	%p62, %r472, %r69;
	@%p62 bra 	$L__BB4_48;
$L__BB4_49:
	setp.lt.u32 	%p63, %r69, 256;
	@%p63 bra 	$L__BB4_54;
	// begin inline asm
	mov.u32 %r207, %laneid;
	// end inline asm
	mov.b64 	%rd105, %fd372;
	mov.b64 	{%r209, %r214}, %rd105;
	mov.b32 	%r215, 1;
	mov.b32 	%r256, 31;
	mov.b32 	%r257, -1;
	// begin inline asm
	shfl.sync.down.b32 %r208, %r209, %r215, %r256, %r257;
	// end inline asm
	// begin inline asm
	shfl.sync.down.b32 %r213, %r214, %r215, %r256, %r257;
	// end inline asm
	mov.b64 	%rd106, {%r208, %r213};
	mov.b64 	%fd180, %rd106;
	setp.gt.s32 	%p91, %r207, 30;
	setp.lt.f64 	%p92, %fd372, %fd180;
	selp.f64 	%fd181, %fd180, %fd372, %p92;
	selp.f64 	%fd182, %fd372, %fd181, %p91;
	mov.b64 	%rd107, %fd182;
	mov.b64 	{%r219, %r224}, %rd107;
	mov.b32 	%r225, 2;
	// begin inline asm
	shfl.sync.down.b32 %r218, %r219, %r225, %r256, %r257;
	// end inline asm
	// begin inline asm
	shfl.sync.down.b32 %r223, %r224, %r225, %r256, %r257;
	// end inline asm
	mov.b64 	%rd108, {%r218, %r223};
	mov.b64 	%fd183, %rd108;
	setp.gt.s32 	%p93, %r207, 29;
	setp.lt.f64 	%p94, %fd182, %fd183;
	selp.f64 	%fd184, %fd183, %fd182, %p94;
	selp.f64 	%fd185, %fd182, %fd184, %p93;
	mov.b64 	%rd109, %fd185;
	mov.b64 	{%r229, %r234}, %rd109;
	mov.b32 	%r235, 4;
	// begin inline asm
	shfl.sync.down.b32 %r228, %r229, %r235, %r256, %r257;
	// end inline asm
	// begin inline asm
	shfl.sync.down.b32 %r233, %r234, %r235, %r256, %r257;
	// end inline asm
	mov.b64 	%rd110, {%r228, %r233};
	mov.b64 	%fd186, %rd110;
	setp.gt.s32 	%p95, %r207, 27;
	setp.lt.f64 	%p96, %fd185, %fd186;
	selp.f64 	%fd187, %fd186, %fd185, %p96;
	selp.f64 	%fd188, %fd185, %fd187, %p95;
	mov.b64 	%rd111, %fd188;
	mov.b64 	{%r239, %r244}, %rd111;
	mov.b32 	%r245, 8;
	// begin inline asm
	shfl.sync.down.b32 %r238, %r239, %r245, %r256, %r257;
	// end inline asm
	// begin inline asm
	shfl.sync.down.b32 %r243, %r244, %r245, %r256, %r257;
	// end inline asm
	mov.b64 	%rd112, {%r238, %r243};
	mov.b64 	%fd189, %rd112;
	setp.gt.s32 	%p97, %r207, 23;
	setp.lt.f64 	%p98, %fd188, %fd189;
	selp.f64 	%fd190, %fd189, %fd188, %p98;
	selp.f64 	%fd191, %fd188, %fd190, %p97;
	mov.b64 	%rd113, %fd191;
	mov.b64 	{%r249, %r254}, %rd113;
	mov.b32 	%r255, 16;
	// begin inline asm
	shfl.sync.down.b32 %r248, %r249, %r255, %r256, %r257;
	// end inline asm
	// begin inline asm
	shfl.sync.down.b32 %r253, %r254, %r255, %r256, %r257;
	// end inline asm
	mov.b64 	%rd114, {%r248, %r253};
	mov.b64 	%fd192, %rd114;
	setp.gt.s32 	%p99, %r207, 15;
	setp.lt.f64 	%p100, %fd191, %fd192;
	selp.f64 	%fd38, %fd192, %fd191, %p100;
	selp.f64 	%fd380, %fd191, %fd38, %p99;
	setp.ne.s32 	%p101, %r207, 0;
	@%p101 bra 	$L__BB4_52;
	shr.u32 	%r258, %r35, 2;
	and.b32  	%r259, %r258, 248;
	mov.u32 	%r260, _ZZN3cub18CUB_300001_SM_10006detail6reduce28DeviceReduceSingleTileKernelINS2_10policy_hubIdjN4cuda3__47maximumIvEEE10Policy1000EPdSB_jS8_ddNS5_3std3__410__identityEEEvT0_T1_T2_T3_T4_T6_E12temp_storage;
	add.s32 	%r261, %r260, %r259;
	st.shared.f64 	[%r261+8], %fd38;
$L__BB4_52:
	bar.sync 	0;
	setp.ne.s32 	%p102, %r35, 0;
	@%p102 bra 	$L__BB4_74;
	ld.shared.f64 	%fd193, [_ZZN3cub18CUB_300001_SM_10006detail6reduce28DeviceReduceSingleTileKernelINS2_10policy_hubIdjN4cuda3__47maximumIvEEE10Policy1000EPdSB_jS8_ddNS5_3std3__410__identityEEEvT0_T1_T2_T3_T4_T6_E12temp_storage+16];
	setp.lt.f64 	%p103, %fd380, %fd193;
	selp.f64 	%fd194, %fd193, %fd380, %p103;
	ld.shared.f64 	%fd195, [_ZZN3cub18CUB_300001_SM_10006detail6reduce28DeviceReduceSingleTileKernelINS2_10policy_hubIdjN4cuda3__47maximumIvEEE10Policy1000EPdSB_jS8_ddNS5_3std3__410__identityEEEvT0_T1_T2_T3_T4_T6_E12temp_storage+24];
	setp.lt.f64 	%p104, %fd194, %fd195;
	selp.f64 	%fd196, %fd195, %fd194, %p104;
	ld.shared.f64 	%fd197, [_ZZN3cub18CUB_300001_SM_10006detail6reduce28DeviceReduceSingleTileKernelINS2_10policy_hubIdjN4cuda3__47maximumIvEEE10Policy1000EPdSB_jS8_ddNS5_3std3__410__identityEEEvT0_T1_T2_T3_T4_T6_E12temp_storage+32];
	setp.lt.f64 	%p105, %fd196, %fd197;
	selp.f64 	%fd198, %fd197, %fd196, %p105;
	ld.shared.f64 	%fd199, [_ZZN3cub18CUB_300001_SM_10006detail6reduce28DeviceReduceSingleTileKernelINS2_10policy_hubIdjN4cuda3__47maximumIvEEE10Policy1000EPdSB_jS8_ddNS5_3std3__410__identityEEEvT0_T1_T2_T3_T4_T6_E12temp_storage+40];
	setp.lt.f64 	%p106, %fd198, %fd199;
	selp.f64 	%fd200, %fd199, %fd198, %p106;
	ld.shared.f64 	%fd201, [_ZZN3cub18CUB_300001_SM_10006detail6reduce28DeviceReduceSingleTileKernelINS2_10policy_hubIdjN4cuda3__47maximumIvEEE10Policy1000EPdSB_jS8_ddNS5_3std3__410__identityEEEvT0_T1_T2_T3_T4_T6_E12temp_storage+48];
	setp.lt.f64 	%p107, %fd200, %fd201;
	selp.f64 	%fd202, %fd201, %fd200, %p107;
	ld.shared.f64 	%fd203, [_ZZN3cub18CUB_300001_SM_10006detail6reduce28DeviceReduceSingleTileKernelINS2_10policy_hubIdjN4cuda3__47maximumIvEEE10Policy1000EPdSB_jS8_ddNS5_3std3__410__identityEEEvT0_T1_T2_T3_T4_T6_E12temp_storage+56];
	setp.lt.f64 	%p108, %fd202, %fd203;
	selp.f64 	%fd204, %fd203, %fd202, %p108;
	ld.shared.f64 	%fd205, [_ZZN3cub18CUB_300001_SM_10006detail6reduce28DeviceReduceSingleTileKernelINS2_10policy_hubIdjN4cuda3__47maximumIvEEE10Policy1000EPdSB_jS8_ddNS5_3std3__410__identityEEEvT0_T1_T2_T3_T4_T6_E12temp_storage+64];
	setp.lt.f64 	%p109, %fd204, %fd205;
	selp.f64 	%fd380, %fd205, %fd204, %p109;
	bra.uni 	$L__BB4_74;
$L__BB4_54:
	// begin inline asm
	mov.u32 %r144, %laneid;
	// end inline asm
	and.b32  	%r195, %r35, 992;
	add.s32 	%r196, %r195, 32;
	setp.gt.u32 	%p64, %r196, %r69;
	not.b32 	%r197, %r195;
	add.s32 	%r198, %r69, %r197;
	selp.b32 	%r193, %r198, 31, %p64;
	mov.b64 	%rd95, %fd372;
	mov.b64 	{%r146, %r151}, %rd95;
	mov.b32 	%r152, 1;
	mov.b32 	%r194, -1;
	// begin inline asm
	shfl.sync.down.b32 %r145, %r146, %r152, %r193, %r194;
	// end inline asm
	// begin inline asm
	shfl.sync.down.b32 %r150, %r151, %r152, %r193, %r194;
	// end inline asm
	mov.b64 	%rd96, {%r145, %r150};
	mov.b64 	%fd133, %rd96;
	setp.lt.s32 	%p65, %r144, %r193;
	setp.lt.f64 	%p66, %fd372, %fd133;
	selp.f64 	%fd134, %fd133, %fd372, %p66;
	selp.f64 	%fd135, %fd134, %fd372, %p65;
	mov.b64 	%rd97, %fd135;
	mov.b64 	{%r156, %r161}, %rd97;
	mov.b32 	%r162, 2;
	// begin inline asm
	shfl.sync.down.b32 %r155, %r156, %r162, %r193, %r194;
	// end inline asm
	// begin inline asm
	shfl.sync.down.b32 %r160, %r161, %r162, %r193, %r194;
	// end inline asm
	mov.b64 	%rd98, {%r155, %r160};
	mov.b64 	%fd136, %rd98;
	add.s32 	%r199, %r144, 2;
	setp.gt.s32 	%p67, %r199, %r193;
	setp.lt.f64 	%p68, %fd135, %fd136;
	selp.f64 	%fd137, %fd136, %fd135, %p68;
	selp.f64 	%fd138, %fd135, %fd137, %p67;
	mov.b64 	%rd99, %fd138;
	mov.b64 	{%r166, %r171}, %rd99;
	mov.b32 	%r172, 4;
	// begin inline asm
	shfl.sync.down.b32 %r165, %r166, %r172, %r193, %r194;
	// end inline asm
	// begin inline asm
	shfl.sync.down.b32 %r170, %r171, %r172, %r193, %r194;
	// end inline asm
	mov.b64 	%rd100, {%r165, %r170};
	mov.b64 	%fd139, %rd100;
	add.s32 	%r200, %r144, 4;
	setp.gt.s32 	%p69, %r200, %r193;
	setp.lt.f64 	%p70, %fd138, %fd139;
	selp.f64 	%fd140, %fd139, %fd138, %p70;
	selp.f64 	%fd141, %fd138, %fd140, %p69;
	mov.b64 	%rd101, %fd141;
	mov.b64 	{%r176, %r181}, %rd101;
	mov.b32 	%r182, 8;
	// begin inline asm
	shfl.sync.down.b32 %r175, %r176, %r182, %r193, %r194;
	// end inline asm
	// begin inline asm
	shfl.sync.down.b32 %r180, %r181, %r182, %r193, %r194;
	// end inline asm
	mov.b64 	%rd102, {%r175, %r180};
	mov.b64 	%fd142, %rd102;
	add.s32 	%r201, %r144, 8;
	setp.gt.s32 	%p71, %r201, %r193;
	setp.lt.f64 	%p72, %fd141, %fd142;
	selp.f64 	%fd143, %fd142, %fd141, %p72;
	selp.f64 	%fd144, %fd141, %fd143, %p71;
	mov.b64 	%rd103, %fd144;
	mov.b64 	{%r186, %r191}, %rd103;
	mov.b32 	%r192, 16;
	// begin inline asm
	shfl.sync.down.b32 %r185, %r186, %r192, %r193, %r194;
	// end inline asm
	// begin inline asm
	shfl.sync.down.b32 %r190, %r191, %r192, %r193, %r194;
	// end inline asm
	mov.b64 	%rd104, {%r185, %r190};
	mov.b64 	%fd145, %rd104;
	add.s32 	%r202, %r144, 16;
	setp.gt.s32 	%p73, %r202, %r193;
	setp.lt.f64 	%p74, %fd144, %fd145;
	selp.f64 	%fd146, %fd145, %fd144, %p74;
	selp.f64 	%fd380, %fd144, %fd146, %p73;
	setp.ne.s32 	%p75, %r144, 0;
	@%p75 bra 	$L__BB4_56;
	shr.u32 	%r203, %r35, 2;
	and.b32  	%r204, %r203, 248;
	mov.u32 	%r205, _ZZN3cub18CUB_300001_SM_10006detail6reduce28DeviceReduceSingleTileKernelINS2_10policy_hubIdjN4cuda3__47maximumIvEEE10Policy1000EPdSB_jS8_ddNS5_3std3__410__identityEEEvT0_T1_T2_T3_T4_T6_E12temp_storage;
	add.s32 	%r206, %r205, %r204;
	st.shared.f64 	[%r206+8], %fd380;
$L__BB4_56:
	bar.sync 	0;
	setp.ne.s32 	%p76, %r35, 0;
	@%p76 bra 	$L__BB4_74;
	setp.gt.u32 	%p77, %r69, 32;
	ld.shared.f64 	%fd147, [_ZZN3cub18CUB_300001_SM_10006detail6reduce28DeviceReduceSingleTileKernelINS2_10policy_hubIdjN4cuda3__47maximumIvEEE10Policy1000EPdSB_jS8_ddNS5_3std3__410__identityEEEvT0_T1_T2_T3_T4_T6_E12temp_storage+16];
	setp.lt.f64 	%p78, %fd380, %fd147;
	selp.f64 	%fd149, %fd147, %fd380, %p78;
	selp.f64 	%fd150, %fd149, %fd380, %p77;
	setp.gt.u32 	%p79, %r69, 64;
	ld.shared.f64 	%fd152, [_ZZN3cub18CUB_300001_SM_10006detail6reduce28DeviceReduceSingleTileKernelINS2_10policy_hubIdjN4cuda3__47maximumIvEEE10Policy1000EPdSB_jS8_ddNS5_3std3__410__identityEEEvT0_T1_T2_T3_T4_T6_E12temp_storage+24];
	setp.lt.f64 	%p80, %fd150, %fd152;
	selp.f64 	%fd154, %fd152, %fd150, %p80;
	selp.f64 	%fd155, %fd154, %fd150, %p79;
	setp.gt.u32 	%p81, %r69, 96;
	ld.shared.f64 	%fd157, [_ZZN3cub18CUB_300001_SM_10006detail6reduce28DeviceReduceSingleTileKernelINS2_10policy_hubIdjN4cuda3__47maximumIvEEE10Policy1000EPdSB_jS8_ddNS5_3std3__410__identityEEEvT0_T1_T2_T3_T4_T6_E12temp_storage+32];
	setp.lt.f64 	%p82, %fd155, %fd157;
	selp.f64 	%fd159, %fd157, %fd155, %p82;
	selp.f64 	%fd160, %fd159, %fd155, %p81;
	setp.gt.u32 	%p83, %r69, 128;
	ld.shared.f64 	%fd162, [_ZZN3cub18CUB_300001_SM_10006detail6reduce28DeviceReduceSingleTileKernelINS2_10policy_hubIdjN4cuda3__47maximumIvEEE10Policy1000EPdSB_jS8_ddNS5_3std3__410__identityEEEvT0_T1_T2_T3_T4_T6_E12temp_storage+40];
	setp.lt.f64 	%p84, %fd160, %fd162;
	selp.f64 	%fd164, %fd162, %fd160, %p84;
	selp.f64 	%fd165, %fd164, %fd160, %p83;
	setp.gt.u32 	%p85, %r69, 160;
	ld.shared.f64 	%fd167, [_ZZN3cub18CUB_300001_SM_10006detail6reduce28DeviceReduceSingleTileKernelINS2_10policy_hubIdjN4cuda3__47maximumIvEEE10Policy1000EPdSB_jS8_ddNS5_3std3__410__identityEEEvT0_T1_T2_T3_T4_T6_E12temp_storage+48];
	setp.lt.f64 	%p86, %fd165, %fd167;
	selp.f64 	%fd169, %fd167, %fd165, %p86;
	selp.f64 	%fd170, %fd169, %fd165, %p85;
	setp.gt.u32 	%p87, %r69, 192;
	ld.shared.f64 	%fd172, [_ZZN3cub18CUB_300001_SM_10006detail6reduce28DeviceReduceSingleTileKernelINS2_10policy_hubIdjN4cuda3__47maximumIvEEE10Policy1000EPdSB_jS8_ddNS5_3std3__410__identityEEEvT0_T1_T2_T3_T4_T6_E12temp_storage+56];
	setp.lt.f64 	%p88, %fd170, %fd172;
	selp.f64 	%fd174, %fd172, %fd170, %p88;
	selp.f64 	%fd175, %fd174, %fd170, %p87;
	setp.gt.u32 	%p89, %r69, 224;
	ld.shared.f64 	%fd177, [_ZZN3cub18CUB_300001_SM_10006detail6reduce28DeviceReduceSingleTileKernelINS2_10policy_hubIdjN4cuda3__47maximumIvEEE10Policy1000EPdSB_jS8_ddNS5_3std3__410__identityEEEvT0_T1_T2_T3_T4_T6_E12temp_storage+64];
	setp.lt.f64 	%p90, %fd175, %fd177;
	selp.f64 	%fd179, %fd177, %fd175, %p90;
	selp.f64 	%fd380, %fd179, %fd175, %p89;
	bra.uni 	$L__BB4_74;
$L__BB4_58:
	mov.u32 	%r47, %tid.x;
	mul.wide.u32 	%rd35, %r47, 8;
	add.s64 	%rd20, %rd16, %rd35;
	// begin inline asm
	ld.global.nc.u64 %rd19, [%rd20];
	// end inline asm
	mov.b64 	%fd59, %rd19;
	add.s64 	%rd22, %rd20, 2048;
	// begin inline asm
	ld.global.nc.u64 %rd21, [%rd22];
	// end inline asm
	mov.b64 	%fd60, %rd21;
	add.s64 	%rd24, %rd20, 4096;
	// begin inline asm
	ld.global.nc.u64 %rd23, [%rd24];
	// end inline asm
	mov.b64 	%fd61, %rd23;
	add.s64 	%rd26, %rd20, 6144;
	// begin inline asm
	ld.global.nc.u64 %rd25, [%rd26];
	// end inline asm
	mov.b64 	%fd62, %rd25;
	add.s64 	%rd28, %rd20, 8192;
	// begin inline asm
	ld.global.nc.u64 %rd27, [%rd28];
	// end inline asm
	mov.b64 	%fd63, %rd27;
	add.s64 	%rd30, %rd20, 10240;
	// begin inline asm
	ld.global.nc.u64 %rd29, [%rd30];
	// end inline asm
	mov.b64 	%fd64, %rd29;
	add.s64 	%rd32, %rd20, 12288;
	// begin inline asm
	ld.global.nc.u64 %rd31, [%rd32];
	// end inline asm
	mov.b64 	%fd65, %rd31;
	add.s64 	%rd34, %rd20, 14336;
	// begin inline asm
	ld.global.nc.u64 %rd33, [%rd34];
	// end inline asm
	mov.b64 	%fd66, %rd33;
	setp.lt.f64 	%p4, %fd59, %fd60;
	selp.f64 	%fd67, %fd60, %fd59, %p4;
	setp.lt.f64 	%p5, %fd67, %fd61;
	selp.f64 	%fd68, %fd61, %fd67, %p5;
	setp.lt.f64 	%p6, %fd68, %fd62;
	selp.f64 	%fd69, %fd62, %fd68, %p6;
	setp.lt.f64 	%p7, %fd69, %fd63;
	selp.f64 	%fd70, %fd63, %fd69, %p7;
	setp.lt.f64 	%p8, %fd70, %fd64;
	selp.f64 	%fd71, %fd64, %fd70, %p8;
	setp.lt.f64 	%p9, %fd71, %fd65;
	selp.f64 	%fd72, %fd65, %fd71, %p9;
	setp.lt.f64 	%p10, %fd72, %fd66;
	selp.f64 	%fd379, %fd66, %fd72, %p10;
	add.s32 	%r48, %r69, -2048;
	setp.lt.u32 	%p11, %r48, 2048;
	mov.b32 	%r475, 2048;
	@%p11 bra 	$L__BB4_62;
	mov.b32 	%r475, 2048;
$L__BB4_60:
	add.s32 	%r72, %r47, %r475;
	mul.wide.u32 	%rd52, %r72, 8;
	add.s64 	%rd37, %rd16, %rd52;
	// begin inline asm
	ld.global.nc.u64 %rd36, [%rd37];
	// end inline asm
	mov.b64 	%fd73, %rd36;
	mul.wide.u32 	%rd53, %r475, 8;
	add.s64 	%rd54, %rd20, %rd53;
	add.s64 	%rd39, %rd54, 2048;
	// begin inline asm
	ld.global.nc.u64 %rd38, [%rd39];
	// end inline asm
	mov.b64 	%fd74, %rd38;
	add.s64 	%rd41, %rd54, 4096;
	// begin inline asm
	ld.global.nc.u64 %rd40, [%rd41];
	// end inline asm
	mov.b64 	%fd75, %rd40;
	add.s64 	%rd43, %rd54, 6144;
	// begin inline asm
	ld.global.nc.u64 %rd42, [%rd43];
	// end inline asm
	mov.b64 	%fd76, %rd42;
	add.s64 	%rd45, %rd54, 8192;
	// begin inline asm
	ld.global.nc.u64 %rd44, [%rd45];
	// end inline asm
	mov.b64 	%fd77, %rd44;
	add.s64 	%rd47, %rd54, 10240;
	// begin inline asm
	ld.global.nc.u64 %rd46, [%rd47];
	// end inline asm
	mov.b64 	%fd78, %rd46;
	add.s64 	%rd49, %rd54, 12288;
	// begin inline asm
	ld.global.nc.u64 %rd48, [%rd49];
	// end inline asm
	mov.b64 	%fd79, %rd48;
	add.s64 	%rd51, %rd54, 14336;
	// begin inline asm
	ld.global.nc.u64 %rd50, [%rd51];
	// end inline asm
	mov.b64 	%fd80, %rd50;
	setp.lt.f64 	%p12, %fd379, %fd73;
	selp.f64 	%fd81, %fd73, %fd379, %p12;
	setp.lt.f64 	%p13, %fd81, %fd74;
	selp.f64 	%fd82, %fd74, %fd81, %p13;
	setp.lt.f64 	%p14, %fd82, %fd75;
	selp.f64 	%fd83, %fd75, %fd82, %p14;
	setp.lt.f64 	%p15, %fd83, %fd76;
	selp.f64 	%fd84, %fd76, %fd83, %p15;
	setp.lt.f64 	%p16, %fd84, %fd77;
	selp.f64 	%fd85, %fd77, %fd84, %p16;
	setp.lt.f64 	%p17, %fd85, %fd78;
	selp.f64 	%fd86, %fd78, %fd85, %p17;
	setp.lt.f64 	%p18, %fd86, %fd79;
	selp.f64 	%fd87, %fd79, %fd86, %p18;
	setp.lt.f64 	%p19, %fd87, %fd80;
	selp.f64 	%fd379, %fd80, %fd87, %p19;
	sub.s32 	%r73, %r69, %r475;
	setp.lt.u32 	%p20, %r73, 2048;
	@%p20 bra 	$L__BB4_70;
	add.s32 	%r475, %r475, 2048;
	setp.le.u32 	%p21, %r475, %r48;
	@%p21 bra 	$L__BB4_60;
$L__BB4_62:
	setp.le.u32 	%p22, %r69, %r475;
	@%p22 bra 	$L__BB4_70;
	sub.s32 	%r52, %r69, %r475;
	setp.ge.s32 	%p23, %r47, %r52;
	@%p23 bra 	$L__BB4_70;
	not.b32 	%r74, %r47;
	add.s32 	%r75, %r69, %r74;
	sub.s32 	%r53, %r75, %r475;
	and.b32  	%r76, %r53, 768;
	setp.eq.s32 	%p24, %r76, 768;
	mov.u32 	%r479, %r47;
	@%p24 bra 	$L__BB4_67;
	add.s32 	%r477, %r47, %r475;
	shr.u32 	%r77, %r53, 8;
	add.s32 	%r78, %r77, 1;
	and.b32  	%r79, %r78, 3;
	neg.s32 	%r476, %r79;
	mov.u32 	%r479, %r47;
$L__BB4_66:
	.pragma "nounroll";
	mul.wide.u32 	%rd57, %r477, 8;
	add.s64 	%rd56, %rd16, %rd57;
	// begin inline asm
	ld.global.nc.u64 %rd55, [%rd56];
	// end inline asm
	mov.b64 	%fd89, %rd55;
	setp.lt.f64 	%p25, %fd379, %fd89;
	selp.f64 	%fd379, %fd89, %fd379, %p25;
	add.s32 	%r479, %r479, 256;
	add.s32 	%r477, %r477, 256;
	add.s32 	%r476, %r476, 1;
	setp.ne.s32 	%p26, %r476, 0;
	@%p26 bra 	$L__BB4_66;
$L__BB4_67:
	setp.lt.u32 	%p27, %r53, 768;
	@%p27 bra 	$L__BB4_70;
	add.s32 	%r481, %r479, 512;
	add.s32 	%r480, %r479, %r475;
$L__BB4_69:
	mul.wide.u32 	%rd66, %r480, 8;
	add.s64 	%rd59, %rd16, %rd66;
	// begin inline asm
	ld.global.nc.u64 %rd58, [%rd59];
	// end inline asm
	mov.b64 	%fd90, %rd58;
	setp.lt.f64 	%p28, %fd379, %fd90;
	selp.f64 	%fd91, %fd90, %fd379, %p28;
	add.s32 	%r80, %r480, 256;
	mul.wide.u32 	%rd67, %r80, 8;
	add.s64 	%rd61, %rd16, %rd67;
	// begin inline asm
	ld.global.nc.u64 %rd60, [%rd61];
	// end inline asm
	mov.b64 	%fd92, %rd60;
	setp.lt.f64 	%p29, %fd91, %fd92;
	selp.f64 	%fd93, %fd92, %fd91, %p29;
	add.s32 	%r81, %r480, 512;
	mul.wide.u32 	%rd68, %r81, 8;
	add.s64 	%rd63, %rd16, %rd68;
	// begin inline asm
	ld.global.nc.u64 %rd62, [%rd63];
	// end inline asm
	mov.b64 	%fd94, %rd62;
	setp.lt.f64 	%p30, %fd93, %fd94;
	selp.f64 	%fd95, %fd94, %fd93, %p30;
	add.s32 	%r82, %r480, 768;
	mul.wide.u32 	%rd69, %r82, 8;
	add.s64 	%rd65, %rd16, %rd69;
	// begin inline asm
	ld.global.nc.u64 %rd64, [%rd65];
	// end inline asm
	mov.b64 	%fd96, %rd64;
	setp.lt.f64 	%p31, %fd95, %fd96;
	selp.f64 	%fd379, %fd96, %fd95, %p31;
	add.s32 	%r67, %r481, 1024;
	add.s32 	%r83, %r481, 512;
	add.s32 	%r480, %r480, 1024;
	setp.lt.s32 	%p32, %r83, %r52;
	mov.u32 	%r481, %r67;
	@%p32 bra 	$L__BB4_69;
$L__BB4_70:
	// begin inline asm
	mov.u32 %r84, %laneid;
	// end inline asm
	mov.b64 	%rd70, %fd379;
	mov.b64 	{%r86, %r91}, %rd70;
	mov.b32 	%r92, 1;
	mov.b32 	%r133, 31;
	mov.b32 	%r134, -1;
	// begin inline asm
	shfl.sync.down.b32 %r85, %r86, %r92, %r133, %r134;
	// end inline asm
	// begin inline asm
	shfl.sync.down.b32 %r90, %r91, %r92, %r133, %r134;
	// end inline asm
	mov.b64 	%rd71, {%r85, %r90};
	mov.b64 	%fd97, %rd71;
	setp.gt.s32 	%p33, %r84, 30;
	setp.lt.f64 	%p34, %fd379, %fd97;
	selp.f64 	%fd98, %fd97, %fd379, %p34;
	selp.f64 	%fd99, %fd379, %fd98, %p33;
	mov.b64 	%rd72, %fd99;
	mov.b64 	{%r96, %r101}, %rd72;
	mov.b32 	%r102, 2;
	// begin inline asm
	shfl.sync.down.b32 %r95, %r96, %r102, %r133, %r134;
	// end inline asm
	// begin inline asm
	shfl.sync.down.b32 %r100, %r101, %r102, %r133, %r134;
	// end inline asm
	mov.b64 	%rd73, {%r95, %r100};
	mov.b64 	%fd100, %rd73;
	setp.gt.s32 	%p35, %r84, 29;
	setp.lt.f64 	%p36, %fd99, %fd100;
	selp.f64 	%fd101, %fd100, %fd99, %p36;
	selp.f64 	%fd102, %fd99, %fd101, %p35;
	mov.b64 	%rd74, %fd102;
	mov.b64 	{%r106, %r111}, %rd74;
	mov.b32 	%r112, 4;
	// begin inline asm
	shfl.sync.down.b32 %r105, %r106, %r112, %r133, %r134;
	// end inline asm
	// begin inline asm
	shfl.sync.down.b32 %r110, %r111, %r112, %r133, %r134;
	// end inline asm
	mov.b64 	%rd75, {%r105, %r110};
	mov.b64 	%fd103, %rd75;
	setp.gt.s32 	%p37, %r84, 27;
	setp.lt.f64 	%p38, %fd102, %fd103;
	selp.f64 	%fd104, %fd103, %fd102, %p38;
	selp.f64 	%fd105, %fd102, %fd104, %p37;
	mov.b64 	%rd76, %fd105;
	mov.b64 	{%r116, %r121}, %rd76;
	mov.b32 	%r122, 8;
	// begin inline asm
	shfl.sync.down.b32 %r115, %r116, %r122, %r133, %r134;
	// end inline asm
	// begin inline asm
	shfl.sync.down.b32 %r120, %r121, %r122, %r133, %r134;
	// end inline asm
	mov.b64 	%rd77, {%r115, %r120};
	mov.b64 	%fd106, %rd77;
	setp.gt.s32 	%p39, %r84, 23;
	setp.lt.f64 	%p40, %fd105, %fd106;
	selp.f64 	%fd107, %fd106, %fd105, %p40;
	selp.f64 	%fd108, %fd105, %fd107, %p39;
	mov.b64 	%rd78, %fd108;
	mov.b64 	{%r126, %r131}, %rd78;
	mov.b32 	%r132, 16;
	// begin inline asm
	shfl.sync.down.b32 %r125, %r126, %r132, %r133, %r134;
	// end inline asm
	// begin inline asm
	shfl.sync.down.b32 %r130, %r131, %r132, %r133, %r134;
	// end inline asm
	mov.b64 	%rd79, {%r125, %r130};
	mov.b64 	%fd109, %rd79;
	setp.gt.s32 	%p41, %r84, 15;
	setp.lt.f64 	%p42, %fd108, %fd109;
	selp.f64 	%fd54, %fd109, %fd108, %p42;
	selp.f64 	%fd380, %fd108, %fd54, %p41;
	setp.ne.s32 	%p43, %r84, 0;
	@%p43 bra 	$L__BB4_72;
	shr.u32 	%r135, %r47, 2;
	and.b32  	%r136, %r135, 248;
	mov.u32 	%r137, _ZZN3cub18CUB_300001_SM_10006detail6reduce28DeviceReduceSingleTileKernelINS2_10policy_hubIdjN4cuda3__47maximumIvEEE10Policy1000EPdSB_jS8_ddNS5_3std3__410__identityEEEvT0_T1_T2_T3_T4_T6_E12temp_storage;
	add.s32 	%r138, %r137, %r136;
	st.shared.f64 	[%r138+8], %fd54;
$L__BB4_72:
	bar.sync 	0;
	setp.ne.s32 	%p44, %r47, 0;
	@%p44 bra 	$L__BB4_74;
	ld.shared.f64 	%fd110, [_ZZN3cub18CUB_300001_SM_10006detail6reduce28DeviceReduceSingleTileKernelINS2_10policy_hubIdjN4cuda3__47maximumIvEEE10Policy1000EPdSB_jS8_ddNS5_3std3__410__identityEEEvT0_T1_T2_T3_T4_T6_E12temp_storage+16];
	setp.lt.f64 	%p45, %fd380, %fd110;
	selp.f64 	%fd111, %fd110, %fd380, %p45;
	ld.shared.f64 	%fd112, [_ZZN3cub18CUB_300001_SM_10006detail6reduce28DeviceReduceSingleTileKernelINS2_10policy_hubIdjN4cuda3__47maximumIvEEE10Policy1000EPdSB_jS8_ddNS5_3std3__410__identityEEEvT0_T1_T2_T3_T4_T6_E12temp_storage+24];
	setp.lt.f64 	%p46, %fd111, %fd112;
	selp.f64 	%fd113, %fd112, %fd111, %p46;
	ld.shared.f64 	%fd114, [_ZZN3cub18CUB_300001_SM_10006detail6reduce28DeviceReduceSingleTileKernelINS2_10policy_hubIdjN4cuda3__47maximumIvEEE10Policy1000EPdSB_jS8_ddNS5_3std3__410__identityEEEvT0_T1_T2_T3_T4_T6_E12temp_storage+32];
	setp.lt.f64 	%p47, %fd113, %fd114;
	selp.f64 	%fd115, %fd114, %fd113, %p47;
	ld.shared.f64 	%fd116, [_ZZN3cub18CUB_300001_SM_10006detail6reduce28DeviceReduceSingleTileKernelINS2_10policy_hubIdjN4cuda3__47maximumIvEEE10Policy1000EPdSB_jS8_ddNS5_3std3__410__identityEEEvT0_T1_T2_T3_T4_T6_E12temp_storage+40];
	setp.lt.f64 	%p48, %fd115, %fd116;
	selp.f64 	%fd117, %fd116, %fd115, %p48;
	ld.shared.f64 	%fd118, [_ZZN3cub18CUB_300001_SM_10006detail6reduce28DeviceReduceSingleTileKernelINS2_10policy_hubIdjN4cuda3__47maximumIvEEE10Policy1000EPdSB_jS8_ddNS5_3std3__410__identityEEEvT0_T1_T2_T3_T4_T6_E12temp_storage+48];
	setp.lt.f64 	%p49, %fd117, %fd118;
	selp.f64 	%fd119, %fd118, %fd117, %p49;
	ld.shared.f64 	%fd120, [_ZZN3cub18CUB_300001_SM_10006detail6reduce28DeviceReduceSingleTileKernelINS2_10policy_hubIdjN4cuda3__47maximumIvEEE10Policy1000EPdSB_jS8_ddNS5_3std3__410__identityEEEvT0_T1_T2_T3_T4_T6_E12temp_storage+56];
	setp.lt.f64 	%p50, %fd119, %fd120;
	selp.f64 	%fd121, %fd120, %fd119, %p50;
	ld.shared.f64 	%fd122, [_ZZN3cub18CUB_300001_SM_10006detail6reduce28DeviceReduceSingleTileKernelINS2_10policy_hubIdjN4cuda3__47maximumIvEEE10Policy1000EPdSB_jS8_ddNS5_3std3__410__identityEEEvT0_T1_T2_T3_T4_T6_E12temp_storage+64];
	setp.lt.f64 	%p51, %fd121, %fd122;
	selp.f64 	%fd380, %fd122, %fd121, %p51;
$L__BB4_74:
	mov.u32 	%r454, %tid.x;
	setp.ne.s32 	%p217, %r454, 0;
	@%p217 bra 	$L__BB4_76;
	setp.lt.f64 	%p218, %fd58, %fd380;
	selp.f64 	%fd353, %fd380, %fd58, %p218;
	st.global.f64 	[%rd1], %fd353;
$L__BB4_76:
	ret;

}
	// .globl	_ZN3cub18CUB_300001_SM_10006detail6reduce18DeviceReduceKernelINS2_10policy_hubIdjN4cuda3__47maximumIvEEE10Policy1000EPdjS8_dNS5_3std3__410__identityEEEvT0_PT3_T1_NS0_13GridEvenShareISI_EET2_T4_
.visible .entry _ZN3cub18CUB_300001_SM_10006detail6reduce18DeviceReduceKernelINS2_10policy_hubIdjN4cuda3__47maximumIvEEE10Policy1000EPdjS8_dNS5_3std3__410__identityEEEvT0_PT3_T1_NS0_13GridEvenShareISI_EET2_T4_(
	.param .u64 .ptr .align 1 _ZN3cub18CUB_300001_SM_10006detail6reduce18DeviceReduceKernelINS2_10policy_hubIdjN4cuda3__47maximumIvEEE10Policy1000EPdjS8_dNS5_3std3__410__identityEEEvT0_PT3_T1_NS0_13GridEvenShareISI_EET2_T4__param_0,
	.param .u64 .ptr .align 1 _ZN3cub18CUB_300001_SM_10006detail6reduce18DeviceReduceKernelINS2_10policy_hubIdjN4cuda3__47maximumIvEEE10Policy1000EPdjS8_dNS5_3std3__410__identityEEEvT0_PT3_T1_NS0_13GridEvenShareISI_EET2_T4__param_1,
	.param .u32 _ZN3cub18CUB_300001_SM_10006detail6reduce18DeviceReduceKernelINS2_10policy_hubIdjN4cuda3__47maximumIvEEE10Policy1000EPdjS8_dNS5_3std3__410__identityEEEvT0_PT3_T1_NS0_13GridEvenShareISI_EET2_T4__param_2,
	.param .align 4 .b8 _ZN3cub18CUB_300001_SM_10006detail6reduce18DeviceReduceKernelINS2_10policy_hubIdjN4cuda3__47maximumIvEEE10Policy1000EPdjS8_dNS5_3std3__410__identityEEEvT0_PT3_T1_NS0_13GridEvenShareISI_EET2_T4__param_3[40],
	.param .align 1 .b8 _ZN3cub18CUB_300001_SM_10006detail6reduce18DeviceReduceKernelINS2_10policy_hubIdjN4cuda3__47maximumIvEEE10Policy1000EPdjS8_dNS5_3std3__410__identityEEEvT0_PT3_T1_NS0_13GridEvenShareISI_EET2_T4__param_4[1],
	.param .align 1 .b8 _ZN3cub18CUB_300001_SM_10006detail6reduce18DeviceReduceKernelINS2_10policy_hubIdjN4cuda3__47maximumIvEEE10Policy1000EPdjS8_dNS5_3std3__410__identityEEEvT0_PT3_T1_NS0_13GridEvenShareISI_EET2_T4__param_5[1]
)
.maxntid 256
{
	.reg .pred 	%p<217>;
	.reg .b32 	%r<542>;
	.reg .b64 	%rd<197>;
	.reg .b64 	%fd<375>;
	// demoted variable
	.shared .align 8 .b8 _ZZN3cub18CUB_300001_SM_10006detail6reduce18DeviceReduceKernelINS2_10policy_hubIdjN4cuda3__47maximumIvEEE10Policy1000EPdjS8_dNS5_3std3__410__identityEEEvT0_PT3_T1_NS0_13GridEvenShareISI_EET2_T4_E12temp_storage[80];
	ld.param.u32 	%r1, [_ZN3cub18CUB_300001_SM_10006detail6reduce18DeviceReduceKernelINS2_10policy_hubIdjN4cuda3__47maximumIvEEE10Policy1000EPdjS8_dNS5_3std3__410__identityEEEvT0_PT3_T1_NS0_13GridEvenShareISI_EET2_T4__param_3+20];
	ld.param.u64 	%rd1, [_ZN3cub18CUB_300001_SM_10006detail6reduce18DeviceReduceKernelINS2_10policy_hubIdjN4cuda3__47maximumIvEEE10Policy1000EPdjS8_dNS5_3std3__410__identityEEEvT0_PT3_T1_NS0_13GridEvenShareISI_EET2_T4__param_0];
	ld.param.u32 	%r2, [_ZN3cub18CUB_300001_SM_10006detail6reduce18DeviceReduceKernelINS2_10policy_hubIdjN4cuda3__47maximumIvEEE10Policy1000EPdjS8_dNS5_3std3__410__identityEEEvT0_PT3_T1_NS0_13GridEvenShareISI_EET2_T4__param_3+24];
	mov.u32 	%r3, %ctaid.x;
	shl.b32 	%r4, %r2, 11;
	shl.b32 	%r5, %r3, 11;
	and.b64  	%rd3, %rd1, 31;
	setp.ne.s64 	%p1, %rd3, 0;
	@%p1 bra 	$L__BB5_36;
	sub.s32 	%r6, %r1, %r5;
	setp.gt.u32 	%p109, %r6, 2047;
	@%p109 bra 	$L__BB5_20;
	mov.u32 	%r7, %tid.x;
	setp.ge.u32 	%p158, %r7, %r6;
	mov.f64 	%fd355, 0d0000000000000000;
	mov.u32 	%r512, %r7;
	@%p158 bra 	$L__BB5_4;
	add.s32 	%r378, %r5, %r7;
	mul.wide.u32 	%rd157, %r378, 8;
	add.s64 	%rd156, %rd1, %rd157;
	// begin inline asm
	ld.global.nc.u64 %rd155, [%rd156];
	// end inline asm
	mov.b64 	%fd355, %rd155;
	add.s32 	%r512, %r7, 256;
$L__BB5_4:
	setp.ge.u32 	%p159, %r512, %r6;
	@%p159 bra 	$L__BB5_11;
	not.b32 	%r379, %r512;
	add.s32 	%r10, %r1, %r379;
	and.b32  	%r380, %r10, 768;
	setp.eq.s32 	%p160, %r380, 768;
	@%p160 bra 	$L__BB5_8;
	add.s32 	%r510, %r512, %r5;
	shr.u32 	%r381, %r10, 8;
	add.s32 	%r382, %r381, 1;
	and.b32  	%r383, %r382, 3;
	neg.s32 	%r509, %r383;
$L__BB5_7:
	.pragma "nounroll";
	mul.wide.u32 	%rd160, %r510, 8;
	add.s64 	%rd159, %rd1, %rd160;
	// begin inline asm
	ld.global.nc.u64 %rd158, [%rd159];
	// end inline asm
	mov.b64 	%fd269, %rd158;
	setp.lt.f64 	%p161, %fd355, %fd269;
	selp.f64 	%fd355, %fd269, %fd355, %p161;
	add.s32 	%r512, %r512, 256;
	add.s32 	%r510, %r510, 256;
	add.s32 	%r509, %r509, 1;
	setp.ne.s32 	%p162, %r509, 0;
	@%p162 bra 	$L__BB5_7;
$L__BB5_8:
	sub.s32 	%r384, %r10, %r5;
	setp.lt.u32 	%p163, %r384, 768;
	@%p163 bra 	$L__BB5_11;
	add.s32 	%r514, %r512, 512;
	add.s32 	%r513, %r512, %r5;
$L__BB5_10:
	mul.wide.u32 	%rd169, %r513, 8;
	add.s64 	%rd162, %rd1, %rd169;
	// begin inline asm
	ld.global.nc.u64 %rd161, [%rd162];
	// end inline asm
	mov.b64 	%fd270, %rd161;
	setp.lt.f64 	%p164, %fd355, %fd270;
	selp.f64 	%fd271, %fd270, %fd355, %p164;
	add.s32 	%r385, %r513, 256;
	mul.wide.u32 	%rd170, %r385, 8;
	add.s64 	%rd164, %rd1, %rd170;
	// begin inline asm
	ld.global.nc.u64 %rd163, [%rd164];
	// end inline asm
	mov.b64 	%fd272, %rd163;
	setp.lt.f64 	%p165, %fd271, %fd272;
	selp.f64 	%fd273, %fd272, %fd271, %p165;
	add.s32 	%r386, %r513, 512;
	mul.wide.u32 	%rd171, %r386, 8;
	add.s64 	%rd166, %rd1, %rd171;
	// begin inline asm
	ld.global.nc.u64 %rd165, [%rd166];
	// end inline asm
	mov.b64 	%fd274, %rd165;
	setp.lt.f64 	%p166, %fd273, %fd274;
	selp.f64 	%fd275, %fd274, %fd273, %p166;
	add.s32 	%r387, %r513, 768;
	mul.wide.u32 	%rd172, %r387, 8;
	add.s64 	%rd168, %rd1, %rd172;
	// begin inline asm
	ld.global.nc.u64 %rd167, [%rd168];
	// end inline asm
	mov.b64 	%fd276, %rd167;
	setp.lt.f64 	%p167, %fd275, %fd276;
	selp.f64 	%fd355, %fd276, %fd275, %p167;
	add.s32 	%r24, %r514, 1024;
	add.s32 	%r388, %r514, 512;
	add.s32 	%r513, %r513, 1024;
	setp.lt.s32 	%p168, %r388, %r6;
	mov.u32 	%r514, %r24;
	@%p168 bra 	$L__BB5_10;
$L__BB5_11:
	setp.lt.u32 	%p169, %r6, 256;
	@%p169 bra 	$L__BB5_16;
	// begin inline asm
	mov.u32 %r452, %laneid;
	// end inline asm
	mov.b64 	%rd183, %fd355;
	mov.b64 	{%r454, %r459}, %rd183;
	mov.b32 	%r460, 1;
	mov.b32 	%r501, 31;
	mov.b32 	%r502, -1;
	// begin inline asm
	shfl.sync.down.b32 %r453, %r454, %r460, %r501, %r502;
	// end inline asm
	// begin inline asm
	shfl.sync.down.b32 %r458, %r459, %r460, %r501, %r502;
	// end inline asm
	mov.b64 	%rd184, {%r453, %r458};
	mov.b64 	%fd324, %rd184;
	setp.gt.s32 	%p197, %r452, 30;
	setp.lt.f64 	%p198, %fd355, %fd324;
	selp.f64 	%fd325, %fd324, %fd355, %p198;
	selp.f64 	%fd326, %fd355, %fd325, %p197;
	mov.b64 	%rd185, %fd326;
	mov.b64 	{%r464, %r469}, %rd185;
	mov.b32 	%r470, 2;
	// begin inline asm
	shfl.sync.down.b32 %r463, %r464, %r470, %r501, %r502;
	// end inline asm
	// begin inline asm
	shfl.sync.down.b32 %r468, %r469, %r470, %r501, %r502;
	// end inline asm
	mov.b64 	%rd186, {%r463, %r468};
	mov.b64 	%fd327, %rd186;
	setp.gt.s32 	%p199, %r452, 29;
	setp.lt.f64 	%p200, %fd326, %fd327;
	selp.f64 	%fd328, %fd327, %fd326, %p200;
	selp.f64 	%fd329, %fd326, %fd328, %p199;
	mov.b64 	%rd187, %fd329;
	mov.b64 	{%r474, %r479}, %rd187;
	mov.b32 	%r480, 4;
	// begin inline asm
	shfl.sync.down.b32 %r473, %r474, %r480, %r501, %r502;
	// end inline asm
	// begin inline asm
	shfl.sync.down.b32 %r478, %r479, %r480, %r501, %r502;
	// end inline asm
	mov.b64 	%rd188, {%r473, %r478};
	mov.b64 	%fd330, %rd188;
	setp.gt.s32 	%p201, %r452, 27;
	setp.lt.f64 	%p202, %fd329, %fd330;
	selp.f64 	%fd331, %fd330, %fd329, %p202;
	selp.f64 	%fd332, %fd329, %fd331, %p201;
	mov.b64 	%rd189, %fd332;
	mov.b64 	{%r484, %r489}, %rd189;
	mov.b32 	%r490, 8;
	// begin inline asm
	shfl.sync.down.b32 %r483, %r484, %r490, %r501, %r502;
	// end inline asm
	// begin inline asm
	shfl.sync.down.b32 %r488, %r489, %r490, %r501, %r502;
	// end inline asm
	mov.b64 	%rd190, {%r483, %r488};
	mov.b64 	%fd333, %rd190;
	setp.gt.s32 	%p203, %r452, 23;
	setp.lt.f64 	%p204, %fd332, %fd333;
	selp.f64 	%fd334, %fd333, %fd332, %p204;
	selp.f64 	%fd335, %fd332, %fd334, %p203;
	mov.b64 	%rd191, %fd335;
	mov.b64 	{%r494, %r499}, %rd191;
	mov.b32 	%r500, 16;
	// begin inline asm
	shfl.sync.down.b32 %r493, %r494, %r500, %r501, %r502;
	// end inline asm
	// begin inline asm
	shfl.sync.down.b32 %r498, %r499, %r500, %r501, %r502;
	// end inline asm
	mov.b64 	%rd192, {%r493, %r498};
	mov.b64 	%fd336, %rd192;
	setp.gt.s32 	%p205, %r452, 15;
	setp.lt.f64 	%p206, %fd335, %fd336;
	selp.f64 	%fd10, %fd336, %fd335, %p206;
	selp.f64 	%fd374, %fd335, %fd10, %p205;
	setp.ne.s32 	%p207, %r452, 0;
	@%p207 bra 	$L__BB5_14;
	shr.u32 	%r503, %r7, 2;
	and.b32  	%r504, %r503, 248;
	mov.u32 	%r505, _ZZN3cub18CUB_300001_SM_10006detail6reduce18DeviceReduceKernelINS2_10policy_hubIdjN4cuda3__47maximumIvEEE10Policy1000EPdjS8_dNS5_3std3__410__identityEEEvT0_PT3_T1_NS0_13GridEvenShareISI_EET2_T4_E12temp_storage;
	add.s32 	%r506, %r505, %r504;
	st.shared.f64 	[%r506+8], %fd10;
$L__BB5_14:
	bar.sync 	0;
	setp.ne.s32 	%p208, %r7, 0;
	@%p208 bra 	$L__BB5_71;
	ld.shared.f64 	%fd337, [_ZZN3cub18CUB_300001_SM_10006detail6reduce18DeviceReduceKernelINS2_10policy_hubIdjN4cuda3__47maximumIvEEE10Policy1000EPdjS8_dNS5_3std3__410__identityEEEvT0_PT3_T1_NS0_13GridEvenShareISI_EET2_T4_E12temp_storage+16];
	setp.lt.f64 	%p209, %fd374, %fd337;
	selp.f64 	%fd338, %fd337, %fd374, %p209;
	ld.shared.f64 	%fd339, [_ZZN3cub18CUB_300001_SM_10006detail6reduce18DeviceReduceKernelINS2_10policy_hubIdjN4cuda3__47maximumIvEEE10Policy1000EPdjS8_dNS5_3std3__410__identityEEEvT0_PT3_T1_NS0_13GridEvenShareISI_EET2_T4_E12temp_storage+24];
	setp.lt.f64 	%p210, %fd338, %fd339;
	selp.f64 	%fd340, %fd339, %fd338, %p210;
	ld.shared.f64 	%fd341, [_ZZN3cub18CUB_300001_SM_10006detail6reduce18DeviceReduceKernelINS2_10policy_hubIdjN4cuda3__47maximumIvEEE10Policy1000EPdjS8_dNS5_3std3__410__identityEEEvT0_PT3_T1_NS0_13GridEvenShareISI_EET2_T4_E12temp_storage+32];
	setp.lt.f64 	%p211, %fd340, %fd341;
	selp.f64 	%fd342, %fd341, %fd340, %p211;
	ld.shared.f64 	%fd343, [_ZZN3cub18CUB_300001_SM_10006detail6reduce18DeviceReduceKernelINS2_10policy_hubIdjN4cuda3__47maximumIvEEE10Policy1000EPdjS8_dNS5_3std3__410__identityEEEvT0_PT3_T1_NS0_13GridEvenShareISI_EET2_T4_E12temp_storage+40];
	setp.lt.f64 	%p212, %fd342, %fd343;
	selp.f64 	%fd344, %fd343, %fd342, %p212;
	ld.shared.f64 	%fd345, [_ZZN3cub18CUB_300001_SM_10006detail6reduce18DeviceReduceKernelINS2_10policy_hubIdjN4cuda3__47maximumIvEEE10Policy1000EPdjS8_dNS5_3std3__410__identityEEEvT0_PT3_T1_NS0_13GridEvenShareISI_EET2_T4_E12temp_storage+48];
	setp.lt.f64 	%p213, %fd344, %fd345;
	selp.f64 	%fd346, %fd345, %fd344, %p213;
	ld.shared.f64 	%fd347, [_ZZN3cub18CUB_300001_SM_10006detail6reduce18DeviceReduceKernelINS2_10policy_hubIdjN4cuda3__47maximumIvEEE10Policy1000EPdjS8_dNS5_3std3__410__identityEEEvT0_PT3_T1_NS0_13GridEvenShareISI_EET2_T4_E12temp_storage+56];
	setp.lt.f64 	%p214, %fd346, %fd347;
	selp.f64 	%fd348, %fd347, %fd346, %p214;
	ld.shared.f64 	%fd349, [_ZZN3cub18CUB_300001_SM_10006detail6reduce18DeviceReduceKernelINS2_10policy_hubIdjN4cuda3__47maximumIvEEE10Policy1000EPdjS8_dNS5_3std3__410__identityEEEvT0_PT3_T1_NS0_13GridEvenShareISI_EET2_T4_E12temp_storage+64];
	setp.lt.f64 	%p215, %fd348, %fd349;
	selp.f64 	%fd374, %fd349, %fd348, %p215;
	bra.uni 	$L__BB5_71;
$L__BB5_16:
	// begin inline asm
	mov.u32 %r389, %laneid;
	// end inline asm
	and.b32  	%r440, %r7, 992;
	add.s32 	%r441, %r440, 32;
	setp.gt.u32 	%p170, %r441, %r6;
	not.b32 	%r442, %r440;
	add.s32 	%r443, %r6, %r442;
	selp.b32 	%r438, %r443, 31, %p170;
	mov.b64 	%rd173, %fd355;
	mov.b64 	{%r391, %r396}, %rd173;
	mov.b32 	%r397, 1;
	mov.b32 	%r439, -1;
	// begin inline asm
	shfl.sync.down.b32 %r390, %r391, %r397, %r438, %r439;
	// end inline asm
	// begin inline asm
	shfl.sync.down.b32 %r395, %r396, %r397, %r438, %r439;
	// end inline asm
	mov.b64 	%rd174, {%r390, %r395};
	mov.b64 	%fd277, %rd174;
	setp.lt.s32 	%p171, %r389, %r438;
	setp.lt.f64 	%p172, %fd355, %fd277;
	selp.f64 	%fd278, %fd277, %fd355, %p172;
	selp.f64 	%fd279, %fd278, %fd355, %p171;
	mov.b64 	%rd175, %fd279;
	mov.b64 	{%r401, %r406}, %rd175;
	mov.b32 	%r407, 2;
	// begin inline asm
	shfl.sync.down.b32 %r400, %r401, %r407, %r438, %r439;
	// end inline asm
	// begin inline asm
	shfl.sync.down.b32 %r405, %r406, %r407, %r438, %r439;
	// end inline asm
	mov.b64 	%rd176, {%r400, %r405};
	mov.b64 	%fd280, %rd176;
	add.s32 	%r444, %r389, 2;
	setp.gt.s32 	%p173, %r444, %r438;
	setp.lt.f64 	%p174, %fd279, %fd280;
	selp.f64 	%fd281, %fd280, %fd279, %p174;
	selp.f64 	%fd282, %fd279, %fd281, %p173;
	mov.b64 	%rd177, %fd282;
	mov.b64 	{%r411, %r416}, %rd177;
	mov.b32 	%r417, 4;
	// begin inline asm
	shfl.sync.down.b32 %r410, %r411, %r417, %r438, %r439;
	// end inline asm
	// begin inline asm
	shfl.sync.down.b32 %r415, %r416, %r417, %r438, %r439;
	// end inline asm
	mov.b64 	%rd178, {%r410, %r415};
	mov.b64 	%fd283, %rd178;
	add.s32 	%r445, %r389, 4;
	setp.gt.s32 	%p175, %r445, %r438;
	setp.lt.f64 	%p176, %fd282, %fd283;
	selp.f64 	%fd284, %fd283, %fd282, %p176;
	selp.f64 	%fd285, %fd282, %fd284, %p175;
	mov.b64 	%rd179, %fd285;
	mov.b64 	{%r421, %r426}, %rd179;
	mov.b32 	%r427, 8;
	// begin inline asm
	shfl.sync.down.b32 %r420, %r421, %r427, %r438, %r439;
	// end inline asm
	// begin inline asm
	shfl.sync.down.b32 %r425, %r426, %r427, %r438, %r439;
	// end inline asm
	mov.b64 	%rd180, {%r420, %r425};
	mov.b64 	%fd286, %rd180;
	add.s32 	%r446, %r389, 8;
	setp.gt.s32 	%p177, %r446, %r438;
	setp.lt.f64 	%p178, %fd285, %fd286;
	selp.f64 	%fd287, %fd286, %fd285, %p178;
	selp.f64 	%fd288, %fd285, %fd287, %p177;
	mov.b64 	%rd181, %fd288;
	mov.b64 	{%r431, %r436}, %rd181;
	mov.b32 	%r437, 16;
	// begin inline asm
	shfl.sync.down.b32 %r430, %r431, %r437, %r438, %r439;
	// end inline asm
	// begin inline asm
	shfl.sync.down.b32 %r435, %r436, %r437, %r438, %r439;
	// end inline asm
	mov.b64 	%rd182, {%r430, %r435};
	mov.b64 	%fd289, %rd182;
	add.s32 	%r447, %r389, 16;
	setp.gt.s32 	%p179, %r447, %r438;
	setp.lt.f64 	%p180, %fd288, %fd289;
	selp.f64 	%fd290, %fd289, %fd288, %p180;
	selp.f64 	%fd374, %fd288, %fd290, %p179;
	setp.ne.s32 	%p181, %r389, 0;
	@%p181 bra 	$L__BB5_18;
	shr.u32 	%r448, %r7, 2;
	and.b32  	%r449, %r448, 248;
	mov.u32 	%r450, _ZZN3cub18CUB_300001_SM_10006detail6reduce18DeviceReduceKernelINS2_10policy_hubIdjN4cuda3__47maximumIvEEE10Policy1000EPdjS8_dNS5_3std3__410__identityEEEvT0_PT3_T1_NS0_13GridEvenShareISI_EET2_T4_E12temp_storage;
	add.s32 	%r451, %r450, %r449;
	st.shared.f64 	[%r451+8], %fd374;
$L__BB5_18:
	bar.sync 	0;
	setp.ne.s32 	%p182, %r7, 0;
	@%p182 bra 	$L__BB5_71;
	setp.gt.u32 	%p183, %r6, 32;
	ld.shared.f64 	%fd291, [_ZZN3cub18CUB_300001_SM_10006detail6reduce18DeviceReduceKernelINS2_10policy_hubIdjN4cuda3__47maximumIvEEE10Policy1000EPdjS8_dNS5_3std3__410__identityEEEvT0_PT3_T1_NS0_13GridEvenShareISI_EET2_T4_E12temp_storage+16];
	setp.lt.f64 	%p184, %fd374, %fd291;
	selp.f64 	%fd293, %fd291, %fd374, %p184;
	selp.f64 	%fd294, %fd293, %fd374, %p183;
	setp.gt.u32 	%p185, %r6, 64;
	ld.shared.f64 	%fd296, [_ZZN3cub18CUB_300001_SM_10006detail6reduce18DeviceReduceKernelINS2_10policy_hubIdjN4cuda3__47maximumIvEEE10Policy1000EPdjS8_dNS5_3std3__410__identityEEEvT0_PT3_T1_NS0_13GridEvenShareISI_EET2_T4_E12temp_storage+24];
	setp.lt.f64 	%p186, %fd294, %fd296;
	selp.f64 	%fd298, %fd296, %fd294, %p186;
	selp.f64 	%fd299, %fd298, %fd294, %p185;
	setp.gt.u32 	%p187, %r6, 96;
	ld.shared.f64 	%fd301, [_ZZN3cub18CUB_300001_SM_10006detail6reduce18DeviceReduceKernelINS2_10policy_hubIdjN4cuda3__47maximumIvEEE10Policy1000EPdjS8_dNS5_3std3__410__identityEEEvT0_PT3_T1_NS0_13GridEvenShareISI_EET2_T4_E12temp_storage+32];
	setp.lt.f64 	%p188, %fd299, %fd301;
	selp.f64 	%fd303, %fd301, %fd299, %p188;
	selp.f64 	%fd304, %fd303, %fd299, %p187;
	setp.gt.u32 	%p189, %r6, 128;
	ld.shared.f64 	%fd306, [_ZZN3cub18CUB_300001_SM_10006detail6reduce18DeviceReduceKernelINS2_10policy_hubIdjN4cuda3__47maximumIvEEE10Policy1000EPdjS8_dNS5_3std3__410__identityEEEvT0_PT3_T1_NS0_13GridEvenShareISI_EET2_T4_E12temp_storage+40];
	setp.lt.f64 	%p190, %fd304, %fd306;
	selp.f64 	%fd308, %fd306, %fd304, %p190;
	selp.f64 	%fd309, %fd308, %fd304, %p189;
	setp.gt.u32 	%p191, %r6, 160;
	ld.shared.f64 	%fd311, [_ZZN3cub18CUB_300001_SM_10006detail6reduce18DeviceReduceKernelINS2_10policy_hubIdjN4cuda3__47maximumIvEEE10Policy1000EPdjS8_dNS5_3std3__410__identityEEEvT0_PT3_T1_NS0_13GridEvenShareISI_EET2_T4_E12temp_storage+48];
	setp.lt.f64 	%p192, %fd309, %fd311;
	selp.f64 	%fd313, %fd311, %fd309, %p192;
	selp.f64 	%fd314, %fd313, %fd309, %p191;
	setp.gt.u32 	%p193, %r6, 192;
	ld.shared.f64 	%fd316, [_ZZN3cub18CUB_300001_SM_10006detail6reduce18DeviceReduceKernelINS2_10policy_hubIdjN4cuda3__47maximumIvEEE10Policy1000EPdjS8_dNS5_3std3__410__identityEEEvT0_PT3_T1_NS0_13GridEvenShareISI_EET2_T4_E12temp_storage+56];
	setp.lt.f64 	%p194, %fd314, %fd316;
	selp.f64 	%fd318, %fd316, %fd314, %p194;
	selp.f64 	%fd319, %fd318, %fd314, %p193;
	setp.gt.u32 	%p195, %r6, 224;
	ld.shared.f64 	%fd321, [_ZZN3cub18CUB_300001_SM_10006detail6reduce18DeviceReduceKernelINS2_10policy_hubIdjN4cuda3__47maximumIvEEE10Policy1000EPdjS8_dNS5_3std3__410__identityEEEvT0_PT3_T1_NS0_13GridEvenShareISI_EET2_T4_E12temp_storage+64];
	setp.lt.f64 	%p196, %fd319, %fd321;
	selp.f64 	%fd323, %fd321, %fd319, %p196;
	selp.f64 	%fd374, %fd323, %fd319, %p195;
	bra.uni 	$L__BB5_71;
$L__BB5_20:
	mov.u32 	%r26, %tid.x;
	shl.b32 	%r305, %r26, 2;
	add.s32 	%r306, %r5, %r305;
	mul.wide.u32 	%rd113, %r306, 8;
	add.s64 	%rd103, %rd1, %rd113;
	// begin inline asm
	ld.global.nc.v2.u64 {%rd101, %rd102}, [%rd103];
	// end inline asm
	add.s64 	%rd106, %rd103, 16;
	// begin inline asm
	ld.global.nc.v2.u64 {%rd104, %rd105}, [%rd106];
	// end inline asm
	mov.b64 	%fd203, %rd101;
	mov.b64 	%fd204, %rd102;
	mov.b64 	%fd205, %rd104;
	mov.b64 	%fd206, %rd105;
	add.s64 	%rd109, %rd103, 8192;
	// begin inline asm
	ld.global.nc.v2.u64 {%rd107, %rd108}, [%rd109];
	// end inline asm
	add.s64 	%rd112, %rd103, 8208;
	// begin inline asm
	ld.global.nc.v2.u64 {%rd110, %rd111}, [%rd112];
	// end inline asm
	mov.b64 	%fd207, %rd107;
	mov.b64 	%fd208, %rd108;
	mov.b64 	%fd209, %rd110;
	mov.b64 	%fd210, %rd111;
	setp.lt.f64 	%p110, %fd203, %fd204;
	selp.f64 	%fd211, %fd204, %fd203, %p110;
	setp.lt.f64 	%p111, %fd211, %fd205;
	selp.f64 	%fd212, %fd205, %fd211, %p111;
	setp.lt.f64 	%p112, %fd212, %fd206;
	selp.f64 	%fd213, %fd206, %fd212, %p112;
	setp.lt.f64 	%p113, %fd213, %fd207;
	selp.f64 	%fd214, %fd207, %fd213, %p113;
	setp.lt.f64 	%p114, %fd214, %fd208;
	selp.f64 	%fd215, %fd208, %fd214, %p114;
	setp.lt.f64 	%p115, %fd215, %fd209;
	selp.f64 	%fd216, %fd209, %fd215, %p115;
	setp.lt.f64 	%p116, %fd216, %fd210;
	selp.f64 	%fd361, %fd210, %fd216, %p116;
	setp.lt.u32 	%p117, %r6, %r4;
	@%p117 bra 	$L__BB5_32;
	add.s32 	%r27, %r4, %r5;
	add.s32 	%r516, %r27, 256;
	add.s32 	%r515, %r27, %r26;
	mov.b32 	%r517, 0;
$L__BB5_22:
	add.s32 	%r5, %r5, %r4;
	add.s32 	%r308, %r1, -2048;
	setp.gt.u32 	%p118, %r5, %r308;
	@%p118 bra 	$L__BB5_24;
	cvt.u64.u32 	%rd126, %r5;
	cvt.u64.u32 	%rd127, %r305;
	add.s64 	%rd128, %rd126, %rd127;
	shl.b64 	%rd129, %rd128, 3;
	add.s64 	%rd116, %rd1, %rd129;
	// begin inline asm
	ld.global.nc.v2.u64 {%rd114, %rd115}, [%rd116];
	// end inline asm
	add.s64 	%rd119, %rd116, 16;
	// begin inline asm
	ld.global.nc.v2.u64 {%rd117, %rd118}, [%rd119];
	// end inline asm
	mov.b64 	%fd217, %rd114;
	mov.b64 	%fd218, %rd115;
	mov.b64 	%fd219, %rd117;
	mov.b64 	%fd220, %rd118;
	add.s64 	%rd122, %rd116, 8192;
	// begin inline asm
	ld.global.nc.v2.u64 {%rd120, %rd121}, [%rd122];
	// end inline asm
	add.s64 	%rd125, %rd116, 8208;
	// begin inline asm
	ld.global.nc.v2.u64 {%rd123, %rd124}, [%rd125];
	// end inline asm
	mov.b64 	%fd221, %rd120;
	mov.b64 	%fd222, %rd121;
	mov.b64 	%fd223, %rd123;
	mov.b64 	%fd224, %rd124;
	setp.lt.f64 	%p119, %fd361, %fd217;
	selp.f64 	%fd225, %fd217, %fd361, %p119;
	setp.lt.f64 	%p120, %fd225, %fd218;
	selp.f64 	%fd226, %fd218, %fd225, %p120;
	setp.lt.f64 	%p121, %fd226, %fd219;
	selp.f64 	%fd227, %fd219, %fd226, %p121;
	setp.lt.f64 	%p122, %fd227, %fd220;
	selp.f64 	%fd228, %fd220, %fd227, %p122;
	setp.lt.f64 	%p123, %fd228, %fd221;
	selp.f64 	%fd229, %fd221, %fd228, %p123;
	setp.lt.f64 	%p124, %fd229, %fd222;
	selp.f64 	%fd230, %fd222, %fd229, %p124;
	setp.lt.f64 	%p125, %fd230, %fd223;
	selp.f64 	%fd231, %fd223, %fd230, %p125;
	setp.lt.f64 	%p126, %fd231, %fd224;
	selp.f64 	%fd361, %fd224, %fd231, %p126;
	sub.s32 	%r310, %r1, %r5;
	setp.lt.u32 	%p127, %r310, %r4;
	add.s32 	%r517, %r517, 1;
	add.s32 	%r516, %r516, %r4;
	add.s32 	%r515, %r515, %r4;
	@%p127 bra 	$L__BB5_32;
	bra.uni 	$L__BB5_22;
$L__BB5_24:
	setp.le.u32 	%p128, %r1, %r5;
	@%p128 bra 	$L__BB5_32;
	sub.s32 	%r38, %r1, %r5;
	setp.ge.s32 	%p129, %r26, %r38;
	@%p129 bra 	$L__BB5_32;
	not.b32 	%r311, %r26;
	add.s32 	%r312, %r1, %r311;
	sub.s32 	%r313, %r312, %r27;
	mul.lo.s32 	%r314, %r2, %r517;
	shl.b32 	%r315, %r314, 11;
	sub.s32 	%r39, %r313, %r315;
	shr.u32 	%r316, %r312, 8;
	add.s32 	%r40, %r316, 1;
	and.b32  	%r317, %r312, 768;
	setp.eq.s32 	%p130, %r317, 768;
	mov.u32 	%r522, %r26;
	@%p130 bra 	$L__BB5_29;
	and.b32  	%r318, %r40, 3;
	neg.s32 	%r519, %r318;
	mov.u32 	%r522, %r26;
$L__BB5_28:
	.pragma "nounroll";
	mul.wide.u32 	%rd132, %r515, 8;
	add.s64 	%rd131, %rd1, %rd132;
	// begin inline asm
	ld.global.nc.u64 %rd130, [%rd131];
	// end inline asm
	mov.b64 	%fd233, %rd130;
	setp.lt.f64 	%p131, %fd361, %fd233;
	selp.f64 	%fd361, %fd233, %fd361, %p131;
	add.s32 	%r522, %r522, 256;
	add.s32 	%r515, %r515, 256;
	add.s32 	%r519, %r519, 1;
	setp.ne.s32 	%p132, %r519, 0;
	@%p132 bra 	$L__BB5_28;
$L__BB5_29:
	setp.lt.u32 	%p133, %r39, 768;
	@%p133 bra 	$L__BB5_32;
	add.s32 	%r524, %r522, 512;
	add.s32 	%r523, %r522, %r516;
$L__BB5_31:
	add.s32 	%r319, %r523, -256;
	mul.wide.u32 	%rd141, %r319, 8;
	add.s64 	%rd134, %rd1, %rd141;
	// begin inline asm
	ld.global.nc.u64 %rd133, [%rd134];
	// end inline asm
	mov.b64 	%fd234, %rd133;
	setp.lt.f64 	%p134, %fd361, %fd234;
	selp.f64 	%fd235, %fd234, %fd361, %p134;
	mul.wide.u32 	%rd142, %r523, 8;
	add.s64 	%rd136, %rd1, %rd142;
	// begin inline asm
	ld.global.nc.u64 %rd135, [%rd136];
	// end inline asm
	mov.b64 	%fd236, %rd135;
	setp.lt.f64 	%p135, %fd235, %fd236;
	selp.f64 	%fd237, %fd236, %fd235, %p135;
	add.s32 	%r320, %r523, 256;
	mul.wide.u32 	%rd143, %r320, 8;
	add.s64 	%rd138, %rd1, %rd143;
	// begin inline asm
	ld.global.nc.u64 %rd137, [%rd138];
	// end inline asm
	mov.b64 	%fd238, %rd137;
	setp.lt.f64 	%p136, %fd237, %fd238;
	selp.f64 	%fd239, %fd238, %fd237, %p136;
	add.s32 	%r321, %r523, 512;
	mul.wide.u32 	%rd144, %r321, 8;
	add.s64 	%rd140, %rd1, %rd144;
	// begin inline asm
	ld.global.nc.u64 %rd139, [%rd140];
	// end inline asm
	mov.b64 	%fd240, %rd139;
	setp.lt.f64 	%p137, %fd239, %fd240;
	selp.f64 	%fd361, %fd240, %fd239, %p137;
	add.s32 	%r53, %r524, 1024;
	add.s32 	%r322, %r524, 512;
	add.s32 	%r523, %r523, 1024;
	setp.lt.s32 	%p138, %r322, %r38;
	mov.u32 	%r524, %r53;
	@%p138 bra 	$L__BB5_31;
$L__BB5_32:
	// begin inline asm
	mov.u32 %r323, %laneid;
	// end inline asm
	mov.b64 	%rd145, %fd361;
	mov.b64 	{%r325, %r330}, %rd145;
	mov.b32 	%r331, 1;
	mov.b32 	%r372, 31;
	mov.b32 	%r373, -1;
	// begin inline asm
	shfl.sync.down.b32 %r324, %r325, %r331, %r372, %r373;
	// end inline asm
	// begin inline asm
	shfl.sync.down.b32 %r329, %r330, %r331, %r372, %r373;
	// end inline asm
	mov.b64 	%rd146, {%r324, %r329};
	mov.b64 	%fd241, %rd146;
	setp.gt.s32 	%p139, %r323, 30;
	setp.lt.f64 	%p140, %fd361, %fd241;
	selp.f64 	%fd242, %fd241, %fd361, %p140;
	selp.f64 	%fd243, %fd361, %fd242, %p139;
	mov.b64 	%rd147, %fd243;
	mov.b64 	{%r335, %r340}, %rd147;
	mov.b32 	%r341, 2;
	// begin inline asm
	shfl.sync.down.b32 %r334, %r335, %r341, %r372, %r373;
	// end inline asm
	// begin inline asm
	shfl.sync.down.b32 %r339, %r340, %r341, %r372, %r373;
	// end inline asm
	mov.b64 	%rd148, {%r334, %r339};
	mov.b64 	%fd244, %rd148;
	setp.gt.s32 	%p141, %r323, 29;
	setp.lt.f64 	%p142, %fd243, %fd244;
	selp.f64 	%fd245, %fd244, %fd243, %p142;
	selp.f64 	%fd246, %fd243, %fd245, %p141;
	mov.b64 	%rd149, %fd246;
	mov.b64 	{%r345, %r350}, %rd149;
	mov.b32 	%r351, 4;
	// begin inline asm
	shfl.sync.down.b32 %r344, %r345, %r351, %r372, %r373;
	// end inline asm
	// begin inline asm
	shfl.sync.down.b32 %r349, %r350, %r351, %r372, %r373;
	// end inline asm
	mov.b64 	%rd150, {%r344, %r349};
	mov.b64 	%fd247, %rd150;
	setp.gt.s32 	%p143, %r323, 27;
	setp.lt.f64 	%p144, %fd246, %fd247;
	selp.f64 	%fd248, %fd247, %fd246, %p144;
	selp.f64 	%fd249, %fd246, %fd248, %p143;
	mov.b64 	%rd151, %fd249;
	mov.b64 	{%r355, %r360}, %rd151;
	mov.b32 	%r361, 8;
	// begin inline asm
	shfl.sync.down.b32 %r354, %r355, %r361, %r372, %r373;
	// end inline asm
	// begin inline asm
	shfl.sync.down.b32 %r359, %r360, %r361, %r372, %r373;
	// end inline asm
	mov.b64 	%rd152, {%r354, %r359};
	mov.b64 	%fd250, %rd152;
	setp.gt.s32 	%p145, %r323, 23;
	setp.lt.f64 	%p146, %fd249, %fd250;
	selp.f64 	%fd251, %fd250, %fd249, %p146;
	selp.f64 	%fd252, %fd249, %fd251, %p145;
	mov.b64 	%rd153, %fd252;
	mov.b64 	{%r365, %r370}, %rd153;
	mov.b32 	%r371, 16;
	// begin inline asm
	shfl.sync.down.b32 %r364, %r365, %r371, %r372, %r373;
	// end inline asm
	// begin inline asm
	shfl.sync.down.b32 %r369, %r370, %r371, %r372, %r373;
	// end inline asm
	mov.b64 	%rd154, {%r364, %r369};
	mov.b64 	%fd253, %rd154;
	setp.gt.s32 	%p147, %r323, 15;
	setp.lt.f64 	%p148, %fd252, %fd253;
	selp.f64 	%fd25, %fd253, %fd252, %p148;
	selp.f64 	%fd374, %fd252, %fd25, %p147;
	setp.ne.s32 	%p149, %r323, 0;
	@%p149 bra 	$L__BB5_34;
	shr.u32 	%r374, %r26, 2;
	and.b32  	%r375, %r374, 248;
	mov.u32 	%r376, _ZZN3cub18CUB_300001_SM_10006detail6reduce18DeviceReduceKernelINS2_10policy_hubIdjN4cuda3__47maximumIvEEE10Policy1000EPdjS8_dNS5_3std3__410__identityEEEvT0_PT3_T1_NS0_13GridEvenShareISI_EET2_T4_E12temp_storage;
	add.s32 	%r377, %r376, %r375;
	st.shared.f64 	[%r377+8], %fd25;
$L__BB5_34:
	bar.sync 	0;
	setp.ne.s32 	%p150, %r26, 0;
	@%p150 bra 	$L__BB5_71;
	ld.shared.f64 	%fd254, [_ZZN3cub18CUB_300001_SM_10006detail6reduce18DeviceReduceKernelINS2_10policy_hubIdjN4cuda3__47maximumIvEEE10Policy1000EPdjS8_dNS5_3std3__410__identityEEEvT0_PT3_T1_NS0_13GridEvenShareISI_EET2_T4_E12temp_storage+16];
	setp.lt.f64 	%p151, %fd374, %fd254;
	selp.f64 	%fd255, %fd254, %fd374, %p151;
	ld.shared.f64 	%fd256, [_ZZN3cub18CUB_300001_SM_10006detail6reduce18DeviceReduceKernelINS2_10policy_hubIdjN4cuda3__47maximumIvEEE10Policy1000EPdjS8_dNS5_3std3__410__identityEEEvT0_PT3_T1_NS0_13GridEvenShareISI_EET2_T4_E12temp_storage+24];
	setp.lt.f64 	%p152, %fd255, %fd256;
	selp.f64 	%fd257, %fd256, %fd255, %p152;
	ld.shared.f64 	%fd258, [_ZZN3cub18CUB_300001_SM_10006detail6reduce18DeviceReduceKernelINS2_10policy_hubIdjN4cuda3__47maximumIvEEE10Policy1000EPdjS8_dNS5_3std3__410__identityEEEvT0_PT3_T1_NS0_13GridEvenShareISI_EET2_T4_E12temp_storage+32];
	setp.lt.f64 	%p153, %fd257, %fd258;
	selp.f64 	%fd259, %fd258, %fd257, %p153;
	ld.shared.f64 	%fd260, [_ZZN3cub18CUB_300001_SM_10006detail6reduce18DeviceReduceKernelINS2_10policy_hubIdjN4cuda3__47maximumIvEEE10Policy1000EPdjS8_dNS5_3std3__410__identityEEEvT0_PT3_T1_NS0_13GridEvenShareISI_EET2_T4_E12temp_storage+40];
	setp.lt.f64 	%p154, %fd259, %fd260;
	selp.f64 	%fd261, %fd260, %fd259, %p154;
	ld.shared.f64 	%fd262, [_ZZN3cub18CUB_300001_SM_10006detail6reduce18DeviceReduceKernelINS2_10policy_hubIdjN4cuda3__47maximumIvEEE10Policy1000EPdjS8_dNS5_3std3__410__identityEEEvT0_PT3_T1_NS0_13GridEvenShareISI_EET2_T4_E12temp_storage+48];
	setp.lt.f64 	%p155, %fd261, %fd262;
	selp.f64 	%fd263, %fd262, %fd261, %p155;
	ld.shared.f64 	%fd264, [_ZZN3cub18CUB_300001_SM_10006detail6reduce18DeviceReduceKernelINS2_10policy_hubIdjN4cuda3__47maximumIvEEE10Policy1000EPdjS8_dNS5_3std3__410__identityEEEvT0_PT3_T1_NS0_13GridEvenShareISI_EET2_T4_E12temp_storage+56];
	setp.lt.f64 	%p156, %fd263, %fd264;
	selp.f64 	%fd265, %fd264, %fd263, %p156;
	ld.shared.f64 	%fd266, [_ZZN3cub18CUB_300001_SM_10006detail6reduce18DeviceReduceKernelINS2_10policy_hubIdjN4cuda3__47maximumIvEEE10Policy1000EPdjS8_dNS5_3std3__410__identityEEEvT0_PT3_T1_NS0_13GridEvenShareISI_EET2_T4_E12temp_storage+64];
	setp.lt.f64 	%p157, %fd265, %fd266;
	selp.f64 	%fd374, %fd266, %fd265, %p157;
	bra.uni 	$L__BB5_71;
$L__BB5_36:
	sub.s32 	%r55, %r1, %r5;
	setp.gt.u32 	%p2, %r55, 2047;
	@%p2 bra 	$L__BB5_55;
	mov.u32 	%r56, %tid.x;
	setp.ge.u32 	%p51, %r56, %r55;
	mov.f64 	%fd367, 0d0000000000000000;
	mov.u32 	%r529, %r56;
	@%p51 bra 	$L__BB5_39;
	add.s32 	%r176, %r5, %r56;
	mul.wide.u32 	%rd65, %r176, 8;
	add.s64 	%rd64, %rd1, %rd65;
	// begin inline asm
	ld.global.nc.u64 %rd63, [%rd64];
	// end inline asm
	mov.b64 	%fd367, %rd63;
	add.s32 	%r529, %r56, 256;
$L__BB5_39:
	setp.ge.u32 	%p52, %r529, %r55;
	@%p52 bra 	$L__BB5_46;
	not.b32 	%r177, %r529;
	add.s32 	%r59, %r1, %r177;
	and.b32  	%r178, %r59, 768;
	setp.eq.s32 	%p53, %r178, 768;
	@%p53 bra 	$L__BB5_43;
	add.s32 	%r527, %r529, %r5;
	shr.u32 	%r179, %r59, 8;
	add.s32 	%r180, %r179, 1;
	and.b32  	%r181, %r180, 3;
	neg.s32 	%r526, %r181;
$L__BB5_42:
	.pragma "nounroll";
	mul.wide.u32 	%rd68, %r527, 8;
	add.s64 	%rd67, %rd1, %rd68;
	// begin inline asm
	ld.global.nc.u64 %rd66, [%rd67];
	// end inline asm
	mov.b64 	%fd122, %rd66;
	setp.lt.f64 	%p54, %fd367, %fd122;
	selp.f64 	%fd367, %fd122, %fd367, %p54;
	add.s32 	%r529, %r529, 256;
	add.s32 	%r527, %r527, 256;
	add.s32 	%r526, %r526, 1;
	setp.ne.s32 	%p55, %r526, 0;
	@%p55 bra 	$L__BB5_42;
$L__BB5_43:
	sub.s32 	%r182, %r59, %r5;
	setp.lt.u32 	%p56, %r182, 768;
	@%p56 bra 	$L__BB5_46;
	add.s32 	%r531, %r529, 512;
	add.s32 	%r530, %r529, %r5;
$L__BB5_45:
	mul.wide.u32 	%rd77, %r530, 8;
	add.s64 	%rd70, %rd1, %rd77;
	// begin inline asm
	ld.global.nc.u64 %rd69, [%rd70];
	// end inline asm
	mov.b64 	%fd123, %rd69;
	setp.lt.f64 	%p57, %fd367, %fd123;
	selp.f64 	%fd124, %fd123, %fd367, %p57;
	add.s32 	%r183, %r530, 256;
	mul.wide.u32 	%rd78, %r183, 8;
	add.s64 	%rd72, %rd1, %rd78;
	// begin inline asm
	ld.global.nc.u64 %rd71, [%rd72];
	// end inline asm
	mov.b64 	%fd125, %rd71;
	setp.lt.f64 	%p58, %fd124, %fd125;
	selp.f64 	%fd126, %fd125, %fd124, %p58;
	add.s32 	%r184, %r530, 512;
	mul.wide.u32 	%rd79, %r184, 8;
	add.s64 	%rd74, %rd1, %rd79;
	// begin inline asm
	ld.global.nc.u64 %rd73, [%rd74];
	// end inline asm
	mov.b64 	%fd127, %rd73;
	setp.lt.f64 	%p59, %fd126, %fd127;
	selp.f64 	%fd128, %fd127, %fd126, %p59;
	add.s32 	%r185, %r530, 768;
	mul.wide.u32 	%rd80, %r185, 8;
	add.s64 	%rd76, %rd1, %rd80;
	// begin inline asm
	ld.global.nc.u64 %rd75, [%rd76];
	// end inline asm
	mov.b64 	%fd129, %rd75;
	setp.lt.f64 	%p60, %fd128, %fd129;
	selp.f64 	%fd367, %fd129, %fd128, %p60;
	add.s32 	%r73, %r531, 1024;
	add.s32 	%r186, %r531, 512;
	add.s32 	%r530, %r530, 1024;
	setp.lt.s32 	%p61, %r186, %r55;
	mov.u32 	%r531, %r73;
	@%p61 bra 	$L__BB5_45;
$L__BB5_46:
	setp.lt.u32 	%p62, %r55, 256;
	@%p62 bra 	$L__BB5_51;
	// begin inline asm
	mov.u32 %r250, %laneid;
	// end inline asm
	mov.b64 	%rd91, %fd367;
	mov.b64 	{%r252, %r257}, %rd91;
	mov.b32 	%r258, 1;
	mov.b32 	%r299, 31;
	mov.b32 	%r300, -1;
	// begin inline asm
	shfl.sync.down.b32 %r251, %r252, %r258, %r299, %r300;
	// end inline asm
	// begin inline asm
	shfl.sync.down.b32 %r256, %r257, %r258, %r299, %r300;
	// end inline asm
	mov.b64 	%rd92, {%r251, %r256};
	mov.b64 	%fd177, %rd92;
	setp.gt.s32 	%p90, %r250, 30;
	setp.lt.f64 	%p91, %fd367, %fd177;
	selp.f64 	%fd178, %fd177, %fd367, %p91;
	selp.f64 	%fd179, %fd367, %fd178, %p90;
	mov.b64 	%rd93, %fd179;
	mov.b64 	{%r262, %r267}, %rd93;
	mov.b32 	%r268, 2;
	// begin inline asm
	shfl.sync.down.b32 %r261, %r262, %r268, %r299, %r300;
	// end inline asm
	// begin inline asm
	shfl.sync.down.b32 %r266, %r267, %r268, %r299, %r300;
	// end inline asm
	mov.b64 	%rd94, {%r261, %r266};
	mov.b64 	%fd180, %rd94;
	setp.gt.s32 	%p92, %r250, 29;
	setp.lt.f64 	%p93, %fd179, %fd180;
	selp.f64 	%fd181, %fd180, %fd179, %p93;
	selp.f64 	%fd182, %fd179, %fd181, %p92;
	mov.b64 	%rd95, %fd182;
	mov.b64 	{%r272, %r277}, %rd95;
	mov.b32 	%r278, 4;
	// begin inline asm
	shfl.sync.down.b32 %r271, %r272, %r278, %r299, %r300;
	// end inline asm
	// begin inline asm
	shfl.sync.down.b32 %r276, %r277, %r278, %r299, %r300;
	// end inline asm
	mov.b64 	%rd96, {%r271, %r276};
	mov.b64 	%fd183, %rd96;
	setp.gt.s32 	%p94, %r250, 27;
	setp.lt.f64 	%p95, %fd182, %fd183;
	selp.f64 	%fd184, %fd183, %fd182, %p95;
	selp.f64 	%fd185, %fd182, %fd184, %p94;
	mov.b64 	%rd97, %fd185;
	mov.b64 	{%r282, %r287}, %rd97;
	mov.b32 	%r288, 8;
	// begin inline asm
	shfl.sync.down.b32 %r281, %r282, %r288, %r299, %r300;
	// end inline asm
	// begin inline asm
	shfl.sync.down.b32 %r286, %r287, %r288, %r299, %r300;
	// end inline asm
	mov.b64 	%rd98, {%r281, %r286};
	mov.b64 	%fd186, %rd98;
	setp.gt.s32 	%p96, %r250, 23;
	setp.lt.f64 	%p97, %fd185, %fd186;
	selp.f64 	%fd187, %fd186, %fd185, %p97;
	selp.f64 	%fd188, %fd185, %fd187, %p96;
	mov.b64 	%rd99, %fd188;
	mov.b64 	{%r292, %r297}, %rd99;
	mov.b32 	%r298, 16;
	// begin inline asm
	shfl.sync.down.b32 %r291, %r292, %r298, %r299, %r300;
	// end inline asm
	// begin inline asm
	shfl.sync.down.b32 %r296, %r297, %r298, %r299, %r300;
	// end inline asm
	mov.b64 	%rd100, {%r291, %r296};
	mov.b64 	%fd189, %rd100;
	setp.gt.s32 	%p98, %r250, 15;
	setp.lt.f64 	%p99, %fd188, %fd189;
	selp.f64 	%fd37, %fd189, %fd188, %p99;
	selp.f64 	%fd374, %fd188, %fd37, %p98;
	setp.ne.s32 	%p100, %r250, 0;
	@%p100 bra 	$L__BB5_49;
	shr.u32 	%r301, %r56, 2;
	and.b32  	%r302, %r301, 248;
	mov.u32 	%r303, _ZZN3cub18CUB_300001_SM_10006detail6reduce18DeviceReduceKernelINS2_10policy_hubIdjN4cuda3__47maximumIvEEE10Policy1000EPdjS8_dNS5_3std3__410__identityEEEvT0_PT3_T1_NS0_13GridEvenShareISI_EET2_T4_E12temp_storage;
	add.s32 	%r304, %r303, %r302;
	st.shared.f64 	[%r304+8], %fd37;
$L__BB5_49:
	bar.sync 	0;
	setp.ne.s32 	%p101, %r56, 0;
	@%p101 bra 	$L__BB5_71;
	ld.shared.f64 	%fd190, [_ZZN3cub18CUB_300001_SM_10006detail6reduce18DeviceReduceKernelINS2_10policy_hubIdjN4cuda3__47maximumIvEEE10Policy1000EPdjS8_dNS5_3std3__410__identityEEEvT0_PT3_T1_NS0_13GridEvenShareISI_EET2_T4_E12temp_storage+16];
	setp.lt.f64 	%p102, %fd374, %fd190;
	selp.f64 	%fd191, %fd190, %fd374, %p102;
	ld.shared.f64 	%fd192, [_ZZN3cub18CUB_300001_SM_10006detail6reduce18DeviceReduceKernelINS2_10policy_hubIdjN4cuda3__47maximumIvEEE10Policy1000EPdjS8_dNS5_3std3__410__identityEEEvT0_PT3_T1_NS0_13GridEvenShareISI_EET2_T4_E12temp_storage+24];
	setp.lt.f64 	%p103, %fd191, %fd192;
	selp.f64 	%fd193, %fd192, %fd191, %p103;
	ld.shared.f64 	%fd194, [_ZZN3cub18CUB_300001_SM_10006detail6reduce18DeviceReduceKernelINS2_10policy_hubIdjN4cuda3__47maximumIvEEE10Policy1000EPdjS8_dNS5_3std3__410__identityEEEvT0_PT3_T1_NS0_13GridEvenShareISI_EET2_T4_E12temp_storage+32];
	setp.lt.f64 	%p104, %fd193, %fd194;
	selp.f64 	%fd195, %fd194, %fd193, %p104;
	ld.shared.f64 	%fd196, [_ZZN3cub18CUB_300001_SM_10006detail6reduce18DeviceReduceKernelINS2_10policy_hubIdjN4cuda3__47maximumIvEEE10Policy1000EPdjS8_dNS5_3std3__410__identityEEEvT0_PT3_T1_NS0_13GridEvenShareISI_EET2_T4_E12temp_storage+40];
	setp.lt.f64 	%p105, %fd195, %fd196;
	selp.f64 	%fd197, %fd196, %fd195, %p105;
	ld.shared.f64 	%fd198, [_ZZN3cub18CUB_300001_SM_10006detail6reduce18DeviceReduceKernelINS2_10policy_hubIdjN4cuda3__47maximumIvEEE10Policy1000EPdjS8_dNS5_3std3__410__identityEEEvT0_PT3_T1_NS0_13GridEvenShareISI_EET2_T4_E12temp_storage+48];
	setp.lt.f64 	%p106, %fd197, %fd198;
	selp.f64 	%fd199, %fd198, %fd197, %p106;
	ld.shared.f64 	%fd200, [_ZZN3cub18CUB_300001_SM_10006detail6reduce18DeviceReduceKernelINS2_10policy_hubIdjN4cuda3__47maximumIvEEE10Policy1000EPdjS8_dNS5_3std3__410__identityEEEvT0_PT3_T1_NS0_13GridEvenShareISI_EET2_T4_E12temp_storage+56];
	setp.lt.f64 	%p107, %fd199, %fd200;
	selp.f64 	%fd201, %fd200, %fd199, %p107;
	ld.shared.f64 	%fd202, [_ZZN3cub18CUB_300001_SM_10006detail6reduce18DeviceReduceKernelINS2_10policy_hubIdjN4cuda3__47maximumIvEEE10Policy1000EPdjS8_dNS5_3std3__410__identityEEEvT0_PT3_T1_NS0_13GridEvenShareISI_EET2_T4_E12temp_storage+64];
	setp.lt.f64 	%p108, %fd201, %fd202;
	selp.f64 	%fd374, %fd202, %fd201, %p108;
	bra.uni 	$L__BB5_71;
$L__BB5_51:
	// begin inline asm
	mov.u32 %r187, %laneid;
	// end inline asm
	and.b32  	%r238, %r56, 992;
	add.s32 	%r239, %r238, 32;
	setp.gt.u32 	%p63, %r239, %r55;
	not.b32 	%r240, %r238;
	add.s32 	%r241, %r55, %r240;
	selp.b32 	%r236, %r241, 31, %p63;
	mov.b64 	%rd81, %fd367;
	mov.b64 	{%r189, %r194}, %rd81;
	mov.b32 	%r195, 1;
	mov.b32 	%r237, -1;
	// begin inline asm
	shfl.sync.down.b32 %r188, %r189, %r195, %r236, %r237;
	// end inline asm
	// begin inline asm
	shfl.sync.down.b32 %r193, %r194, %r195, %r236, %r237;
	// end inline asm
	mov.b64 	%rd82, {%r188, %r193};
	mov.b64 	%fd130, %rd82;
	setp.lt.s32 	%p64, %r187, %r236;
	setp.lt.f64 	%p65, %fd367, %fd130;
	selp.f64 	%fd131, %fd130, %fd367, %p65;
	selp.f64 	%fd132, %fd131, %fd367, %p64;
	mov.b64 	%rd83, %fd132;
	mov.b64 	{%r199, %r204}, %rd83;
	mov.b32 	%r205, 2;
	// begin inline asm
	shfl.sync.down.b32 %r198, %r199, %r205, %r236, %r237;
	// end inline asm
	// begin inline asm
	shfl.sync.down.b32 %r203, %r204, %r205, %r236, %r237;
	// end inline asm
	mov.b64 	%rd84, {%r198, %r203};
	mov.b64 	%fd133, %rd84;
	add.s32 	%r242, %r187, 2;
	setp.gt.s32 	%p66, %r242, %r236;
	setp.lt.f64 	%p67, %fd132, %fd133;
	selp.f64 	%fd134, %fd133, %fd132, %p67;
	selp.f64 	%fd135, %fd132, %fd134, %p66;
	mov.b64 	%rd85, %fd135;
	mov.b64 	{%r209, %r214}, %rd85;
	mov.b32 	%r215, 4;
	// begin inline asm
	shfl.sync.down.b32 %r208, %r209, %r215, %r236, %r237;
	// end inline asm
	// begin inline asm
	shfl.sync.down.b32 %r213, %r214, %r215, %r236, %r237;
	// end inline asm
	mov.b64 	%rd86, {%r208, %r213};
	mov.b64 	%fd136, %rd86;
	add.s32 	%r243, %r187, 4;
	setp.gt.s32 	%p68, %r243, %r236;
	setp.lt.f64 	%p69, %fd135, %fd136;
	selp.f64 	%fd137, %fd136, %fd135, %p69;
	selp.f64 	%fd138, %fd135, %fd137, %p68;
	mov.b64 	%rd87, %fd138;
	mov.b64 	{%r219, %r224}, %rd87;
	mov.b32 	%r225, 8;
	// begin inline asm
	shfl.sync.down.b32 %r218, %r219, %r225, %r236, %r237;
	// end inline asm
	// begin inline asm
	shfl.sync.down.b32 %r223, %r224, %r225, %r236, %r237;
	// end inline asm
	mov.b64 	%rd88, {%r218, %r223};
	mov.b64 	%fd139, %rd88;
	add.s32 	%r244, %r187, 8;
	setp.gt.s32 	%p70, %r244, %r236;
	setp.lt.f64 	%p71, %fd138, %fd139;
	selp.f64 	%fd140, %fd139, %fd138, %p71;
	selp.f64 	%fd141, %fd138, %fd140, %p70;
	mov.b64 	%rd89, %fd141;
	mov.b64 	{%r229, %r234}, %rd89;
	mov.b32 	%r235, 16;
	// begin inline asm
	shfl.sync.down.b32 %r228, %r229, %r235, %r236, %r237;
	// end inline asm
	// begin inline asm
	shfl.sync.down.b32 %r233, %r234, %r235, %r236, %r237;
	// end inline asm
	mov.b64 	%rd90, {%r228, %r233};
	mov.b64 	%fd142, %rd90;
	add.s32 	%r245, %r187, 16;
	setp.gt.s32 	%p72, %r245, %r236;
	setp.lt.f64 	%p73, %fd141, %fd142;
	selp.f64 	%fd143, %fd142, %fd141, %p73;
	selp.f64 	%fd374, %fd141, %fd143, %p72;
	setp.ne.s32 	%p74, %r187, 0;
	@%p74 bra 	$L__BB5_53;
	shr.u32 	%r246, %r56, 2;
	and.b32  	%r247, %r246, 248;
	mov.u32 	%r248, _ZZN3cub18CUB_300001_SM_10006detail6reduce18DeviceReduceKernelINS2_10policy_hubIdjN4cuda3__47maximumIvEEE10Policy1000EPdjS8_dNS5_3std3__410__identityEEEvT0_PT3_T1_NS0_13GridEvenShareISI_EET2_T4_E12temp_storage;
	add.s32 	%r249, %r248, %r247;
	st.shared.f64 	[%r249+8], %fd374;
$L__BB5_53:
	bar.sync 	0;
	setp.ne.s32 	%p75, %r56, 0;
	@%p75 bra 	$L__BB5_71;
	setp.gt.u32 	%p76, %r55, 32;
	ld.shared.f64 	%fd144, [_ZZN3cub18CUB_300001_SM_10006detail6reduce18DeviceReduceKernelINS2_10policy_hubIdjN4cuda3__47maximumIvEEE10Policy1000EPdjS8_dNS5_3std3__410__identityEEEvT0_PT3_T1_NS0_13GridEvenShareISI_EET2_T4_E12temp_storage+16];
	setp.lt.f64 	%p77, %fd374, %fd144;
	selp.f64 	%fd146, %fd144, %fd374, %p77;
	selp.f64 	%fd147, %fd146, %fd374, %p76;
	setp.gt.u32 	%p78, %r55, 64;
	ld.shared.f64 	%fd149, [_ZZN3cub18CUB_300001_SM_10006detail6reduce18DeviceReduceKernelINS2_10policy_hubIdjN4cuda3__47maximumIvEEE10Policy1000EPdjS8_dNS5_3std3__410__identityEEEvT0_PT3_T1_NS0_13GridEvenShareISI_EET2_T4_E12temp_storage+24];
	setp.lt.f64 	%p79, %fd147, %fd149;
	selp.f64 	%fd151, %fd149, %fd147, %p79;
	selp.f64 	%fd152, %fd151, %fd147, %p78;
	setp.gt.u32 	%p80, %r55, 96;
	ld.shared.f64 	%fd154, [_ZZN3cub18CUB_300001_SM_10006detail6reduce18DeviceReduceKernelINS2_10policy_hubIdjN4cuda3__47maximumIvEEE10Policy1000EPdjS8_dNS5_3std3__410__identityEEEvT0_PT3_T1_NS0_13GridEvenShareISI_EET2_T4_E12temp_storage+32];
	setp.lt.f64 	%p81, %fd152, %fd154;
	selp.f64 	%fd156, %fd154, %fd152, %p81;
	selp.f64 	%fd157, %fd156, %fd152, %p80;
	setp.gt.u32 	%p82, %r55, 128;
	ld.shared.f64 	%fd159, [_ZZN3cub18CUB_300001_SM_10006detail6reduce18DeviceReduceKernelINS2_10policy_hubIdjN4cuda3__47maximumIvEEE10Policy1000EPdjS8_dNS5_3std3__410__identityEEEvT0_PT3_T1_NS0_13GridEvenShareISI_EET2_T4_E12temp_storage+40];
	setp.lt.f64 	%p83, %fd157, %fd159;
	selp.f64 	%fd161, %fd159, %fd157, %p83;
	selp.f64 	%fd162, %fd161, %fd157, %p82;
	setp.gt.u32 	%p84, %r55, 160;
	ld.shared.f64 	%fd164, [_ZZN3cub18CUB_300001_SM_10006detail6reduce18DeviceReduceKernelINS2_10policy_hubIdjN4cuda3__47maximumIvEEE10Policy1000EPdjS8_dNS5_3std3__410__identityEEEvT0_PT3_T1_NS0_13GridEvenShareISI_EET2_T4_E12temp_storage+48];
	setp.lt.f64 	%p85, %fd162, %fd164;
	selp.f64 	%fd166, %fd164, %fd162, %p85;
	selp.f64 	%fd167, %fd166, %fd162, %p84;
	setp.gt.u32 	%p86, %r55, 192;
	ld.shared.f64 	%fd169, [_ZZN3cub18CUB_300001_SM_10006detail6reduce18DeviceReduceKernelINS2_10policy_hubIdjN4cuda3__47maximumIvEEE10Policy1000EPdjS8_dNS5_3std3__410__identityEEEvT0_PT3_T1_NS0_13GridEvenShareISI_EET2_T4_E12temp_storage+56];
	setp.lt.f64 	%p87, %fd167, %fd169;
	selp.f64 	%fd171, %fd169, %fd167, %p87;
	selp.f64 	%fd172, %fd171, %fd167, %p86;
	setp.gt.u32 	%p88, %r55, 224;
	ld.shared.f64 	%fd174, [_ZZN3cub18CUB_300001_SM_10006detail6reduce18DeviceReduceKernelINS2_10policy_hubIdjN4cuda3__47maximumIvEEE10Policy1000EPdjS8_dNS5_3std3__410__identityEEEvT0_PT3_T1_NS0_13GridEvenShareISI_EET2_T4_E12temp_storage+64];
	setp.lt.f64 	%p89, %fd172, %fd174;
	selp.f64 	%fd176, %fd174, %fd172, %p89;
	selp.f64 	%fd374, %fd176, %fd172, %p88;
	bra.uni 	$L__BB5_71;
$L__BB5_55:
	mov.u32 	%r75, %tid.x;
	add.s32 	%r104, %r75, %r5;
	mul.wide.u32 	%rd20, %r104, 8;
	add.s64 	%rd5, %rd1, %rd20;
	// begin inline asm
	ld.global.nc.u64 %rd4, [%rd5];
	// end inline asm
	mov.b64 	%fd56, %rd4;
	add.s64 	%rd7, %rd5, 2048;
	// begin inline asm
	ld.global.nc.u64 %rd6, [%rd7];
	// end inline asm
	mov.b64 	%fd57, %rd6;
	add.s64 	%rd9, %rd5, 4096;
	// begin inline asm
	ld.global.nc.u64 %rd8, [%rd9];
	// end inline asm
	mov.b64 	%fd58, %rd8;
	add.s64 	%rd11, %rd5, 6144;
	// begin inline asm
	ld.global.nc.u64 %rd10, [%rd11];
	// end inline asm
	mov.b64 	%fd59, %rd10;
	add.s64 	%rd13, %rd5, 8192;
	// begin inline asm
	ld.global.nc.u64 %rd12, [%rd13];
	// end inline asm
	mov.b64 	%fd60, %rd12;
	add.s64 	%rd15, %rd5, 10240;
	// begin inline asm
	ld.global.nc.u64 %rd14, [%rd15];
	// end inline asm
	mov.b64 	%fd61, %rd14;
	add.s64 	%rd17, %rd5, 12288;
	// begin inline asm
	ld.global.nc.u64 %rd16, [%rd17];
	// end inline asm
	mov.b64 	%fd62, %rd16;
	add.s64 	%rd19, %rd5, 14336;
	// begin inline asm
	ld.global.nc.u64 %rd18, [%rd19];
	// end inline asm
	mov.b64 	%fd63, %rd18;
	setp.lt.f64 	%p3, %fd56, %fd57;
	selp.f64 	%fd64, %fd57, %fd56, %p3;
	setp.lt.f64 	%p4, %fd64, %fd58;
	selp.f64 	%fd65, %fd58, %fd64, %p4;
	setp.lt.f64 	%p5, %fd65, %fd59;
	selp.f64 	%fd66, %fd59, %fd65, %p5;
	setp.lt.f64 	%p6, %fd66, %fd60;
	selp.f64 	%fd67, %fd60, %fd66, %p6;
	setp.lt.f64 	%p7, %fd67, %fd61;
	selp.f64 	%fd68, %fd61, %fd67, %p7;
	setp.lt.f64 	%p8, %fd68, %fd62;
	selp.f64 	%fd69, %fd62, %fd68, %p8;
	setp.lt.f64 	%p9, %fd69, %fd63;
	selp.f64 	%fd373, %fd63, %fd69, %p9;
	setp.lt.u32 	%p10, %r55, %r4;
	@%p10 bra 	$L__BB5_67;
	add.s32 	%r76, %r4, %r5;
	add.s32 	%r533, %r76, 256;
	add.s32 	%r532, %r76, %r75;
	mov.b32 	%r534, 0;
$L__BB5_57:
	add.s32 	%r5, %r5, %r4;
	add.s32 	%r106, %r1, -2048;
	setp.gt.u32 	%p11, %r5, %r106;
	@%p11 bra 	$L__BB5_59;
	add.s32 	%r107, %r75, %r5;
	mul.wide.u32 	%rd37, %r107, 8;
	add.s64 	%rd22, %rd1, %rd37;
	// begin inline asm
	ld.global.nc.u64 %rd21, [%rd22];
	// end inline asm
	mov.b64 	%fd70, %rd21;
	add.s64 	%rd24, %rd22, 2048;
	// begin inline asm
	ld.global.nc.u64 %rd23, [%rd24];
	// end inline asm
	mov.b64 	%fd71, %rd23;
	add.s64 	%rd26, %rd22, 4096;
	// begin inline asm
	ld.global.nc.u64 %rd25, [%rd26];
	// end inline asm
	mov.b64 	%fd72, %rd25;
	add.s64 	%rd28, %rd22, 6144;
	// begin inline asm
	ld.global.nc.u64 %rd27, [%rd28];
	// end inline asm
	mov.b64 	%fd73, %rd27;
	add.s64 	%rd30, %rd22, 8192;
	// begin inline asm
	ld.global.nc.u64 %rd29, [%rd30];
	// end inline asm
	mov.b64 	%fd74, %rd29;
	add.s64 	%rd32, %rd22, 10240;
	// begin inline asm
	ld.global.nc.u64 %rd31, [%rd32];
	// end inline asm
	mov.b64 	%fd75, %rd31;
	add.s64 	%rd34, %rd22, 12288;
	// begin inline asm
	ld.global.nc.u64 %rd33, [%rd34];
	// end inline asm
	mov.b64 	%fd76, %rd33;
	add.s64 	%rd36, %rd22, 14336;
	// begin inline asm
	ld.global.nc.u64 %rd35, [%rd36];
	// end inline asm
	mov.b64 	%fd77, %rd35;
	setp.lt.f64 	%p12, %fd373, %fd70;
	selp.f64 	%fd78, %fd70, %fd373, %p12;
	setp.lt.f64 	%p13, %fd78, %fd71;
	selp.f64 	%fd79, %fd71, %fd78, %p13;
	setp.lt.f64 	%p14, %fd79, %fd72;
	selp.f64 	%fd80, %fd72, %fd79, %p14;
	setp.lt.f64 	%p15, %fd80, %fd73;
	selp.f64 	%fd81, %fd73, %fd80, %p15;
	setp.lt.f64 	%p16, %fd81, %fd74;
	selp.f64 	%fd82, %fd74, %fd81, %p16;
	setp.lt.f64 	%p17, %fd82, %fd75;
	selp.f64 	%fd83, %fd75, %fd82, %p17;
	setp.lt.f64 	%p18, %fd83, %fd76;
	selp.f64 	%fd84, %fd76, %fd83, %p18;
	setp.lt.f64 	%p19, %fd84, %fd77;
	selp.f64 	%fd373, %fd77, %fd84, %p19;
	sub.s32 	%r108, %r1, %r5;
	setp.lt.u32 	%p20, %r108, %r4;
	add.s32 	%r534, %r534, 1;
	add.s32 	%r533, %r533, %r4;
	add.s32 	%r532, %r532, %r4;
	@%p20 bra 	$L__BB5_67;
	bra.uni 	$L__BB5_57;
$L__BB5_59:
	setp.le.u32 	%p21, %r1, %r5;
	@%p21 bra 	$L__BB5_67;
	sub.s32 	%r87, %r1, %r5;
	setp.ge.s32 	%p22, %r75, %r87;
	@%p22 bra 	$L__BB5_67;
	not.b32 	%r109, %r75;
	add.s32 	%r110, %r1, %r109;
	sub.s32 	%r111, %r110, %r76;
	mul.lo.s32 	%r112, %r2, %r534;
	shl.b32 	%r113, %r112, 11;
	sub.s32 	%r88, %r111, %r113;
	shr.u32 	%r114, %r110, 8;
	add.s32 	%r89, %r114, 1;
	and.b32  	%r115, %r110, 768;
	setp.eq.s32 	%p23, %r115, 768;
	mov.u32 	%r539, %r75;
	@%p23 bra 	$L__BB5_64;
	and.b32  	%r116, %r89, 3;
	neg.s32 	%r536, %r116;
	mov.u32 	%r539, %r75;
$L__BB5_63:
	.pragma "nounroll";
	mul.wide.u32 	%rd40, %r532, 8;
	add.s64 	%rd39, %rd1, %rd40;
	// begin inline asm
	ld.global.nc.u64 %rd38, [%rd39];
	// end inline asm
	mov.b64 	%fd86, %rd38;
	setp.lt.f64 	%p24, %fd373, %fd86;
	selp.f64 	%fd373, %fd86, %fd373, %p24;
	add.s32 	%r539, %r539, 256;
	add.s32 	%r532, %r532, 256;
	add.s32 	%r536, %r536, 1;
	setp.ne.s32 	%p25, %r536, 0;
	@%p25 bra 	$L__BB5_63;
$L__BB5_64:
	setp.lt.u32 	%p26, %r88, 768;
	@%p26 bra 	$L__BB5_67;
	add.s32 	%r541, %r539, 512;
	add.s32 	%r540, %r539, %r533;
$L__BB5_66:
	add.s32 	%r117, %r540, -256;
	mul.wide.u32 	%rd49, %r117, 8;
	add.s64 	%rd42, %rd1, %rd49;
	// begin inline asm
	ld.global.nc.u64 %rd41, [%rd42];
	// end inline asm
	mov.b64 	%fd87, %rd41;
	setp.lt.f64 	%p27, %fd373, %fd87;
	selp.f64 	%fd88, %fd87, %fd373, %p27;
	mul.wide.u32 	%rd50, %r540, 8;
	add.s64 	%rd44, %rd1, %rd50;
	// begin inline asm
	ld.global.nc.u64 %rd43, [%rd44];
	// end inline asm
	mov.b64 	%fd89, %rd43;
	setp.lt.f64 	%p28, %fd88, %fd89;
	selp.f64 	%fd90, %fd89, %fd88, %p28;
	add.s32 	%r118, %r540, 256;
	mul.wide.u32 	%rd51, %r118, 8;
	add.s64 	%rd46, %rd1, %rd51;
	// begin inline asm
	ld.global.nc.u64 %rd45, [%rd46];
	// end inline asm
	mov.b64 	%fd91, %rd45;
	setp.lt.f64 	%p29, %fd90, %fd91;
	selp.f64 	%fd92, %fd91, %fd90, %p29;
	add.s32 	%r119, %r540, 512;
	mul.wide.u32 	%rd52, %r119, 8;
	add.s64 	%rd48, %rd1, %rd52;
	// begin inline asm
	ld.global.nc.u64 %rd47, [%rd48];
	// end inline asm
	mov.b64 	%fd93, %rd47;
	setp.lt.f64 	%p30, %fd92, %fd93;
	selp.f64 	%fd373, %fd93, %fd92, %p30;
	add.s32 	%r102, %r541, 1024;
	add.s32 	%r120, %r541, 512;
	add.s32 	%r540, %r540, 1024;
	setp.lt.s32 	%p31, %r120, %r87;
	mov.u32 	%r541, %r102;
	@%p31 bra 	$L__BB5_66;
$L__BB5_67:
	// begin inline asm
	mov.u32 %r121, %laneid;
	// end inline asm
	mov.b64 	%rd53, %fd373;
	mov.b64 	{%r123, %r128}, %rd53;
	mov.b32 	%r129, 1;
	mov.b32 	%r170, 31;
	mov.b32 	%r171, -1;
	// begin inline asm
	shfl.sync.down.b32 %r122, %r123, %r129, %r170, %r171;
	// end inline asm
	// begin inline asm
	shfl.sync.down.b32 %r127, %r128, %r129, %r170, %r171;
	// end inline asm
	mov.b64 	%rd54, {%r122, %r127};
	mov.b64 	%fd94, %rd54;
	setp.gt.s32 	%p32, %r121, 30;
	setp.lt.f64 	%p33, %fd373, %fd94;
	selp.f64 	%fd95, %fd94, %fd373, %p33;
	selp.f64 	%fd96, %fd373, %fd95, %p32;
	mov.b64 	%rd55, %fd96;
	mov.b64 	{%r133, %r138}, %rd55;
	mov.b32 	%r139, 2;
	// begin inline asm
	shfl.sync.down.b32 %r132, %r133, %r139, %r170, %r171;
	// end inline asm
	// begin inline asm
	shfl.sync.down.b32 %r137, %r138, %r139, %r170, %r171;
	// end inline asm
	mov.b64 	%rd56, {%r132, %r137};
	mov.b64 	%fd97, %rd56;
	setp.gt.s32 	%p34, %r121, 29;
	setp.lt.f64 	%p35, %fd96, %fd97;
	selp.f64 	%fd98, %fd97, %fd96, %p35;
	selp.f64 	%fd99, %fd96, %fd98, %p34;
	mov.b64 	%rd57, %fd99;
	mov.b64 	{%r143, %r148}, %rd57;
	mov.b32 	%r149, 4;
	// begin inline asm
	shfl.sync.down.b32 %r142, %r143, %r149, %r170, %r171;
	// end inline asm
	// begin inline asm
	shfl.sync.down.b32 %r147, %r148, %r149, %r170, %r171;
	// end inline asm
	mov.b64 	%rd58, {%r142, %r147};
	mov.b64 	%fd100, %rd58;
	setp.gt.s32 	%p36, %r121, 27;
	setp.lt.f64 	%p37, %fd99, %fd100;
	selp.f64 	%fd101, %fd100, %fd99, %p37;
	selp.f64 	%fd102, %fd99, %fd101, %p36;
	mov.b64 	%rd59, %fd102;
	mov.b64 	{%r153, %r158}, %rd59;
	mov.b32 	%r159, 8;
	// begin inline asm
	shfl.sync.down.b32 %r152, %r153, %r159, %r170, %r171;
	// end inline asm
	// begin inline asm
	shfl.sync.down.b32 %r157, %r158, %r159, %r170, %r171;
	// end inline asm
	mov.b64 	%rd60, {%r152, %r157};
	mov.b64 	%fd103, %rd60;
	setp.gt.s32 	%p38, %r121, 23;
	setp.lt.f64 	%p39, %fd102, %fd103;
	selp.f64 	%fd104, %fd103, %fd102, %p39;
	selp.f64 	%fd105, %fd102, %fd104, %p38;
	mov.b64 	%rd61, %fd105;
	mov.b64 	{%r163, %r168}, %rd61;
	mov.b32 	%r169, 16;
	// begin inline asm
	shfl.sync.down.b32 %r162, %r163, %r169, %r170, %r171;
	// end inline asm
	// begin inline asm
	shfl.sync.down.b32 %r167, %r168, %r169, %r170, %r171;
	// end inline asm
	mov.b64 	%rd62, {%r162, %r167};
	mov.b64 	%fd106, %rd62;
	setp.gt.s32 	%p40, %r121, 15;
	setp.lt.f64 	%p41, %fd105, %fd106;
	selp.f64 	%fd52, %fd106, %fd105, %p41;
	selp.f64 	%fd374, %fd105, %fd52, %p40;
	setp.ne.s32 	%p42, %r121, 0;
	@%p42 bra 	$L__BB5_69;
	shr.u32 	%r172, %r75, 2;
	and.b32  	%r173, %r172, 248;
	mov.u32 	%r174, _ZZN3cub18CUB_300001_SM_10006detail6reduce18DeviceReduceKernelINS2_10policy_hubIdjN4cuda3__47maximumIvEEE10Policy1000EPdjS8_dNS5_3std3__410__identityEEEvT0_PT3_T1_NS0_13GridEvenShareISI_EET2_T4_E12temp_storage;
	add.s32 	%r175, %r174, %r173;
	st.shared.f64 	[%r175+8], %fd52;
$L__BB5_69:
	bar.sync 	0;
	setp.ne.s32 	%p43, %r75, 0;
	@%p43 bra 	$L__BB5_71;
	ld.shared.f64 	%fd107, [_ZZN3cub18CUB_300001_SM_10006detail6reduce18DeviceReduceKernelINS2_10policy_hubIdjN4cuda3__47maximumIvEEE10Policy1000EPdjS8_dNS5_3std3__410__identityEEEvT0_PT3_T1_NS0_13GridEvenShareISI_EET2_T4_E12temp_storage+16];
	setp.lt.f64 	%p44, %fd374, %fd107;
	selp.f64 	%fd108, %fd107, %fd374, %p44;
	ld.shared.f64 	%fd109, [_ZZN3cub18CUB_300001_SM_10006detail6reduce18DeviceReduceKernelINS2_10policy_hubIdjN4cuda3__47maximumIvEEE10Policy1000EPdjS8_dNS5_3std3__410__identityEEEvT0_PT3_T1_NS0_13GridEvenShareISI_EET2_T4_E12temp_storage+24];
	setp.lt.f64 	%p45, %fd108, %fd109;
	selp.f64 	%fd110, %fd109, %fd108, %p45;
	ld.shared.f64 	%fd111, [_ZZN3cub18CUB_300001_SM_10006detail6reduce18DeviceReduceKernelINS2_10policy_hubIdjN4cuda3__47maximumIvEEE10Policy1000EPdjS8_dNS5_3std3__410__identityEEEvT0_PT3_T1_NS0_13GridEvenShareISI_EET2_T4_E12temp_storage+32];
	setp.lt.f64 	%p46, %fd110, %fd111;
	selp.f64 	%fd112, %fd111, %fd110, %p46;
	ld.shared.f64 	%fd113, [_ZZN3cub18CUB_300001_SM_10006detail6reduce18DeviceReduceKernelINS2_10policy_hubIdjN4cuda3__47maximumIvEEE10Policy1000EPdjS8_dNS5_3std3__410__identityEEEvT0_PT3_T1_NS0_13GridEvenShareISI_EET2_T4_E12temp_storage+40];
	setp.lt.f64 	%p47, %fd112, %fd113;
	selp.f64 	%fd114, %fd113, %fd112, %p47;
	ld.shared.f64 	%fd115, [_ZZN3cub18CUB_300001_SM_10006detail6reduce18DeviceReduceKernelINS2_10policy_hubIdjN4cuda3__47maximumIvEEE10Policy1000EPdjS8_dNS5_3std3__410__identityEEEvT0_PT3_T1_NS0_13GridEvenShareISI_EET2_T4_E12temp_storage+48];
	setp.lt.f64 	%p48, %fd114, %fd115;
	selp.f64 	%fd116, %fd115, %fd114, %p48;
	ld.shared.f64 	%fd117, [_ZZN3cub18CUB_300001_SM_10006detail6reduce18DeviceReduceKernelINS2_10policy_hubIdjN4cuda3__47maximumIvEEE10Policy1000EPdjS8_dNS5_3std3__410__identityEEEvT0_PT3_T1_NS0_13GridEvenShareISI_EET2_T4_E12temp_storage+56];
	setp.lt.f64 	%p49, %fd116, %fd117;
	selp.f64 	%fd118, %fd117, %fd116, %p49;
	ld.shared.f64 	%fd119, [_ZZN3cub18CUB_300001_SM_10006detail6reduce18DeviceReduceKernelINS2_10policy_hubIdjN4cuda3__47maximumIvEEE10Policy1000EPdjS8_dNS5_3std3__410__identityEEEvT0_PT3_T1_NS0_13GridEvenShareISI_EET2_T4_E12temp_storage+64];
	setp.lt.f64 	%p50, %fd118, %fd119;
	selp.f64 	%fd374, %fd119, %fd118, %p50;
$L__BB5_71:
	mov.u32 	%r507, %tid.x;
	setp.ne.s32 	%p216, %r507, 0;
	@%p216 bra 	$L__BB5_73;
	ld.param.u64 	%rd196, [_ZN3cub18CUB_300001_SM_10006detail6reduce18DeviceReduceKernelINS2_10policy_hubIdjN4cuda3__47maximumIvEEE10Policy1000EPdjS8_dNS5_3std3__410__identityEEEvT0_PT3_T1_NS0_13GridEvenShareISI_EET2_T4__param_1];
	cvta.to.global.u64 	%rd193, %rd196;
	mul.wide.u32 	%rd194, %r3, 8;
	add.s64 	%rd195, %rd193, %rd194;
	st.global.f64 	[%rd195], %fd374;
$L__BB5_73:
	ret;

}
	// .globl	_ZN3cub18CUB_300001_SM_10006detail6reduce28DeviceReduceSingleTileKernelINS2_10policy_hubIdjN4cuda3__47maximumIvEEE10Policy1000EPdSB_iS8_ddNS5_3std3__410__identityEEEvT0_T1_T2_T3_T4_T6_
.visible .entry _ZN3cub18CUB_300001_SM_10006detail6reduce28DeviceReduceSingleTileKernelINS2_10policy_hubIdjN4cuda3__47maximumIvEEE10Policy1000EPdSB_iS8_ddNS5_3std3__410__identityEEEvT0_T1_T2_T3_T4_T6_(
	.param .u64 .ptr .align 1 _ZN3cub18CUB_300001_SM_10006detail6reduce28DeviceReduceSingleTileKernelINS2_10policy_hubIdjN4cuda3__47maximumIvEEE10Policy1000EPdSB_iS8_ddNS5_3std3__410__identityEEEvT0_T1_T2_T3_T4_T6__param_0,
	.param .u64 .ptr .align 1 _ZN3cub18CUB_300001_SM_10006detail6reduce28DeviceReduceSingleTileKernelINS2_10policy_hubIdjN4cuda3__47maximumIvEEE10Policy1000EPdSB_iS8_ddNS5_3std3__410__identityEEEvT0_T1_T2_T3_T4_T6__param_1,
	.param .u32 _ZN3cub18CUB_300001_SM_10006detail6reduce28DeviceReduceSingleTileKernelINS2_10policy_hubIdjN4cuda3__47maximumIvEEE10Policy1000EPdSB_iS8_ddNS5_3std3__410__identityEEEvT0_T1_T2_T3_T4_T6__param_2,
	.param .align 1 .b8 _ZN3cub18CUB_300001_SM_10006detail6reduce28DeviceReduceSingleTileKernelINS2_10policy_hubIdjN4cuda3__47maximumIvEEE10Policy1000EPdSB_iS8_ddNS5_3std3__410__identityEEEvT0_T1_T2_T3_T4_T6__param_3[1],
	.param .f64 _ZN3cub18CUB_300001_SM_10006detail6reduce28DeviceReduceSingleTileKernelINS2_10policy_hubIdjN4cuda3__47maximumIvEEE10Policy1000EPdSB_iS8_ddNS5_3std3__410__identityEEEvT0_T1_T2_T3_T4_T6__param_4,
	.param .align 1 .b8 _ZN3cub18CUB_300001_SM_10006detail6reduce28DeviceReduceSingleTileKernelINS2_10policy_hubIdjN4cuda3__47maximumIvEEE10Policy1000EPdSB_iS8_ddNS5_3std3__410__identityEEEvT0_T1_T2_T3_T4_T6__param_5[1]
)
.maxntid 256
.minnctapersm 1
{
	.reg .pred 	%p<220>;
	.reg .b32 	%r<472>;
	.reg .b64 	%rd<206>;
	.reg .b64 	%fd<381>;
	// demoted variable
	.shared .align 8 .b8 _ZZN3cub18CUB_300001_SM_10006detail6reduce28DeviceReduceSingleTileKernelINS2_10policy_hubIdjN4cuda3__47maximumIvEEE10Policy1000EPdSB_iS8_ddNS5_3std3__410__identityEEEvT0_T1_T2_T3_T4_T6_E12temp_storage[80];
	ld.param.u64 	%rd15, [_ZN3cub18CUB_300001_SM_10006detail6reduce28DeviceReduceSingleTileKernelINS2_10policy_hubIdjN4cuda3__47maximumIvEEE10Policy1000EPdSB_iS8_ddNS5_3std3__410__identityEEEvT0_T1_T2_T3_T4_T6__param_0];
	ld.param.u64 	%rd16, [_ZN3cub18CUB_300001_SM_10006detail6reduce28DeviceReduceSingleTileKernelINS2_10policy_hubIdjN4cuda3__47maximumIvEEE10Policy1000EPdSB_iS8_ddNS5_3std3__410__identityEEEvT0_T1_T2_T3_T4_T6__param_1];
	ld.param.u32 	%r68, [_ZN3cub18CUB_300001_SM_10006detail6reduce28DeviceReduceSingleTileKernelINS2_10policy_hubIdjN4cuda3__47maximumIvEEE10Policy1000EPdSB_iS8_ddNS5_3std3__410__identityEEEvT0_T1_T2_T3_T4_T6__param_2];
	ld.param.f64 	%fd58, [_ZN3cub18CUB_300001_SM_10006detail6reduce28DeviceReduceSingleTileKernelINS2_10policy_hubIdjN4cuda3__47maximumIvEEE10Policy1000EPdSB_iS8_ddNS5_3std3__410__identityEEEvT0_T1_T2_T3_T4_T6__param_4];
	cvta.to.global.u64 	%rd1, %rd16;
	setp.ne.s32 	%p1, %r68, 0;
	@%p1 bra 	$L__BB6_3;
	mov.u32 	%r445, %tid.x;
	setp.ne.s32 	%p219, %r445, 0;
	@%p219 bra 	$L__BB6_74;
	st.global.f64 	[%rd1], %fd58;
	bra.uni 	$L__BB6_74;
$L__BB6_3:
	and.b64  	%rd17, %rd15, 31;
	setp.ne.s64 	%p2, %rd17, 0;
	@%p2 bra 	$L__BB6_38;
	setp.gt.s32 	%p110, %r68, 2047;
	@%p110 bra 	$L__BB6_22;
	mov.u32 	%r1, %tid.x;
	setp.ge.s32 	%p159, %r1, %r68;
	mov.f64 	%fd359, 0d0000000000000000;
	mov.u32 	%r449, %r1;
	@%p159 bra 	$L__BB6_7;
	mul.wide.u32 	%rd169, %r1, 8;
	add.s64 	%rd168, %rd15, %rd169;
	// begin inline asm
	ld.global.nc.u64 %rd167, [%rd168];
	// end inline asm
	mov.b64 	%fd359, %rd167;
	add.s32 	%r449, %r1, 256;
$L__BB6_7:
	setp.ge.s32 	%p160, %r449, %r68;
	@%p160 bra 	$L__BB6_13;
	not.b32 	%r321, %r449;
	add.s32 	%r4, %r68, %r321;
	and.b32  	%r322, %r4, 768;
	setp.eq.s32 	%p161, %r322, 768;
	@%p161 bra 	$L__BB6_11;
	mul.wide.u32 	%rd170, %r449, 8;
	add.s64 	%rd202, %rd15, %rd170;
	shr.u32 	%r323, %r4, 8;
	add.s32 	%r324, %r323, 1;
	and.b32  	%r325, %r324, 3;
	neg.s32 	%r447, %r325;
$L__BB6_10:
	.pragma "nounroll";
	// begin inline asm
	ld.global.nc.u64 %rd171, [%rd202];
	// end inline asm
	mov.b64 	%fd272, %rd171;
	setp.lt.f64 	%p162, %fd359, %fd272;
	selp.f64 	%fd359, %fd272, %fd359, %p162;
	add.s32 	%r449, %r449, 256;
	add.s64 	%rd202, %rd202, 2048;
	add.s32 	%r447, %r447, 1;
	setp.ne.s32 	%p163, %r447, 0;
	@%p163 bra 	$L__BB6_10;
$L__BB6_11:
	setp.lt.u32 	%p164, %r4, 768;
	@%p164 bra 	$L__BB6_13;
$L__BB6_12:
	mul.wide.s32 	%rd181, %r449, 8;
	add.s64 	%rd174, %rd15, %rd181;
	// begin inline asm
	ld.global.nc.u64 %rd173, [%rd174];
	// end inline asm
	mov.b64 	%fd273, %rd173;
	setp.lt.f64 	%p165, %fd359, %fd273;
	selp.f64 	%fd274, %fd273, %fd359, %p165;
	add.s64 	%rd176, %rd174, 2048;
	// begin inline asm
	ld.global.nc.u64 %rd175, [%rd176];
	// end inline asm
	mov.b64 	%fd275, %rd175;
	setp.lt.f64 	%p166, %fd274, %fd275;
	selp.f64 	%fd276, %fd275, %fd274, %p166;
	add.s64 	%rd178, %rd174, 4096;
	// begin inline asm
	ld.global.nc.u64 %rd177, [%rd178];
	// end inline asm
	mov.b64 	%fd277, %rd177;
	setp.lt.f64 	%p167, %fd276, %fd277;
	selp.f64 	%fd278, %fd277, %fd276, %p167;
	add.s64 	%rd180, %rd174, 6144;
	// begin inline asm
	ld.global.nc.u64 %rd179, [%rd180];
	// end inline asm
	mov.b64 	%fd279, %rd179;
	setp.lt.f64 	%p168, %fd278, %fd279;
	selp.f64 	%fd359, %fd279, %fd278, %p168;
	add.s32 	%r449, %r449, 1024;
	setp.lt.s32 	%p169, %r449, %r68;
	@%p169 bra 	$L__BB6_12;
$L__BB6_13:
	setp.lt.s32 	%p170, %r68, 256;
	@%p170 bra 	$L__BB6_18;
	// begin inline asm
	mov.u32 %r389, %laneid;
	// end inline asm
	mov.b64 	%rd192, %fd359;
	mov.b64 	{%r391, %r396}, %rd192;
	mov.b32 	%r397, 1;
	mov.b32 	%r438, 31;
	mov.b32 	%r439, -1;
	// begin inline asm
	shfl.sync.down.b32 %r390, %r391, %r397, %r438, %r439;
	// end inline asm
	// begin inline asm
	shfl.sync.down.b32 %r395, %r396, %r397, %r438, %r439;
	// end inline asm
	mov.b64 	%rd193, {%r390, %r395};
	mov.b64 	%fd327, %rd193;
	setp.gt.s32 	%p198, %r389, 30;
	setp.lt.f64 	%p199, %fd359, %fd327;
	selp.f64 	%fd328, %fd327, %fd359, %p199;
	selp.f64 	%fd329, %fd359, %fd328, %p198;
	mov.b64 	%rd194, %fd329;
	mov.b64 	{%r401, %r406}, %rd194;
	mov.b32 	%r407, 2;
	// begin inline asm
	shfl.sync.down.b32 %r400, %r401, %r407, %r438, %r439;
	// end inline asm
	// begin inline asm
	shfl.sync.down.b32 %r405, %r406, %r407, %r438, %r439;
	// end inline asm
	mov.b64 	%rd195, {%r400, %r405};
	mov.b64 	%fd330, %rd195;
	setp.gt.s32 	%p200, %r389, 29;
	setp.lt.f64 	%p201, %fd329, %fd330;
	selp.f64 	%fd331, %fd330, %fd329, %p201;
	selp.f64 	%fd332, %fd329, %fd331, %p200;
	mov.b64 	%rd196, %fd332;
	mov.b64 	{%r411, %r416}, %rd196;
	mov.b32 	%r417, 4;
	// begin inline asm
	shfl.sync.down.b32 %r410, %r411, %r417, %r438, %r439;
	// end inline asm
	// begin inline asm
	shfl.sync.down.b32 %r415, %r416, %r417, %r438, %r439;
	// end inline asm
	mov.b64 	%rd197, {%r410, %r415};
	mov.b64 	%fd333, %rd197;
	setp.gt.s32 	%p202, %r389, 27;
	setp.lt.f64 	%p203, %fd332, %fd333;
	selp.f64 	%fd334, %fd333, %fd332, %p203;
	selp.f64 	%fd335, %fd332, %fd334, %p202;
	mov.b64 	%rd198, %fd335;
	mov.b64 	{%r421, %r426}, %rd198;
	mov.b32 	%r427, 8;
	// begin inline asm
	shfl.sync.down.b32 %r420, %r421, %r427, %r438, %r439;
	// end inline asm
	// begin inline asm
	shfl.sync.down.b32 %r425, %r426, %r427, %r438, %r439;
	// end inline asm
	mov.b64 	%rd199, {%r420, %r425};
	mov.b64 	%fd336, %rd199;
	setp.gt.s32 	%p204, %r389, 23;
	setp.lt.f64 	%p205, %fd335, %fd336;
	selp.f64 	%fd337, %fd336, %fd335, %p205;
	selp.f64 	%fd338, %fd335, %fd337, %p204;
	mov.b64 	%rd200, %fd338;
	mov.b64 	{%r431, %r436}, %rd200;
	mov.b32 	%r437, 16;
	// begin inline asm
	shfl.sync.down.b32 %r430, %r431, %r437, %r438, %r439;
	// end inline asm
	// begin inline asm
	shfl.sync.down.b32 %r435, %r436, %r437, %r438, %r439;
	// end inline asm
	mov.b64 	%rd201, {%r430, %r435};
	mov.b64 	%fd339, %rd201;
	setp.gt.s32 	%p206, %r389, 15;
	setp.lt.f64 	%p207, %fd338, %fd339;
	selp.f64 	%fd10, %fd339, %fd338, %p207;
	selp.f64 	%fd380, %fd338, %fd10, %p206;
	setp.ne.s32 	%p208, %r389, 0;
	@%p208 bra 	$L__BB6_16;
	shr.u32 	%r440, %r1, 2;
	and.b32  	%r441, %r440, 248;
	mov.u32 	%r442, _ZZN3cub18CUB_300001_SM_10006detail6reduce28DeviceReduceSingleTileKernelINS2_10policy_hubIdjN4cuda3__47maximumIvEEE10Policy1000EPdSB_iS8_ddNS5_3std3__410__identityEEEvT0_T1_T2_T3_T4_T6_E12temp_storage;
	add.s32 	%r443, %r442, %r441;
	st.shared.f64 	[%r443+8], %fd10;
$L__BB6_16:
	bar.sync 	0;
	setp.ne.s32 	%p209, %r1, 0;
	@%p209 bra 	$L__BB6_72;
	ld.shared.f64 	%fd340, [_ZZN3cub18CUB_300001_SM_10006detail6reduce28DeviceReduceSingleTileKernelINS2_10policy_hubIdjN4cuda3__47maximumIvEEE10Policy1000EPdSB_iS8_ddNS5_3std3__410__identityEEEvT0_T1_T2_T3_T4_T6_E12temp_storage+16];
	setp.lt.f64 	%p210, %fd380, %fd340;
	selp.f64 	%fd341, %fd340, %fd380, %p210;
	ld.shared.f64 	%fd342, [_ZZN3cub18CUB_300001_SM_10006detail6reduce28DeviceReduceSingleTileKernelINS2_10policy_hubIdjN4cuda3__47maximumIvEEE10Policy1000EPdSB_iS8_ddNS5_3std3__410__identityEEEvT0_T1_T2_T3_T4_T6_E12temp_storage+24];
	setp.lt.f64 	%p211, %fd341, %fd342;
	selp.f64 	%fd343, %fd342, %fd341, %p211;
	ld.shared.f64 	%fd344, [_ZZN3cub18CUB_300001_SM_10006detail6reduce28DeviceReduceSingleTileKernelINS2_10policy_hubIdjN4cuda3__47maximumIvEEE10Policy1000EPdSB_iS8_ddNS5_3std3__410__identityEEEvT0_T1_T2_T3_T4_T6_E12temp_storage+32];
	setp.lt.f64 	%p212, %fd343, %fd344;
	selp.f64 	%fd345, %fd344, %fd343, %p212;
	ld.shared.f64 	%fd346, [_ZZN3cub18CUB_300001_SM_10006detail6reduce28DeviceReduceSingleTileKernelINS2_10policy_hubIdjN4cuda3__47maximumIvEEE10Policy1000EPdSB_iS8_ddNS5_3std3__410__identityEEEvT0_T1_T2_T3_T4_T6_E12temp_storage+40];
	setp.lt.f64 	%p213, %fd345, %fd346;
	selp.f64 	%fd347, %fd346, %fd345, %p213;
	ld.shared.f64 	%fd348, [_ZZN3cub18CUB_300001_SM_10006detail6reduce28DeviceReduceSingleTileKernelINS2_10policy_hubIdjN4cuda3__47maximumIvEEE10Policy1000EPdSB_iS8_ddNS5_3std3__410__identityEEEvT0_T1_T2_T3_T4_T6_E12temp_storage+48];
	setp.lt.f64 	%p214, %fd347, %fd348;
	selp.f64 	%fd349, %fd348, %fd347, %p214;
	ld.shared.f64 	%fd350, [_ZZN3cub18CUB_300001_SM_10006detail6reduce28DeviceReduceSingleTileKernelINS2_10policy_hubIdjN4cuda3__47maximumIvEEE10Policy1000EPdSB_iS8_ddNS5_3std3__410__identityEEEvT0_T1_T2_T3_T4_T6_E12temp_storage+56];
	setp.lt.f64 	%p215, %fd349, %fd350;
	selp.f64 	%fd351, %fd350, %fd349, %p215;
	ld.shared.f64 	%fd352, [_ZZN3cub18CUB_300001_SM_10006detail6reduce28DeviceReduceSingleTileKernelINS2_10policy_hubIdjN4cuda3__47maximumIvEEE10Policy1000EPdSB_iS8_ddNS5_3std3__410__identityEEEvT0_T1_T2_T3_T4_T6_E12temp_storage+64];
	setp.lt.f64 	%p216, %fd351, %fd352;
	selp.f64 	%fd380, %fd352, %fd351, %p216;
	bra.uni 	$L__BB6_72;
$L__BB6_18:
	// begin inline asm
	mov.u32 %r326, %laneid;
	// end inline asm
	and.b32  	%r377, %r1, 992;
	add.s32 	%r378, %r377, 32;
	setp.gt.s32 	%p171, %r378, %r68;
	not.b32 	%r379, %r377;
	add.s32 	%r380, %r68, %r379;
	selp.b32 	%r375, %r380, 31, %p171;
	mov.b64 	%rd182, %fd359;
	mov.b64 	{%r328, %r333}, %rd182;
	mov.b32 	%r334, 1;
	mov.b32 	%r376, -1;
	// begin inline asm
	shfl.sync.down.b32 %r327, %r328, %r334, %r375, %r376;
	// end inline asm
	// begin inline asm
	shfl.sync.down.b32 %r332, %r333, %r334, %r375, %r376;
	// end inline asm
	mov.b64 	%rd183, {%r327, %r332};
	mov.b64 	%fd280, %rd183;
	setp.lt.s32 	%p172, %r326, %r375;
	setp.lt.f64 	%p173, %fd359, %fd280;
	selp.f64 	%fd281, %fd280, %fd359, %p173;
	selp.f64 	%fd282, %fd281, %fd359, %p172;
	mov.b64 	%rd184, %fd282;
	mov.b64 	{%r338, %r343}, %rd184;
	mov.b32 	%r344, 2;
	// begin inline asm
	shfl.sync.down.b32 %r337, %r338, %r344, %r375, %r376;
	// end inline asm
	// begin inline asm
	shfl.sync.down.b32 %r342, %r343, %r344, %r375, %r376;
	// end inline asm
	mov.b64 	%rd185, {%r337, %r342};
	mov.b64 	%fd283, %rd185;
	add.s32 	%r381, %r326, 2;
	setp.gt.s32 	%p174, %r381, %r375;
	setp.lt.f64 	%p175, %fd282, %fd283;
	selp.f64 	%fd284, %fd283, %fd282, %p175;
	selp.f64 	%fd285, %fd282, %fd284, %p174;
	mov.b64 	%rd186, %fd285;
	mov.b64 	{%r348, %r353}, %rd186;
	mov.b32 	%r354, 4;
	// begin inline asm
	shfl.sync.down.b32 %r347, %r348, %r354, %r375, %r376;
	// end inline asm
	// begin inline asm
	shfl.sync.down.b32 %r352, %r353, %r354, %r375, %r376;
	// end inline asm
	mov.b64 	%rd187, {%r347, %r352};
	mov.b64 	%fd286, %rd187;
	add.s32 	%r382, %r326, 4;
	setp.gt.s32 	%p176, %r382, %r375;
	setp.lt.f64 	%p177, %fd285, %fd286;
	selp.f64 	%fd287, %fd286, %fd285, %p177;
	selp.f64 	%fd288, %fd285, %fd287, %p176;
	mov.b64 	%rd188, %fd288;
	mov.b64 	{%r358, %r363}, %rd188;
	mov.b32 	%r364, 8;
	// begin inline asm
	shfl.sync.down.b32 %r357, %r358, %r364, %r375, %r376;
	// end inline asm
	// begin inline asm
	shfl.sync.down.b32 %r362, %r363, %r364, %r375, %r376;
	// end inline asm
	mov.b64 	%rd189, {%r357, %r362};
	mov.b64 	%fd289, %rd189;
	add.s32 	%r383, %r326, 8;
	setp.gt.s32 	%p178, %r383, %r375;
	setp.lt.f64 	%p179, %fd288, %fd289;
	selp.f64 	%fd290, %fd289, %fd288, %p179;
	selp.f64 	%fd291, %fd288, %fd290, %p178;
	mov.b64 	%rd190, %fd291;
	mov.b64 	{%r368, %r373}, %rd190;
	mov.b32 	%r374, 16;
	// begin inline asm
	shfl.sync.down.b32 %r367, %r368, %r374, %r375, %r376;
	// end inline asm
	// begin inline asm
	shfl.sync.down.b32 %r372, %r373, %r374, %r375, %r376;
	// end inline asm
	mov.b64 	%rd191, {%r367, %r372};
	mov.b64 	%fd292, %rd191;
	add.s32 	%r384, %r326, 16;
	setp.gt.s32 	%p180, %r384, %r375;
	setp.lt.f64 	%p181, %fd291, %fd292;
	selp.f64 	%fd293, %fd292, %fd291, %p181;
	selp.f64 	%fd380, %fd291, %fd293, %p180;
	setp.ne.s32 	%p182, %r326, 0;
	@%p182 bra 	$L__BB6_20;
	shr.u32 	%r385, %r1, 2;
	and.b32  	%r386, %r385, 248;
	mov.u32 	%r387, _ZZN3cub18CUB_300001_SM_10006detail6reduce28DeviceReduceSingleTileKernelINS2_10policy_hubIdjN4cuda3__47maximumIvEEE10Policy1000EPdSB_iS8_ddNS5_3std3__410__identityEEEvT0_T1_T2_T3_T4_T6_E12temp_storage;
	add.s32 	%r388, %r387, %r386;
	st.shared.f64 	[%r388+8], %fd380;
$L__BB6_20:
	bar.sync 	0;
	setp.ne.s32 	%p183, %r1, 0;
	@%p183 bra 	$L__BB6_72;
	setp.gt.s32 	%p184, %r68, 32;
	ld.shared.f64 	%fd294, [_ZZN3cub18CUB_300001_SM_10006detail6reduce28DeviceReduceSingleTileKernelINS2_10policy_hubIdjN4cuda3__47maximumIvEEE10Policy1000EPdSB_iS8_ddNS5_3std3__410__identityEEEvT0_T1_T2_T3_T4_T6_E12temp_storage+16];
	setp.lt.f64 	%p185, %fd380, %fd294;
	selp.f64 	%fd296, %fd294, %fd380, %p185;
	selp.f64 	%fd297, %fd296, %fd380, %p184;
	setp.gt.s32 	%p186, %r68, 64;
	ld.shared.f64 	%fd299, [_ZZN3cub18CUB_300001_SM_10006detail6reduce28DeviceReduceSingleTileKernelINS2_10policy_hubIdjN4cuda3__47maximumIvEEE10Policy1000EPdSB_iS8_ddNS5_3std3__410__identityEEEvT0_T1_T2_T3_T4_T6_E12temp_storage+24];
	setp.lt.f64 	%p187, %fd297, %fd299;
	selp.f64 	%fd301, %fd299, %fd297, %p187;
	selp.f64 	%fd302, %fd301, %fd297, %p186;
	setp.gt.s32 	%p188, %r68, 96;
	ld.shared.f64 	%fd304, [_ZZN3cub18CUB_300001_SM_10006detail6reduce28DeviceReduceSingleTileKernelINS2_10policy_hubIdjN4cuda3__47maximumIvEEE10Policy1000EPdSB_iS8_ddNS5_3std3__410__identityEEEvT0_T1_T2_T3_T4_T6_E12temp_storage+32];
	setp.lt.f64 	%p189, %fd302, %fd304;
	selp.f64 	%fd306, %fd304, %fd302, %p189;
	selp.f64 	%fd307, %fd306, %fd302, %p188;
	setp.gt.s32 	%p190, %r68, 128;
	ld.shared.f64 	%fd309, [_ZZN3cub18CUB_300001_SM_10006detail6reduce28DeviceReduceSingleTileKernelINS2_10policy_hubIdjN4cuda3__47maximumIvEEE10Policy1000EPdSB_iS8_ddNS5_3std3__410__identityEEEvT0_T1_T2_T3_T4_T6_E12temp_storage+40];
	setp.lt.f64 	%p191, %fd307, %fd309;
	selp.f64 	%fd311, %fd309, %fd307, %p191;
	selp.f64 	%fd312, %fd311, %fd307, %p190;
	setp.gt.s32 	%p192, %r68, 160;
	ld.shared.f64 	%fd314, [_ZZN3cub18CUB_300001_SM_10006detail6reduce28DeviceReduceSingleTileKernelINS2_10policy_hubIdjN4cuda3__47maximumIvEEE10Policy1000EPdSB_iS8_ddNS5_3std3__410__identityEEEvT0_T1_T2_T3_T4_T6_E12temp_storage+48];
	setp.lt.f64 	%p193, %fd312, %fd314;
	selp.f64 	%fd316, %fd314, %fd312, %p193;
	selp.f64 	%fd317, %fd316, %fd312, %p192;
	setp.gt.s32 	%p194, %r68, 192;
	ld.shared.f64 	%fd319, [_ZZN3cub18CUB_300001_SM_10006detail6reduce28DeviceReduceSingleTileKernelINS2_10policy_hubIdjN4cuda3__47maximumIvEEE10Policy1000EPdSB_iS8_ddNS5_3std3__410__identityEEEvT0_T1_T2_T3_T4_T6_E12temp_storage+56];
	setp.lt.f64 	%p195, %fd317, %fd319;
	selp.f64 	%fd321, %fd319, %fd317, %p195;
	selp.f64 	%fd322, %fd321, %fd317, %p194;
	setp.gt.s32 	%p196, %r68, 224;
	ld.shared.f64 	%fd324, [_ZZN3cub18CUB_300001_SM_10006detail6reduce28DeviceReduceSingleTileKernelINS2_10policy_hubIdjN4cuda3__47maximumIvEEE10Policy1000EPdSB_iS8_ddNS5_3std3__410__identityEEEvT0_T1_T2_T3_T4_T6_E12temp_storage+64];
	setp.lt.f64 	%p197, %fd322, %fd324;
	selp.f64 	%fd326, %fd324, %fd322, %p197;
	selp.f64 	%fd380, %fd326, %fd322, %p196;
	bra.uni 	$L__BB6_72;
$L__BB6_22:
	mov.u32 	%r13, %tid.x;
	shl.b32 	%r14, %r13, 2;
	mul.wide.u32 	%rd126, %r14, 8;
	add.s64 	%rd116, %rd15, %rd126;
	// begin inline asm
	ld.global.nc.v2.u64 {%rd114, %rd115}, [%rd116];
	// end inline asm
	add.s64 	%rd119, %rd116, 16;
	// begin inline asm
	ld.global.nc.v2.u64 {%rd117, %rd118}, [%rd119];
	// end inline asm
	mov.b64 	%fd206, %rd114;
	mov.b64 	%fd207, %rd115;
	mov.b64 	%fd208, %rd117;
	mov.b64 	%fd209, %rd118;
	add.s64 	%rd122, %rd116, 8192;
	// begin inline asm
	ld.global.nc.v2.u64 {%rd120, %rd121}, [%rd122];
	// end inline asm
	add.s64 	%rd125, %rd116, 8208;
	// begin inline asm
	ld.global.nc.v2.u64 {%rd123, %rd124}, [%rd125];
	// end inline asm
	mov.b64 	%fd210, %rd120;
	mov.b64 	%fd211, %rd121;
	mov.b64 	%fd212, %rd123;
	mov.b64 	%fd213, %rd124;
	setp.lt.f64 	%p111, %fd206, %fd207;
	selp.f64 	%fd214, %fd207, %fd206, %p111;
	setp.lt.f64 	%p112, %fd214, %fd208;
	selp.f64 	%fd215, %fd208, %fd214, %p112;
	setp.lt.f64 	%p113, %fd215, %fd209;
	selp.f64 	%fd216, %fd209, %fd215, %p113;
	setp.lt.f64 	%p114, %fd216, %fd210;
	selp.f64 	%fd217, %fd210, %fd216, %p114;
	setp.lt.f64 	%p115, %fd217, %fd211;
	selp.f64 	%fd218, %fd211, %fd217, %p115;
	setp.lt.f64 	%p116, %fd218, %fd212;
	selp.f64 	%fd219, %fd212, %fd218, %p116;
	setp.lt.f64 	%p117, %fd219, %fd213;
	selp.f64 	%fd366, %fd213, %fd219, %p117;
	setp.lt.u32 	%p118, %r68, 4096;
	mov.b32 	%r452, 2048;
	@%p118 bra 	$L__BB6_26;
	add.s32 	%r15, %r68, -2048;
	mov.b32 	%r452, 2048;
$L__BB6_24:
	add.s32 	%r258, %r452, %r14;
	mul.wide.u32 	%rd139, %r258, 8;
	add.s64 	%rd129, %rd15, %rd139;
	// begin inline asm
	ld.global.nc.v2.u64 {%rd127, %rd128}, [%rd129];
	// end inline asm
	add.s64 	%rd132, %rd129, 16;
	// begin inline asm
	ld.global.nc.v2.u64 {%rd130, %rd131}, [%rd132];
	// end inline asm
	mov.b64 	%fd220, %rd127;
	mov.b64 	%fd221, %rd128;
	mov.b64 	%fd222, %rd130;
	mov.b64 	%fd223, %rd131;
	add.s64 	%rd135, %rd129, 8192;
	// begin inline asm
	ld.global.nc.v2.u64 {%rd133, %rd134}, [%rd135];
	// end inline asm
	add.s64 	%rd138, %rd129, 8208;
	// begin inline asm
	ld.global.nc.v2.u64 {%rd136, %rd137}, [%rd138];
	// end inline asm
	mov.b64 	%fd224, %rd133;
	mov.b64 	%fd225, %rd134;
	mov.b64 	%fd226, %rd136;
	mov.b64 	%fd227, %rd137;
	setp.lt.f64 	%p119, %fd366, %fd220;
	selp.f64 	%fd228, %fd220, %fd366, %p119;
	setp.lt.f64 	%p120, %fd228, %fd221;
	selp.f64 	%fd229, %fd221, %fd228, %p120;
	setp.lt.f64 	%p121, %fd229, %fd222;
	selp.f64 	%fd230, %fd222, %fd229, %p121;
	setp.lt.f64 	%p122, %fd230, %fd223;
	selp.f64 	%fd231, %fd223, %fd230, %p122;
	setp.lt.f64 	%p123, %fd231, %fd224;
	selp.f64 	%fd232, %fd224, %fd231, %p123;
	setp.lt.f64 	%p124, %fd232, %fd225;
	selp.f64 	%fd233, %fd225, %fd232, %p124;
	setp.lt.f64 	%p125, %fd233, %fd226;
	selp.f64 	%fd234, %fd226, %fd233, %p125;
	setp.lt.f64 	%p126, %fd234, %fd227;
	selp.f64 	%fd366, %fd227, %fd234, %p126;
	sub.s32 	%r259, %r68, %r452;
	setp.lt.s32 	%p127, %r259, 2048;
	@%p127 bra 	$L__BB6_34;
	add.s32 	%r452, %r452, 2048;
	setp.le.s32 	%p128, %r452, %r15;
	@%p128 bra 	$L__BB6_24;
$L__BB6_26:
	setp.le.s32 	%p129, %r68, %r452;
	@%p129 bra 	$L__BB6_34;
	sub.s32 	%r19, %r68, %r452;
	setp.ge.s32 	%p130, %r13, %r19;
	@%p130 bra 	$L__BB6_34;
	not.b32 	%r260, %r13;
	add.s32 	%r261, %r68, %r260;
	sub.s32 	%r20, %r261, %r452;
	and.b32  	%r262, %r20, 768;
	setp.eq.s32 	%p131, %r262, 768;
	mov.u32 	%r456, %r13;
	@%p131 bra 	$L__BB6_31;
	add.s32 	%r454, %r13, %r452;
	shr.u32 	%r263, %r20, 8;
	add.s32 	%r264, %r263, 1;
	and.b32  	%r265, %r264, 3;
	neg.s32 	%r453, %r265;
	mov.u32 	%r456, %r13;
$L__BB6_30:
	.pragma "nounroll";
	mul.wide.u32 	%rd142, %r454, 8;
	add.s64 	%rd141, %rd15, %rd142;
	// begin inline asm
	ld.global.nc.u64 %rd140, [%rd141];
	// end inline asm
	mov.b64 	%fd236, %rd140;
	setp.lt.f64 	%p132, %fd366, %fd236;
	selp.f64 	%fd366, %fd236, %fd366, %p132;
	add.s32 	%r456, %r456, 256;
	add.s32 	%r454, %r454, 256;
	add.s32 	%r453, %r453, 1;
	setp.ne.s32 	%p133, %r453, 0;
	@%p133 bra 	$L__BB6_30;
$L__BB6_31:
	setp.lt.u32 	%p134, %r20, 768;
	@%p134 bra 	$L__BB6_34;
	cvt.u64.u32 	%rd143, %r456;
	cvt.u64.u32 	%rd144, %r452;
	add.s64 	%rd145, %rd143, %rd144;
	shl.b64 	%rd146, %rd145, 3;
	add.s64 	%rd147, %rd146, %rd15;
	add.s64 	%rd203, %rd147, 4096;
	add.s32 	%r457, %r456, %r452;
$L__BB6_33:
	mul.wide.u32 	%rd156, %r457, 8;
	add.s64 	%rd149, %rd15, %rd156;
	// begin inline asm
	ld.global.nc.u64 %rd148, [%rd149];
	// end inline asm
	mov.b64 	%fd237, %rd148;
	setp.lt.f64 	%p135, %fd366, %fd237;
	selp.f64 	%fd238, %fd237, %fd366, %p135;
	add.s64 	%rd151, %rd203, -2048;
	// begin inline asm
	ld.global.nc.u64 %rd150, [%rd151];
	// end inline asm
	mov.b64 	%fd239, %rd150;
	setp.lt.f64 	%p136, %fd238, %fd239;
	selp.f64 	%fd240, %fd239, %fd238, %p136;
	// begin inline asm
	ld.global.nc.u64 %rd152, [%rd203];
	// end inline asm
	mov.b64 	%fd241, %rd152;
	setp.lt.f64 	%p137, %fd240, %fd241;
	selp.f64 	%fd242, %fd241, %fd240, %p137;
	add.s64 	%rd155, %rd203, 2048;
	// begin inline asm
	ld.global.nc.u64 %rd154, [%rd155];
	// end inline asm
	mov.b64 	%fd243, %rd154;
	setp.lt.f64 	%p138, %fd242, %fd243;
	selp.f64 	%fd366, %fd243, %fd242, %p138;
	add.s32 	%r456, %r456, 1024;
	add.s64 	%rd203, %rd203, 8192;
	add.s32 	%r457, %r457, 1024;
	setp.lt.s32 	%p139, %r456, %r19;
	@%p139 bra 	$L__BB6_33;
$L__BB6_34:
	// begin inline asm
	mov.u32 %r266, %laneid;
	// end inline asm
	mov.b64 	%rd157, %fd366;
	mov.b64 	{%r268, %r273}, %rd157;
	mov.b32 	%r274, 1;
	mov.b32 	%r315, 31;
	mov.b32 	%r316, -1;
	// begin inline asm
	shfl.sync.down.b32 %r267, %r268, %r274, %r315, %r316;
	// end inline asm
	// begin inline asm
	shfl.sync.down.b32 %r272, %r273, %r274, %r315, %r316;
	// end inline asm
	mov.b64 	%rd158, {%r267, %r272};
	mov.b64 	%fd244, %rd158;
	setp.gt.s32 	%p140, %r266, 30;
	setp.lt.f64 	%p141, %fd366, %fd244;
	selp.f64 	%fd245, %fd244, %fd366, %p141;
	selp.f64 	%fd246, %fd366, %fd245, %p140;
	mov.b64 	%rd159, %fd246;
	mov.b64 	{%r278, %r283}, %rd159;
	mov.b32 	%r284, 2;
	// begin inline asm
	shfl.sync.down.b32 %r277, %r278, %r284, %r315, %r316;
	// end inline asm
	// begin inline asm
	shfl.sync.down.b32 %r282, %r283, %r284, %r315, %r316;
	// end inline asm
	mov.b64 	%rd160, {%r277, %r282};
	mov.b64 	%fd247, %rd160;
	setp.gt.s32 	%p142, %r266, 29;
	setp.lt.f64 	%p143, %fd246, %fd247;
	selp.f64 	%fd248, %fd247, %fd246, %p143;
	selp.f64 	%fd249, %fd246, %fd248, %p142;
	mov.b64 	%rd161, %fd249;
	mov.b64 	{%r288, %r293}, %rd161;
	mov.b32 	%r294, 4;
	// begin inline asm
	shfl.sync.down.b32 %r287, %r288, %r294, %r315, %r316;
	// end inline asm
	// begin inline asm
	shfl.sync.down.b32 %r292, %r293, %r294, %r315, %r316;
	// end inline asm
	mov.b64 	%rd162, {%r287, %r292};
	mov.b64 	%fd250, %rd162;
	setp.gt.s32 	%p144, %r266, 27;
	setp.lt.f64 	%p145, %fd249, %fd250;
	selp.f64 	%fd251, %fd250, %fd249, %p145;
	selp.f64 	%fd252, %fd249, %fd251, %p144;
	mov.b64 	%rd163, %fd252;
	mov.b64 	{%r298, %r303}, %rd163;
	mov.b32 	%r304, 8;
	// begin inline asm
	shfl.sync.down.b32 %r297, %r298, %r304, %r315, %r316;
	// end inline asm
	// begin inline asm
	shfl.sync.down.b32 %r302, %r303, %r304, %r315, %r316;
	// end inline asm
	mov.b64 	%rd164, {%r297, %r302};
	mov.b64 	%fd253, %rd164;
	setp.gt.s32 	%p146, %r266, 23;
	setp.lt.f64 	%p147, %fd252, %fd253;
	selp.f64 	%fd254, %fd253, %fd252, %p147;
	selp.f64 	%fd255, %fd252, %fd254, %p146;
	mov.b64 	%rd165, %fd255;
	mov.b64 	{%r308, %r313}, %rd165;
	mov.b32 	%r314, 16;
	// begin inline asm
	shfl.sync.down.b32 %r307, %r308, %r314, %r315, %r316;
	// end inline asm
	// begin inline asm
	shfl.sync.down.b32 %r312, %r313, %r314, %r315, %r316;
	// end inline asm
	mov.b64 	%rd166, {%r307, %r312};
	mov.b64 	%fd256, %rd166;
	setp.gt.s32 	%p148, %r266, 15;
	setp.lt.f64 	%p149, %fd255, %fd256;
	selp.f64 	%fd26, %fd256, %fd255, %p149;
	selp.f64 	%fd380, %fd255, %fd26, %p148;
	setp.ne.s32 	%p150, %r266, 0;
	@%p150 bra 	$L__BB6_36;
	shr.u32 	%r317, %r13, 2;
	and.b32  	%r318, %r317, 248;
	mov.u32 	%r319, _ZZN3cub18CUB_300001_SM_10006detail6reduce28DeviceReduceSingleTileKernelINS2_10policy_hubIdjN4cuda3__47maximumIvEEE10Policy1000EPdSB_iS8_ddNS5_3std3__410__identityEEEvT0_T1_T2_T3_T4_T6_E12temp_storage;
	add.s32 	%r320, %r319, %r318;
	st.shared.f64 	[%r320+8], %fd26;
$L__BB6_36:
	bar.sync 	0;
	setp.ne.s32 	%p151, %r13, 0;
	@%p151 bra 	$L__BB6_72;
	ld.shared.f64 	%fd257, [_ZZN3cub18CUB_300001_SM_10006detail6reduce28DeviceReduceSingleTileKernelINS2_10policy_hubIdjN4cuda3__47maximumIvEEE10Policy1000EPdSB_iS8_ddNS5_3std3__410__identityEEEvT0_T1_T2_T3_T4_T6_E12temp_storage+16];
	setp.lt.f64 	%p152, %fd380, %fd257;
	selp.f64 	%fd258, %fd257, %fd380, %p152;
	ld.shared.f64 	%fd259, [_ZZN3cub18CUB_300001_SM_10006detail6reduce28DeviceReduceSingleTileKernelINS2_10policy_hubIdjN4cuda3__47maximumIvEEE10Policy1000EPdSB_iS8_ddNS5_3std3__410__identityEEEvT0_T1_T2_T3_T4_T6_E12temp_storage+24];
	setp.lt.f64 	%p153, %fd258, %fd259;
	selp.f64 	%fd260, %fd259, %fd258, %p153;
	ld.shared.f64 	%fd261, [_ZZN3cub18CUB_300001_SM_10006detail6reduce28DeviceReduceSingleTileKernelINS2_10policy_hubIdjN4cuda3__47maximumIvEEE10Policy1000EPdSB_iS8_ddNS5_3std3__410__identityEEEvT0_T1_T2_T3_T4_T6_E12temp_storage+32];
	setp.lt.f64 	%p154, %fd260, %fd261;
	selp.f64 	%fd262, %fd261, %fd260, %p154;
	ld.shared.f64 	%fd263, [_ZZN3cub18CUB_300001_SM_10006detail6reduce28DeviceReduceSingleTileKernelINS2_10policy_hubIdjN4cuda3__47maximumIvEEE10Policy1000EPdSB_iS8_ddNS5_3std3__410__identityEEEvT0_T1_T2_T3_T4_T6_E12temp_storage+40];
	setp.lt.f64 	%p155, %fd262, %fd263;
	selp.f64 	%fd264, %fd263, %fd262, %p155;
	ld.shared.f64 	%fd265, [_ZZN3cub18CUB_300001_SM_10006detail6reduce28DeviceReduceSingleTileKernelINS2_10policy_hubIdjN4cuda3__47maximumIvEEE10Policy1000EPdSB_iS8_ddNS5_3std3__410__identityEEEvT0_T1_T2_T3_T4_T6_E12temp_storage+48];
	setp.lt.f64 	%p156, %fd264, %fd265;
	selp.f64 	%fd266, %fd265, %fd264, %p156;
	ld.shared.f64 	%fd267, [_ZZN3cub18CUB_300001_SM_10006detail6reduce28DeviceReduceSingleTileKernelINS2_10policy_hubIdjN4cuda3__47maximumIvEEE10Policy1000EPdSB_iS8_ddNS5_3std3__410__identityEEEvT0_T1_T2_T3_T4_T6_E12temp_storage+56];
	setp.lt.f64 	%p157, %fd266, %fd267;
	selp.f64 	%fd268, %fd267, %fd266, %p157;
	ld.shared.f64 	%fd269, [_ZZN3cub18CUB_300001_SM_10006detail6reduce28DeviceReduceSingleTileKernelINS2_10policy_hubIdjN4cuda3__47maximumIvEEE10Policy1000EPdSB_iS8_ddNS5_3std3__410__identityEEEvT0_T1_T2_T3_T4_T6_E12temp_storage+64];
	setp.lt.f64 	%p158, %fd268, %fd269;
	selp.f64 	%fd380, %fd269, %fd268, %p158;
	bra.uni 	$L__BB6_72;
$L__BB6_38:
	setp.gt.s32 	%p3, %r68, 2047;
	@%p3 bra 	$L__BB6_56;
	mov.u32 	%r35, %tid.x;
	setp.ge.s32 	%p52, %r35, %r68;
	mov.f64 	%fd372, 0d0000000000000000;
	mov.u32 	%r462, %r35;
	@%p52 bra 	$L__BB6_41;
	mul.wide.u32 	%rd81, %r35, 8;
	add.s64 	%rd80, %rd15, %rd81;
	// begin inline asm
	ld.global.nc.u64 %rd79, [%rd80];
	// end inline asm
	mov.b64 	%fd372, %rd79;
	add.s32 	%r462, %r35, 256;
$L__BB6_41:
	setp.ge.s32 	%p53, %r462, %r68;
	@%p53 bra 	$L__BB6_47;
	not.b32 	%r133, %r462;
	add.s32 	%r38, %r68, %r133;
	and.b32  	%r134, %r38, 768;
	setp.eq.s32 	%p54, %r134, 768;
	@%p54 bra 	$L__BB6_45;
	mul.wide.u32 	%rd82, %r462, 8;
	add.s64 	%rd204, %rd15, %rd82;
	shr.u32 	%r135, %r38, 8;
	add.s32 	%r136, %r135, 1;
	and.b32  	%r137, %r136, 3;
	neg.s32 	%r460, %r137;
$L__BB6_44:
	.pragma "nounroll";
	// begin inline asm
	ld.global.nc.u64 %rd83, [%rd204];
	// end inline asm
	mov.b64 	%fd125, %rd83;
	setp.lt.f64 	%p55, %fd372, %fd125;
	selp.f64 	%fd372, %fd125, %fd372, %p55;
	add.s32 	%r462, %r462, 256;
	add.s64 	%rd204, %rd204, 2048;
	add.s32 	%r460, %r460, 1;
	setp.ne.s32 	%p56, %r460, 0;
	@%p56 bra 	$L__BB6_44;
$L__BB6_45:
	setp.lt.u32 	%p57, %r38, 768;
	@%p57 bra 	$L__BB6_47;
$L__BB6_46:
	mul.wide.s32 	%rd93, %r462, 8;
	add.s64 	%rd86, %rd15, %rd93;
	// begin inline asm
	ld.global.nc.u64 %rd85, [%rd86];
	// end inline asm
	mov.b64 	%fd126, %rd85;
	setp.lt.f64 	%p58, %fd372, %fd126;
	selp.f64 	%fd127, %fd126, %fd372, %p58;
	add.s64 	%rd88, %rd86, 2048;
	// begin inline asm
	ld.global.nc.u64 %rd87, [%rd88];
	// end inline asm
	mov.b64 	%fd128, %rd87;
	setp.lt.f64 	%p59, %fd127, %fd128;
	selp.f64 	%fd129, %fd128, %fd127, %p59;
	add.s64 	%rd90, %rd86, 4096;
	// begin inline asm
	ld.global.nc.u64 %rd89, [%rd90];
	// end inline asm
	mov.b64 	%fd130, %rd89;
	setp.lt.f64 	%p60, %fd129, %fd130;
	selp.f64 	%fd131, %fd130, %fd129, %p60;
	add.s64 	%rd92, %rd86, 6144;
	// begin inline asm
	ld.global.nc.u64 %rd91, [%rd92];
	// end inline asm
	mov.b64 	%fd132, %rd91;
	setp.lt.f64 	%p61, %fd131, %fd132;
	selp.f64 	%fd372, %fd132, %fd131, %p61;
	add.s32 	%r462, %r462, 1024;
	setp.lt.s32 	%p62, %r462, %r68;
	@%p62 bra 	$L__BB6_46;
$L__BB6_47:
	setp.lt.s32 	%p63, %r68, 256;
	@%p63 bra 	$L__BB6_52;
	// begin inline asm
	mov.u32 %r201, %laneid;
	// end inline asm
	mov.b64 	%rd104, %fd372;
	mov.b64 	{%r203, %r208}, %rd104;
	mov.b32 	%r209, 1;
	mov.b32 	%r250, 31;
	mov.b32 	%r251, -1;
	// begin inline asm
	shfl.sync.down.b32 %r202, %r203, %r209, %r250, %r251;
	// end inline asm
	// begin inline asm
	shfl.sync.down.b32 %r207, %r208, %r209, %r250, %r251;
	// end inline asm
	mov.b64 	%rd105, {%r202, %r207};
	mov.b64 	%fd180, %rd105;
	setp.gt.s32 	%p91, %r201, 30;
	setp.lt.f64 	%p92, %fd372, %fd180;
	selp.f64 	%fd181, %fd180, %fd372, %p92;
	selp.f64 	%fd182, %fd372, %fd181, %p91;
	mov.b64 	%rd106, %fd182;
	mov.b64 	{%r213, %r218}, %rd106;
	mov.b32 	%r219, 2;
	// begin inline asm
	shfl.sync.down.b32 %r212, %r213, %r219, %r250, %r251;
	// end inline asm
	// begin inline asm
	shfl.sync.down.b32 %r217, %r218, %r219, %r250, %r251;
	// end inline asm
	mov.b64 	%rd107, {%r212, %r217};
	mov.b64 	%fd183, %rd107;
	setp.gt.s32 	%p93, %r201, 29;
	setp.lt.f64 	%p94, %fd182, %fd183;
	selp.f64 	%fd184, %fd183, %fd182, %p94;
	selp.f64 	%fd185, %fd182, %fd184, %p93;
	mov.b64 	%rd108, %fd185;
	mov.b64 	{%r223, %r228}, %rd108;
	mov.b32 	%r229, 4;
	// begin inline asm
	shfl.sync.down.b32 %r222, %r223, %r229, %r250, %r251;
	// end inline asm
	// begin inline asm
	shfl.sync.down.b32 %r227, %r228, %r229, %r250, %r251;
	// end inline asm
	mov.b64 	%rd109, {%r222, %r227};
	mov.b64 	%fd186, %rd109;
	setp.gt.s32 	%p95, %r201, 27;
	setp.lt.f64 	%p96, %fd185, %fd186;
	selp.f64 	%fd187, %fd186, %fd185, %p96;
	selp.f64 	%fd188, %fd185, %fd187, %p95;
	mov.b64 	%rd110, %fd188;
	mov.b64 	{%r233, %r238}, %rd110;
	mov.b32 	%r239, 8;
	// begin inline asm
	shfl.sync.down.b32 %r232, %r233, %r239, %r250, %r251;
	// end inline asm
	// begin inline asm
	shfl.sync.down.b32 %r237, %r238, %r239, %r250, %r251;
	// end inline asm
	mov.b64 	%rd111, {%r232, %r237};
	mov.b64 	%fd189, %rd111;
	setp.gt.s32 	%p97, %r201, 23;
	setp.lt.f64 	%p98, %fd188, %fd189;
	selp.f64 	%fd190, %fd189, %fd188, %p98;
	selp.f64 	%fd191, %fd188, %fd190, %p97;
	mov.b64 	%rd112, %fd191;
	mov.b64 	{%r243, %r248}, %rd112;
	mov.b32 	%r249, 16;
	// begin inline asm
	shfl.sync.down.b32 %r242, %r243, %r249, %r250, %r251;
	// end inline asm
	// begin inline asm
	shfl.sync.down.b32 %r247, %r248, %r249, %r250, %r251;
	// end inline asm
	mov.b64 	%rd113, {%r242, %r247};
	mov.b64 	%fd192, %rd113;
	setp.gt.s32 	%p99, %r201, 15;
	setp.lt.f64 	%p100, %fd191, %fd192;
	selp.f64 	%fd38, %fd192, %fd191, %p100;
	selp.f64 	%fd380, %fd191, %fd38, %p99;
	setp.ne.s32 	%p101, %r201, 0;
	@%p101 bra 	$L__BB6_50;
	shr.u32 	%r252, %r35, 2;
	and.b32  	%r253, %r252, 248;
	mov.u32 	%r254, _ZZN3cub18CUB_300001_SM_10006detail6reduce28DeviceReduceSingleTileKernelINS2_10policy_hubIdjN4cuda3__47maximumIvEEE10Policy1000EPdSB_iS8_ddNS5_3std3__410__identityEEEvT0_T1_T2_T3_T4_T6_E12temp_storage;
	add.s32 	%r255, %r254, %r253;
	st.shared.f64 	[%r255+8], %fd38;
$L__BB6_50:
	bar.sync 	0;
	setp.ne.s32 	%p102, %r35, 0;
	@%p102 bra 	$L__BB6_72;
	ld.shared.f64 	%fd193, [_ZZN3cub18CUB_300001_SM_10006detail6reduce28DeviceReduceSingleTileKernelINS2_10policy_hubIdjN4cuda3__47maximumIvEEE10Policy1000EPdSB_iS8_ddNS5_3std3__410__identityEEEvT0_T1_T2_T3_T4_T6_E12temp_storage+16];
	setp.lt.f64 	%p103, %fd380, %fd193;
	selp.f64 	%fd194, %fd193, %fd380, %p103;
	ld.shared.f64 	%fd195, [_ZZN3cub18CUB_300001_SM_10006detail6reduce28DeviceReduceSingleTileKernelINS2_10policy_hubIdjN4cuda3__47maximumIvEEE10Policy1000EPdSB_iS8_ddNS5_3std3__410__identityEEEvT0_T1_T2_T3_T4_T6_E12temp_storage+24];
	setp.lt.f64 	%p104, %fd194, %fd195;
	selp.f64 	%fd196, %fd195, %fd194, %p104;
	ld.shared.f64 	%fd197, [_ZZN3cub18CUB_300001_SM_10006detail6reduce28DeviceReduceSingleTileKernelINS2_10policy_hubIdjN4cuda3__47maximumIvEEE10Policy1000EPdSB_iS8_ddNS5_3std3__410__identityEEEvT0_T1_T2_T3_T4_T6_E12temp_storage+32];
	setp.lt.f64 	%p105, %fd196, %fd197;
	selp.f64 	%fd198, %fd197, %fd196, %p105;
	ld.shared.f64 	%fd199, [_ZZN3cub18CUB_300001_SM_10006detail6reduce28DeviceReduceSingleTileKernelINS2_10policy_hubIdjN4cuda3__47maximumIvEEE10Policy1000EPdSB_iS8_ddNS5_3std3__410__identityEEEvT0_T1_T2_T3_T4_T6_E12temp_storage+40];
	setp.lt.f64 	%p106, %fd198, %fd199;
	selp.f64 	%fd200, %fd199, %fd198, %p106;
	ld.shared.f64 	%fd201, [_ZZN3cub18CUB_300001_SM_10006detail6reduce28DeviceReduceSingleTileKernelINS2_10policy_hubIdjN4cuda3__47maximumIvEEE10Policy1000EPdSB_iS8_ddNS5_3std3__410__identityEEEvT0_T1_T2_T3_T4_T6_E12temp_storage+48];
	setp.lt.f64 	%p107, %fd200, %fd201;
	selp.f64 	%fd202, %fd201, %fd200, %p107;
	ld.shared.f64 	%fd203, [_ZZN3cub18CUB_300001_SM_10006detail6reduce28DeviceReduceSingleTileKernelINS2_10policy_hubIdjN4cuda3__47maximumIvEEE10Policy1000EPdSB_iS8_ddNS5_3std3__410__identityEEEvT0_T1_T2_T3_T4_T6_E12temp_storage+56];
	setp.lt.f64 	%p108, %fd202, %fd203;
	selp.f64 	%fd204, %fd203, %fd202, %p108;
	ld.shared.f64 	%fd205, [_ZZN3cub18CUB_300001_SM_10006detail6reduce28DeviceReduceSingleTileKernelINS2_10policy_hubIdjN4cuda3__47maximumIvEEE10Policy1000EPdSB_iS8_ddNS5_3std3__410__identityEEEvT0_T1_T2_T3_T4_T6_E12temp_storage+64];
	setp.lt.f64 	%p109, %fd204, %fd205;
	selp.f64 	%fd380, %fd205, %fd204, %p109;
	bra.uni 	$L__BB6_72;
$L__BB6_52:
	// begin inline asm
	mov.u32 %r138, %laneid;
	// end inline asm
	and.b32  	%r189, %r35, 992;
	add.s32 	%r190, %r189, 32;
	setp.gt.s32 	%p64, %r190, %r68;
	not.b32 	%r191, %r189;
	add.s32 	%r192, %r68, %r191;
	selp.b32 	%r187, %r192, 31, %p64;
	mov.b64 	%rd94, %fd372;
	mov.b64 	{%r140, %r145}, %rd94;
	mov.b32 	%r146, 1;
	mov.b32 	%r188, -1;
	// begin inline asm
	shfl.sync.down.b32 %r139, %r140, %r146, %r187, %r188;
	// end inline asm
	// begin inline asm
	shfl.sync.down.b32 %r144, %r145, %r146, %r187, %r188;
	// end inline asm
	mov.b64 	%rd95, {%r139, %r144};
	mov.b64 	%fd133, %rd95;
	setp.lt.s32 	%p65, %r138, %r187;
	setp.lt.f64 	%p66, %fd372, %fd133;
	selp.f64 	%fd134, %fd133, %fd372, %p66;
	selp.f64 	%fd135, %fd134, %fd372, %p65;
	mov.b64 	%rd96, %fd135;
	mov.b64 	{%r150, %r155}, %rd96;
	mov.b32 	%r156, 2;
	// begin inline asm
	shfl.sync.down.b32 %r149, %r150, %r156, %r187, %r188;
	// end inline asm
	// begin inline asm
	shfl.sync.down.b32 %r154, %r155, %r156, %r187, %r188;
	// end inline asm
	mov.b64 	%rd97, {%r149, %r154};
	mov.b64 	%fd136, %rd97;
	add.s32 	%r193, %r138, 2;
	setp.gt.s32 	%p67, %r193, %r187;
	setp.lt.f64 	%p68, %fd135, %fd136;
	selp.f64 	%fd137, %fd136, %fd135, %p68;
	selp.f64 	%fd138, %fd135, %fd137, %p67;
	mov.b64 	%rd98, %fd138;
	mov.b64 	{%r160, %r165}, %rd98;
	mov.b32 	%r166, 4;
	// begin inline asm
	shfl.sync.down.b32 %r159, %r160, %r166, %r187, %r188;
	// end inline asm
	// begin inline asm
	shfl.sync.down.b32 %r164, %r165, %r166, %r187, %r188;
	// end inline asm
	mov.b64 	%rd99, {%r159, %r164};
	mov.b64 	%fd139, %rd99;
	add.s32 	%r194, %r138, 4;
	setp.gt.s32 	%p69, %r194, %r187;
	setp.lt.f64 	%p70, %fd138, %fd139;
	selp.f64 	%fd140, %fd139, %fd138, %p70;
	selp.f64 	%fd141, %fd138, %fd140, %p69;
	mov.b64 	%rd100, %fd141;
	mov.b64 	{%r170, %r175}, %rd100;
	mov.b32 	%r176, 8;
	// begin inline asm
	shfl.sync.down.b32 %r169, %r170, %r176, %r187, %r188;
	// end inline asm
	// begin inline asm
	shfl.sync.down.b32 %r174, %r175, %r176, %r187, %r188;
	// end inline asm
	mov.b64 	%rd101, {%r169, %r174};
	mov.b64 	%fd142, %rd101;
	add.s32 	%r195, %r138, 8;
	setp.gt.s32 	%p71, %r195, %r187;
	setp.lt.f64 	%p72, %fd141, %fd142;
	selp.f64 	%fd143, %fd142, %fd141, %p72;
	selp.f64 	%fd144, %fd141, %fd143, %p71;
	mov.b64 	%rd102, %fd144;
	mov.b64 	{%r180, %r185}, %rd102;
	mov.b32 	%r186, 16;
	// begin inline asm
	shfl.sync.down.b32 %r179, %r180, %r186, %r187, %r188;
	// end inline asm
	// begin inline asm
	shfl.sync.down.b32 %r184, %r185, %r186, %r187, %r188;
	// end inline asm
	mov.b64 	%rd103, {%r179, %r184};
	mov.b64 	%fd145, %rd103;
	add.s32 	%r196, %r138, 16;
	setp.gt.s32 	%p73, %r196, %r187;
	setp.lt.f64 	%p74, %fd144, %fd145;
	selp.f64 	%fd146, %fd145, %fd144, %p74;
	selp.f64 	%fd380, %fd144, %fd146, %p73;
	setp.ne.s32 	%p75, %r138, 0;
	@%p75 bra 	$L__BB6_54;
	shr.u32 	%r197, %r35, 2;
	and.b32  	%r198, %r197, 248;
	mov.u32 	%r199, _ZZN3cub18CUB_300001_SM_10006detail6reduce28DeviceReduceSingleTileKernelINS2_10policy_hubIdjN4cuda3__47maximumIvEEE10Policy1000EPdSB_iS8_ddNS5_3std3__410__identityEEEvT0_T1_T2_T3_T4_T6_E12temp_storage;
	add.s32 	%r200, %r199, %r198;
	st.shared.f64 	[%r200+8], %fd380;
$L__BB6_54:
	bar.sync 	0;
	setp.ne.s32 	%p76, %r35, 0;
	@%p76 bra 	$L__BB6_72;
	setp.gt.s32 	%p77, %r68, 32;
	ld.shared.f64 	%fd147, [_ZZN3cub18CUB_300001_SM_10006detail6reduce28DeviceReduceSingleTileKernelINS2_10policy_hubIdjN4cuda3__47maximumIvEEE10Policy1000EPdSB_iS8_ddNS5_3std3__410__identityEEEvT0_T1_T2_T3_T4_T6_E12temp_storage+16];
	setp.lt.f64 	%p78, %fd380, %fd147;
	selp.f64 	%fd149, %fd147, %fd380, %p78;
	selp.f64 	%fd150, %fd149, %fd380, %p77;
	setp.gt.s32 	%p79, %r68, 64;
	ld.shared.f64 	%fd152, [_ZZN3cub18CUB_300001_SM_10006detail6reduce28DeviceReduceSingleTileKernelINS2_10policy_hubIdjN4cuda3__47maximumIvEEE10Policy1000EPdSB_iS8_ddNS5_3std3__410__identityEEEvT0_T1_T2_T3_T4_T6_E12temp_storage+24];
	setp.lt.f64 	%p80, %fd150, %fd152;
	selp.f64 	%fd154, %fd152, %fd150, %p80;
	selp.f64 	%fd155, %fd154, %fd150, %p79;
	setp.gt.s32 	%p81, %r68, 96;
	ld.shared.f64 	%fd157, [_ZZN3cub18CUB_300001_SM_10006detail6reduce28DeviceReduceSingleTileKernelINS2_10policy_hubIdjN4cuda3__47maximumIvEEE10Policy1000EPdSB_iS8_ddNS5_3std3__410__identityEEEvT0_T1_T2_T3_T4_T6_E12temp_storage+32];
	setp.lt.f64 	%p82, %fd155, %fd157;
	selp.f64 	%fd159, %fd157, %fd155, %p82;
	selp.f64 	%fd160, %fd159, %fd155, %p81;
	setp.gt.s32 	%p83, %r68, 128;
	ld.shared.f64 	%fd162, [_ZZN3cub18CUB_300001_SM_10006detail6reduce28DeviceReduceSingleTileKernelINS2_10policy_hubIdjN4cuda3__47maximumIvEEE10Policy1000EPdSB_iS8_ddNS5_3std3__410__identityEEEvT0_T1_T2_T3_T4_T6_E12temp_storage+40];
	setp.lt.f64 	%p84, %fd160, %fd162;
	selp.f64 	%fd164, %fd162, %fd160, %p84;
	selp.f64 	%fd165, %fd164, %fd160, %p83;
	setp.gt.s32 	%p85, %r68, 160;
	ld.shared.f64 	%fd167, [_ZZN3cub18CUB_300001_SM_10006detail6reduce28DeviceReduceSingleTileKernelINS2_10policy_hubIdjN4cuda3__47maximumIvEEE10Policy1000EPdSB_iS8_ddNS5_3std3__410__identityEEEvT0_T1_T2_T3_T4_T6_E12temp_storage+48];
	setp.lt.f64 	%p86, %fd165, %fd167;
	selp.f64 	%fd169, %fd167, %fd165, %p86;
	selp.f64 	%fd170, %fd169, %fd165, %p85;
	setp.gt.s32 	%p87, %r68, 192;
	ld.shared.f64 	%fd172, [_ZZN3cub18CUB_300001_SM_10006detail6reduce28DeviceReduceSingleTileKernelINS2_10policy_hubIdjN4cuda3__47maximumIvEEE10Policy1000EPdSB_iS8_ddNS5_3std3__410__identityEEEvT0_T1_T2_T3_T4_T6_E12temp_storage+56];
	setp.lt.f64 	%p88, %fd170, %fd172;
	selp.f64 	%fd174, %fd172, %fd170, %p88;
	selp.f64 	%fd175, %fd174, %fd170, %p87;
	setp.gt.s32 	%p89, %r68, 224;
	ld.shared.f64 	%fd177, [_ZZN3cub18CUB_300001_SM_10006detail6reduce28DeviceReduceSingleTileKernelINS2_10policy_hubIdjN4cuda3__47maximumIvEEE10Policy1000EPdSB_iS8_ddNS5_3std3__410__identityEEEvT0_T1_T2_T3_T4_T6_E12temp_storage+64];
	setp.lt.f64 	%p90, %fd175, %fd177;
	selp.f64 	%fd179, %fd177, %fd175, %p90;
	selp.f64 	%fd380, %fd179, %fd175, %p89;
	bra.uni 	$L__BB6_72;
$L__BB6_56:
	mov.u32 	%r47, %tid.x;
	mul.wide.u32 	%rd34, %r47, 8;
	add.s64 	%rd19, %rd15, %rd34;
	// begin inline asm
	ld.global.nc.u64 %rd18, [%rd19];
	// end inline asm
	mov.b64 	%fd59, %rd18;
	add.s64 	%rd21, %rd19, 2048;
	// begin inline asm
	ld.global.nc.u64 %rd20, [%rd21];
	// end inline asm
	mov.b64 	%fd60, %rd20;
	add.s64 	%rd23, %rd19, 4096;
	// begin inline asm
	ld.global.nc.u64 %rd22, [%rd23];
	// end inline asm
	mov.b64 	%fd61, %rd22;
	add.s64 	%rd25, %rd19, 6144;
	// begin inline asm
	ld.global.nc.u64 %rd24, [%rd25];
	// end inline asm
	mov.b64 	%fd62, %rd24;
	add.s64 	%rd27, %rd19, 8192;
	// begin inline asm
	ld.global.nc.u64 %rd26, [%rd27];
	// end inline asm
	mov.b64 	%fd63, %rd26;
	add.s64 	%rd29, %rd19, 10240;
	// begin inline asm
	ld.global.nc.u64 %rd28, [%rd29];
	// end inline asm
	mov.b64 	%fd64, %rd28;
	add.s64 	%rd31, %rd19, 12288;
	// begin inline asm
	ld.global.nc.u64 %rd30, [%rd31];
	// end inline asm
	mov.b64 	%fd65, %rd30;
	add.s64 	%rd33, %rd19, 14336;
	// begin inline asm
	ld.global.nc.u64 %rd32, [%rd33];
	// end inline asm
	mov.b64 	%fd66, %rd32;
	setp.lt.f64 	%p4, %fd59, %fd60;
	selp.f64 	%fd67, %fd60, %fd59, %p4;
	setp.lt.f64 	%p5, %fd67, %fd61;
	selp.f64 	%fd68, %fd61, %fd67, %p5;
	setp.lt.f64 	%p6, %fd68, %fd62;
	selp.f64 	%fd69, %fd62, %fd68, %p6;
	setp.lt.f64 	%p7, %fd69, %fd63;
	selp.f64 	%fd70, %fd63, %fd69, %p7;
	setp.lt.f64 	%p8, %fd70, %fd64;
	selp.f64 	%fd71, %fd64, %fd70, %p8;
	setp.lt.f64 	%p9, %fd71, %fd65;
	selp.f64 	%fd72, %fd65, %fd71, %p9;
	setp.lt.f64 	%p10, %fd72, %fd66;
	selp.f64 	%fd379, %fd66, %fd72, %p10;
	setp.lt.u32 	%p11, %r68, 4096;
	mov.b32 	%r465, 2048;
	@%p11 bra 	$L__BB6_60;
	add.s32 	%r48, %r68, -2048;
	mov.b32 	%r465, 2048;
$L__BB6_58:
	mul.wide.s32 	%rd51, %r465, 8;
	add.s64 	%rd36, %rd19, %rd51;
	// begin inline asm
	ld.global.nc.u64 %rd35, [%rd36];
	// end inline asm
	mov.b64 	%fd73, %rd35;
	add.s64 	%rd38, %rd36, 2048;
	// begin inline asm
	ld.global.nc.u64 %rd37, [%rd38];
	// end inline asm
	mov.b64 	%fd74, %rd37;
	add.s64 	%rd40, %rd36, 4096;
	// begin inline asm
	ld.global.nc.u64 %rd39, [%rd40];
	// end inline asm
	mov.b64 	%fd75, %rd39;
	add.s64 	%rd42, %rd36, 6144;
	// begin inline asm
	ld.global.nc.u64 %rd41, [%rd42];
	// end inline asm
	mov.b64 	%fd76, %rd41;
	add.s64 	%rd44, %rd36, 8192;
	// begin inline asm
	ld.global.nc.u64 %rd43, [%rd44];
	// end inline asm
	mov.b64 	%fd77, %rd43;
	add.s64 	%rd46, %rd36, 10240;
	// begin inline asm
	ld.global.nc.u64 %rd45, [%rd46];
	// end inline asm
	mov.b64 	%fd78, %rd45;
	add.s64 	%rd48, %rd36, 12288;
	// begin inline asm
	ld.global.nc.u64 %rd47, [%rd48];
	// end inline asm
	mov.b64 	%fd79, %rd47;
	add.s64 	%rd50, %rd36, 14336;
	// begin inline asm
	ld.global.nc.u64 %rd49, [%rd50];
	// end inline asm
	mov.b64 	%fd80, %rd49;
	setp.lt.f64 	%p12, %fd379, %fd73;
	selp.f64 	%fd81, %fd73, %fd379, %p12;
	setp.lt.f64 	%p13, %fd81, %fd74;
	selp.f64 	%fd82, %fd74, %fd81, %p13;
	setp.lt.f64 	%p14, %fd82, %fd75;
	selp.f64 	%fd83, %fd75, %fd82, %p14;
	setp.lt.f64 	%p15, %fd83, %fd76;
	selp.f64 	%fd84, %fd76, %fd83, %p15;
	setp.lt.f64 	%p16, %fd84, %fd77;
	selp.f64 	%fd85, %fd77, %fd84, %p16;
	setp.lt.f64 	%p17, %fd85, %fd78;
	selp.f64 	%fd86, %fd78, %fd85, %p17;
	setp.lt.f64 	%p18, %fd86, %fd79;
	selp.f64 	%fd87, %fd79, %fd86, %p18;
	setp.lt.f64 	%p19, %fd87, %fd80;
	selp.f64 	%fd379, %fd80, %fd87, %p19;
	sub.s32 	%r71, %r68, %r465;
	setp.lt.s32 	%p20, %r71, 2048;
	@%p20 bra 	$L__BB6_68;
	add.s32 	%r465, %r465, 2048;
	setp.le.s32 	%p21, %r465, %r48;
	@%p21 bra 	$L__BB6_58;
$L__BB6_60:
	setp.le.s32 	%p22, %r68, %r465;
	@%p22 bra 	$L__BB6_68;
	sub.s32 	%r52, %r68, %r465;
	setp.ge.s32 	%p23, %r47, %r52;
	@%p23 bra 	$L__BB6_68;
	not.b32 	%r72, %r47;
	add.s32 	%r73, %r68, %r72;
	sub.s32 	%r53, %r73, %r465;
	and.b32  	%r74, %r53, 768;
	setp.eq.s32 	%p24, %r74, 768;
	mov.u32 	%r469, %r47;
	@%p24 bra 	$L__BB6_65;
	add.s32 	%r467, %r47, %r465;
	shr.u32 	%r75, %r53, 8;
	add.s32 	%r76, %r75, 1;
	and.b32  	%r77, %r76, 3;
	neg.s32 	%r466, %r77;
	mov.u32 	%r469, %r47;
$L__BB6_64:
	.pragma "nounroll";
	mul.wide.u32 	%rd54, %r467, 8;
	add.s64 	%rd53, %rd15, %rd54;
	// begin inline asm
	ld.global.nc.u64 %rd52, [%rd53];
	// end inline asm
	mov.b64 	%fd89, %rd52;
	setp.lt.f64 	%p25, %fd379, %fd89;
	selp.f64 	%fd379, %fd89, %fd379, %p25;
	add.s32 	%r469, %r469, 256;
	add.s32 	%r467, %r467, 256;
	add.s32 	%r466, %r466, 1;
	setp.ne.s32 	%p26, %r466, 0;
	@%p26 bra 	$L__BB6_64;
$L__BB6_65:
	setp.lt.u32 	%p27, %r53, 768;
	@%p27 bra 	$L__BB6_68;
	cvt.u64.u32 	%rd55, %r469;
	cvt.u64.u32 	%rd56, %r465;
	add.s64 	%rd57, %rd55, %rd56;
	shl.b64 	%rd58, %rd57, 3;
	add.s64 	%rd59, %rd58, %rd15;
	add.s64 	%rd205, %rd59, 4096;
	add.s32 	%r470, %r469, %r465;
$L__BB6_67:
	mul.wide.u32 	%rd68, %r470, 8;
	add.s64 	%rd61, %rd15, %rd68;
	// begin inline asm
	ld.global.nc.u64 %rd60, [%rd61];
	// end inline asm
	mov.b64 	%fd90, %rd60;
	setp.lt.f64 	%p28, %fd379, %fd90;
	selp.f64 	%fd91, %fd90, %fd379, %p28;
	add.s64 	%rd63, %rd205, -2048;
	// begin inline asm
	ld.global.nc.u64 %rd62, [%rd63];
	// end inline asm
	mov.b64 	%fd92, %rd62;
	setp.lt.f64 	%p29, %fd91, %fd92;
	selp.f64 	%fd93, %fd92, %fd91, %p29;
	// begin inline asm
	ld.global.nc.u64 %rd64, [%rd205];
	// end inline asm
	mov.b64 	%fd94, %rd64;
	setp.lt.f64 	%p30, %fd93, %fd94;
	selp.f64 	%fd95, %fd94, %fd93, %p30;
	add.s64 	%rd67, %rd205, 2048;
	// begin inline asm
	ld.global.nc.u64 %rd66, [%rd67];
	// end inline asm
	mov.b64 	%fd96, %rd66;
	setp.lt.f64 	%p31, %fd95, %fd96;
	selp.f64 	%fd379, %fd96, %fd95, %p31;
	add.s32 	%r469, %r469, 1024;
	add.s64 	%rd205, %rd205, 8192;
	add.s32 	%r470, %r470, 1024;
	setp.lt.s32 	%p32, %r469, %r52;
	@%p32 bra 	$L__BB6_67;
$L__BB6_68:
	// begin inline asm
	mov.u32 %r78, %laneid;
	// end inline asm
	mov.b64 	%rd69, %fd379;
	mov.b64 	{%r80, %r85}, %rd69;
	mov.b32 	%r86, 1;
	mov.b32 	%r127, 31;
	mov.b32 	%r128, -1;
	// begin inline asm
	shfl.sync.down.b32 %r79, %r80, %r86, %r127, %r128;
	// end inline asm
	// begin inline asm
	shfl.sync.down.b32 %r84, %r85, %r86, %r127, %r128;
	// end inline asm
	mov.b64 	%rd70, {%r79, %r84};
	mov.b64 	%fd97, %rd70;
	setp.gt.s32 	%p33, %r78, 30;
	setp.lt.f64 	%p34, %fd379, %fd97;
	selp.f64 	%fd98, %fd97, %fd379, %p34;
	selp.f64 	%fd99, %fd379, %fd98, %p33;
	mov.b64 	%rd71, %fd99;
	mov.b64 	{%r90, %r95}, %rd71;
	mov.b32 	%r96, 2;
	// begin inline asm
	shfl.sync.down.b32 %r89, %r90, %r96, %r127, %r128;
	// end inline asm
	// begin inline asm
	shfl.sync.down.b32 %r94, %r95, %r96, %r127, %r128;
	// end inline asm
	mov.b64 	%rd72, {%r89, %r94};
	mov.b64 	%fd100, %rd72;
	setp.gt.s32 	%p35, %r78, 29;
	setp.lt.f64 	%p36, %fd99, %fd100;
	selp.f64 	%fd101, %fd100, %fd99, %p36;
	selp.f64 	%fd102, %fd99, %fd101, %p35;
	mov.b64 	%rd73, %fd102;
	mov.b64 	{%r100, %r105}, %rd73;
	mov.b32 	%r106, 4;
	// begin inline asm
	shfl.sync.down.b32 %r99, %r100, %r106, %r127, %r128;
	// end inline asm
	// begin inline asm
	shfl.sync.down.b32 %r104, %r105, %r106, %r127, %r128;
	// end inline asm
	mov.b64 	%rd74, {%r99, %r104};
	mov.b64 	%fd103, %rd74;
	setp.gt.s32 	%p37, %r78, 27;
	setp.lt.f64 	%p38, %fd102, %fd103;
	selp.f64 	%fd104, %fd103, %fd102, %p38;
	selp.f64 	%fd105, %fd102, %fd104, %p37;
	mov.b64 	%rd75, %fd105;
	mov.b64 	{%r110, %r115}, %rd75;
	mov.b32 	%r116, 8;
	// begin inline asm
	shfl.sync.down.b32 %r109, %r110, %r116, %r127, %r128;
	// end inline asm
	// begin inline asm
	shfl.sync.down.b32 %r114, %r115, %r116, %r127, %r128;
	// end inline asm
	mov.b64 	%rd76, {%r109, %r114};
	mov.b64 	%fd106, %rd76;
	setp.gt.s32 	%p39, %r78, 23;
	setp.lt.f64 	%p40, %fd105, %fd106;
	selp.f64 	%fd107, %fd106, %fd105, %p40;
	selp.f64 	%fd108, %fd105, %fd107, %p39;
	mov.b64 	%rd77, %fd108;
	mov.b64 	{%r120, %r125}, %rd77;
	mov.b32 	%r126, 16;
	// begin inline asm
	shfl.sync.down.b32 %r119, %r120, %r126, %r127, %r128;
	// end inline asm
	// begin inline asm
	shfl.sync.down.b32 %r124, %r125, %r126, %r127, %r128;
	// end inline asm
	mov.b64 	%rd78, {%r119, %r124};
	mov.b64 	%fd109, %rd78;
	setp.gt.s32 	%p41, %r78, 15;
	setp.lt.f64 	%p42, %fd108, %fd109;
	selp.f64 	%fd54, %fd109, %fd108, %p42;
	selp.f64 	%fd380, %fd108, %fd54, %p41;
	setp.ne.s32 	%p43, %r78, 0;
	@%p43 bra 	$L__BB6_70;
	shr.u32 	%r129, %r47, 2;
	and.b32  	%r130, %r129, 248;
	mov.u32 	%r131, _ZZN3cub18CUB_300001_SM_10006detail6reduce28DeviceReduceSingleTileKernelINS2_10policy_hubIdjN4cuda3__47maximumIvEEE10Policy1000EPdSB_iS8_ddNS5_3std3__410__identityEEEvT0_T1_T2_T3_T4_T6_E12temp_storage;
	add.s32 	%r132, %r131, %r130;
	st.shared.f64 	[%r132+8], %fd54;
$L__BB6_70:
	bar.sync 	0;
	setp.ne.s32 	%p44, %r47, 0;
	@%p44 bra 	$L__BB6_72;
	ld.shared.f64 	%fd110, [_ZZN3cub18CUB_300001_SM_10006detail6reduce28DeviceReduceSingleTileKernelINS2_10policy_hubIdjN4cuda3__47maximumIvEEE10Policy1000EPdSB_iS8_ddNS5_3std3__410__identityEEEvT0_T1_T2_T3_T4_T6_E12temp_storage+16];
	setp.lt.f64 	%p45, %fd380, %fd110;
	selp.f64 	%fd111, %fd110, %fd380, %p45;
	ld.shared.f64 	%fd112, [_ZZN3cub18CUB_300001_SM_10006detail6reduce28DeviceReduceSingleTileKernelINS2_10policy_hubIdjN4cuda3__47maximumIvEEE10Policy1000EPdSB_iS8_ddNS5_3std3__410__identityEEEvT0_T1_T2_T3_T4_T6_E12temp_storage+24];
	setp.lt.f64 	%p46, %fd111, %fd112;
	selp.f64 	%fd113, %fd112, %fd111, %p46;
	ld.shared.f64 	%fd114, [_ZZN3cub18CUB_300001_SM_10006detail6reduce28DeviceReduceSingleTileKernelINS2_10policy_hubIdjN4cuda3__47maximumIvEEE10Policy1000EPdSB_iS8_ddNS5_3std3__410__identityEEEvT0_T1_T2_T3_T4_T6_E12temp_storage+32];
	setp.lt.f64 	%p47, %fd113, %fd114;
	selp.f64 	%fd115, %fd114, %fd113, %p47;
	ld.shared.f64 	%fd116, [_ZZN3cub18CUB_300001_SM_10006detail6reduce28DeviceReduceSingleTileKernelINS2_10policy_hubIdjN4cuda3__47maximumIvEEE10Policy1000EPdSB_iS8_ddNS5_3std3__410__identityEEEvT0_T1_T2_T3_T4_T6_E12temp_storage+40];
	setp.lt.f64 	%p48, %fd115, %fd116;
	selp.f64 	%fd117, %fd116, %fd115, %p48;
	ld.shared.f64 	%fd118, [_ZZN3cub18CUB_300001_SM_10006detail6reduce28DeviceReduceSingleTileKernelINS2_10policy_hubIdjN4cuda3__47maximumIvEEE10Policy1000EPdSB_iS8_ddNS5_3std3__410__identityEEEvT0_T1_T2_T3_T4_T6_E12temp_storage+48];
	setp.lt.f64 	%p49, %fd117, %fd118;
	selp.f64 	%fd119, %fd118, %fd117, %p49;
	ld.shared.f64 	%fd120, [_ZZN3cub18CUB_300001_SM_10006detail6reduce28DeviceReduceSingleTileKernelINS2_10policy_hubIdjN4cuda3__47maximumIvEEE10Policy1000EPdSB_iS8_ddNS5_3std3__410__identityEEEvT0_T1_T2_T3_T4_T6_E12temp_storage+56];
	setp.lt.f64 	%p50, %fd119, %fd120;
	selp.f64 	%fd121, %fd120, %fd119, %p50;
	ld.shared.f64 	%fd122, [_ZZN3cub18CUB_300001_SM_10006detail6reduce28DeviceReduceSingleTileKernelINS2_10policy_hubIdjN4cuda3__47maximumIvEEE10Policy1000EPdSB_iS8_ddNS5_3std3__410__identityEEEvT0_T1_T2_T3_T4_T6_E12temp_storage+64];
	setp.lt.f64 	%p51, %fd121, %fd122;
	selp.f64 	%fd380, %fd122, %fd121, %p51;
$L__BB6_72:
	mov.u32 	%r444, %tid.x;
	setp.ne.s32 	%p217, %r444, 0;
	@%p217 bra 	$L__BB6_74;
	setp.lt.f64 	%p218, %fd58, %fd380;
	selp.f64 	%fd353, %fd380, %fd58, %p218;
	st.global.f64 	[%rd1], %fd353;
$L__BB6_74:
	ret;

}


// ===== COMPILED SASS (sm_100) =====

	.target	sm_100

	.elftype	@"ET_EXEC"


//--------------------- .note.nv.tkinfo           --------------------------
	.section	.note.nv.tkinfo,"",@"SHT_NOTE"
	.sectionflags	@"SHF_NOTE_NV_TKINFO"
	.tkinfo
        /*0018*/ 	.word	0x00000002
        /*0030*/ 	.string	""
        /*0030*/ 	.string	"ptxas"
        /*0030*/ 	.string	"Cuda compilation tools, release 13.0, V13.0.88"
        /*0030*/ 	.string	"Build cuda_13.0.r13.0/compiler.36424714_0"
        /*0030*/ 	.string	"-arch sm_100 -m 64 "



//--------------------- .note.nv.cuinfo           --------------------------
	.section	.note.nv.cuinfo,"",@"SHT_NOTE"
	.sectionflags	@"SHF_NOTE_NV_CUINFO"
        /*0018*/ 	.short	0x0002
        /*001a*/ 	.short	0x0064
        /*001c*/ 	.short	0x0082
	.zero		2


//--------------------- .nv.info                  --------------------------
	.section	.nv.info,"",@"SHT_CUDA_INFO"
	.align	4


	//----- nvinfo : EIATTR_REGCOUNT
	.align		4
        /*0000*/ 	.byte	0x04, 0x2f
        /*0002*/ 	.short	(.L_41 - .L_40)
	.align		4
.L_40:
        /*0004*/ 	.word	index@(_Z10initMatrixPdS_idddddddd)
        /*0008*/ 	.word	0x00000020


	//----- nvinfo : EIATTR_FRAME_SIZE
	.align		4
.L_41:
        /*000c*/ 	.byte	0x04, 0x11
        /*000e*/ 	.short	(.L_43 - .L_42)
	.align		4
.L_42:
        /*0010*/ 	.word	index@(_Z10initMatrixPdS_idddddddd)
        /*0014*/ 	.word	0x00000000


	//----- nvinfo : EIATTR_REGCOUNT
	.align		4
.L_43:
        /*0018*/ 	.byte	0x04, 0x2f
        /*001a*/ 	.short	(.L_45 - .L_44)
	.align		4
.L_44:
        /*001c*/ 	.word	index@(_Z13iterateMatrixPdS_i)
        /*0020*/ 	.word	0x00000012


	//----- nvinfo : EIATTR_FRAME_SIZE
	.align		4
.L_45:
        /*0024*/ 	.byte	0x04, 0x11
        /*0026*/ 	.short	(.L_47 - .L_46)
	.align		4
.L_46:
        /*0028*/ 	.word	index@(_Z13iterateMatrixPdS_i)
        /*002c*/ 	.word	0x00000000


	//----- nvinfo : EIATTR_REGCOUNT
	.align		4
.L_47:
        /*0030*/ 	.byte	0x04, 0x2f
        /*0032*/ 	.short	(.L_49 - .L_48)
	.align		4
.L_48:
        /*0034*/ 	.word	index@(_Z14findDifferencePdS_S_i)
        /*0038*/ 	.word	0x00000010


	//----- nvinfo : EIATTR_FRAME_SIZE
	.align		4
.L_49:
        /*003c*/ 	.byte	0x04, 0x11
        /*003e*/ 	.short	(.L_51 - .L_50)
	.align		4
.L_50:
        /*0040*/ 	.word	index@(_Z14findDifferencePdS_S_i)
        /*0044*/ 	.word	0x00000000


	//----- nvinfo : EIATTR_REGCOUNT
	.align		4
.L_51:
        /*0048*/ 	.byte	0x04, 0x2f
        /*004a*/ 	.short	(.L_53 - .L_52)
	.align		4
.L_52:
        /*004c*/ 	.word	index@(_ZN3cub18CUB_300001_SM_10006detail11EmptyKernelIvEEvv)
        /*0050*/ 	.word	0x00000004


	//----- nvinfo : EIATTR_FRAME_SIZE
	.align		4
.L_53:
        /*0054*/ 	.byte	0x04, 0x11
        /*0056*/ 	.short	(.L_55 - .L_54)
	.align		4
.L_54:
        /*0058*/ 	.word	index@(_ZN3cub18CUB_300001_SM_10006detail11EmptyKernelIvEEvv)
        /*005c*/ 	.word	0x00000000


	//----- nvinfo : EIATTR_REGCOUNT
	.align		4
.L_55:
        /*0060*/ 	.byte	0x04, 0x2f
        /*0062*/ 	.short	(.L_57 - .L_56)
	.align		4
.L_56:
        /*0064*/ 	.word	index@(_ZN3cub18CUB_300001_SM_10006detail6reduce28DeviceReduceSingleTileKernelINS2_10policy_hubIdjN4cuda3__47maximumIvEEE10Policy1000EPdSB_jS8_ddNS5_3std3__410__identityEEEvT0_T1_T2_T3_T4_T6_)
        /*0068*/ 	.word	0x0000002c


	//----- nvinfo : EIATTR_FRAME_SIZE
	.align		4
.L_57:
        /*006c*/ 	.byte	0x04, 0x11
        /*006e*/ 	.short	(.L_59 - .L_58)
	.align		4
.L_58:
        /*0070*/ 	.word	index@(_ZN3cub18CUB_300001_SM_10006detail6reduce28DeviceReduceSingleTileKernelINS2_10policy_hubIdjN4cuda3__47maximumIvEEE10Policy1000EPdSB_jS8_ddNS5_3std3__410__identityEEEvT0_T1_T2_T3_T4_T6_)
        /*0074*/ 	.word	0x00000000


	//----- nvinfo : EIATTR_REGCOUNT
	.align		4
.L_59:
        /*0078*/ 	.byte	0x04, 0x2f
        /*007a*/ 	.short	(.L_61 - .L_60)
	.align		4
.L_60:
        /*007c*/ 	.word	index@(_ZN3cub18CUB_300001_SM_10006detail6reduce18DeviceReduceKernelINS2_10policy_hubIdjN4cuda3__47maximumIvEEE10Policy1000EPdjS8_dNS5_3std3__410__identityEEEvT0_PT3_T1_NS0_13GridEvenShareISI_EET2_T4_)
        /*0080*/ 	.word	0x0000001c


	//----- nvinfo : EIATTR_FRAME_SIZE
	.align		4
.L_61:
        /*0084*/ 	.byte	0x04, 0x11
        /*0086*/ 	.short	(.L_63 - .L_62)
	.align		4
.L_62:
        /*0088*/ 	.word	index@(_ZN3cub18CUB_300001_SM_10006detail6reduce18DeviceReduceKernelINS2_10policy_hubIdjN4cuda3__47maximumIvEEE10Policy1000EPdjS8_dNS5_3std3__410__identityEEEvT0_PT3_T1_NS0_13GridEvenShareISI_EET2_T4_)
        /*008c*/ 	.word	0x00000000


	//----- nvinfo : EIATTR_REGCOUNT
	.align		4
.L_63:
        /*0090*/ 	.byte	0x04, 0x2f
        /*0092*/ 	.short	(.L_65 - .L_64)
	.align		4
.L_64:
        /*0094*/ 	.word	index@(_ZN3cub18CUB_300001_SM_10006detail6reduce28DeviceReduceSingleTileKernelINS2_10policy_hubIdjN4cuda3__47maximumIvEEE10Policy1000EPdSB_iS8_ddNS5_3std3__410__identityEEEvT0_T1_T2_T3_T4_T6_)
        /*0098*/ 	.word	0x00000030


	//----- nvinfo : EIATTR_FRAME_SIZE
	.align		4
.L_65:
        /*009c*/ 	.byte	0x04, 0x11
        /*009e*/ 	.short	(.L_67 - .L_66)
	.align		4
.L_66:
        /*00a0*/ 	.word	index@(_ZN3cub18CUB_300001_SM_10006detail6reduce28DeviceReduceSingleTileKernelINS2_10policy_hubIdjN4cuda3__47maximumIvEEE10Policy1000EPdSB_iS8_ddNS5_3std3__410__identityEEEvT0_T1_T2_T3_T4_T6_)
        /*00a4*/ 	.word	0x00000000


	//----- nvinfo : EIATTR_MIN_STACK_SIZE
	.align		4
.L_67:
        /*00a8*/ 	.byte	0x04, 0x12
        /*00aa*/ 	.short	(.L_69 - .L_68)
	.align		4
.L_68:
        /*00ac*/ 	.word	index@(_ZN3cub18CUB_300001_SM_10006detail6reduce28DeviceReduceSingleTileKernelINS2_10policy_hubIdjN4cuda3__47maximumIvEEE10Policy1000EPdSB_iS8_ddNS5_3std3__410__identityEEEvT0_T1_T2_T3_T4_T6_)
        /*00b0*/ 	.word	0x00000000


	//----- nvinfo : EIATTR_MIN_STACK_SIZE
	.align		4
.L_69:
        /*00b4*/ 	.byte	0x04, 0x12
        /*00b6*/ 	.short	(.L_71 - .L_70)
	.align		4
.L_70:
        /*00b8*/ 	.word	index@(_ZN3cub18CUB_300001_SM_10006detail6reduce18DeviceReduceKernelINS2_10policy_hubIdjN4cuda3__47maximumIvEEE10Policy1000EPdjS8_dNS5_3std3__410__identityEEEvT0_PT3_T1_NS0_13GridEvenShareISI_EET2_T4_)
        /*00bc*/ 	.word	0x00000000


	//----- nvinfo : EIATTR_MIN_STACK_SIZE
	.align		4
.L_71:
        /*00c0*/ 	.byte	0x04, 0x12
        /*00c2*/ 	.short	(.L_73 - .L_72)
	.align		4
.L_72:
        /*00c4*/ 	.word	index@(_ZN3cub18CUB_300001_SM_10006detail6reduce28DeviceReduceSingleTileKernelINS2_10policy_hubIdjN4cuda3__47maximumIvEEE10Policy1000EPdSB_jS8_ddNS5_3std3__410__identityEEEvT0_T1_T2_T3_T4_T6_)
        /*00c8*/ 	.word	0x00000000


	//----- nvinfo : EIATTR_MIN_STACK_SIZE
	.align		4
.L_73:
        /*00cc*/ 	.byte	0x04, 0x12
        /*00ce*/ 	.short	(.L_75 - .L_74)
	.align		4
.L_74:
        /*00d0*/ 	.word	index@(_ZN3cub18CUB_300001_SM_10006detail11EmptyKernelIvEEvv)
        /*00d4*/ 	.word	0x00000000


	//----- nvinfo : EIATTR_MIN_STACK_SIZE
	.align		4
.L_75:
        /*00d8*/ 	.byte	0x04, 0x12
        /*00da*/ 	.short	(.L_77 - .L_76)
	.align		4
.L_76:
        /*00dc*/ 	.word	index@(_Z14findDifferencePdS_S_i)
        /*00e0*/ 	.word	0x00000000


	//----- nvinfo : EIATTR_MIN_STACK_SIZE
	.align		4
.L_77:
        /*00e4*/ 	.byte	0x04, 0x12
        /*00e6*/ 	.short	(.L_79 - .L_78)
	.align		4
.L_78:
        /*00e8*/ 	.word	index@(_Z13iterateMatrixPdS_i)
        /*00ec*/ 	.word	0x00000000


	//----- nvinfo : EIATTR_MIN_STACK_SIZE
	.align		4
.L_79:
        /*00f0*/ 	.byte	0x04, 0x12
        /*00f2*/ 	.short	(.L_81 - .L_80)
	.align		4
.L_80:
        /*00f4*/ 	.word	index@(_Z10initMatrixPdS_idddddddd)
        /*00f8*/ 	.word	0x00000000
.L_81:


//--------------------- .nv.compat                --------------------------
	.section	.nv.compat,"",@"SHT_CUDA_COMPAT_INFO"
	.align	4
        /*0000*/ 	.byte	0x02, 0x09, 0x00, 0x00, 0x02, 0x02, 0x01, 0x00, 0x02, 0x05, 0x05, 0x00, 0x03, 0x07, 0x01, 0x01
        /*0010*/ 	.byte	0x02, 0x03, 0x00, 0x00, 0x02, 0x06, 0x01, 0x00, 0x04, 0x0b, 0x08, 0x00, 0x01, 0x00, 0x00, 0x00
        /*0020*/ 	.byte	0x00, 0x00, 0x00, 0x00


//--------------------- .nv.info._ZN3cub18CUB_300001_SM_10006detail6reduce28DeviceReduceSingleTileKernelINS2_10policy_hubIdjN4cuda3__47maximumIvEEE10Policy1000EPdSB_iS8_ddNS5_3std3__410__identityEEEvT0_T1_T2_T3_T4_T6_ --------------------------
	.section	.nv.info._ZN3cub18CUB_300001_SM_10006detail6reduce28DeviceReduceSingleTileKernelINS2_10policy_hubIdjN4cuda3__47maximumIvEEE10Policy1000EPdSB_iS8_ddNS5_3std3__410__identityEEEvT0_T1_T2_T3_T4_T6_,"",@"SHT_CUDA_INFO"
	.sectionflags	@""
	.align	4


	//----- nvinfo : EIATTR_CUDA_API_VERSION
	.align		4
        /*0000*/ 	.byte	0x04, 0x37
        /*0002*/ 	.short	(.L_83 - .L_82)
.L_82:
        /*0004*/ 	.word	0x00000082


	//----- nvinfo : EIATTR_KPARAM_INFO
	.align		4
.L_83:
        /*0008*/ 	.byte	0x04, 0x17
        /*000a*/ 	.short	(.L_85 - .L_84)
.L_84:
        /*000c*/ 	.word	0x00000000
        /*0010*/ 	.short	0x0005
        /*0012*/ 	.short	0x0020
        /*0014*/ 	.byte	0x00, 0xf0, 0x05, 0x00


	//----- nvinfo : EIATTR_KPARAM_INFO
	.align		4
.L_85:
        /*0018*/ 	.byte	0x04, 0x17
        /*001a*/ 	.short	(.L_87 - .L_86)
.L_86:
        /*001c*/ 	.word	0x00000000
        /*0020*/ 	.short	0x0004
        /*0022*/ 	.short	0x0018
        /*0024*/ 	.byte	0x00, 0xf0, 0x21, 0x00


	//----- nvinfo : EIATTR_KPARAM_INFO
	.align		4
.L_87:
        /*0028*/ 	.byte	0x04, 0x17
        /*002a*/ 	.short	(.L_89 - .L_88)
.L_88:
        /*002c*/ 	.word	0x00000000
        /*0030*/ 	.short	0x0003
        /*0032*/ 	.short	0x0014
        /*0034*/ 	.byte	0x00, 0xf0, 0x05, 0x00


	//----- nvinfo : EIATTR_KPARAM_INFO
	.align		4
.L_89:
        /*0038*/ 	.byte	0x04, 0x17
        /*003a*/ 	.short	(.L_91 - .L_90)
.L_90:
        /*003c*/ 	.word	0x00000000
        /*0040*/ 	.short	0x0002
        /*0042*/ 	.short	0x0010
        /*0044*/ 	.byte	0x00, 0xf0, 0x11, 0x00


	//----- nvinfo : EIATTR_KPARAM_INFO
	.align		4
.L_91:
        /*0048*/ 	.byte	0x04, 0x17
        /*004a*/ 	.short	(.L_93 - .L_92)
.L_92:
        /*004c*/ 	.word	0x00000000
        /*0050*/ 	.short	0x0001
        /*0052*/ 	.short	0x0008
        /*0054*/ 	.byte	0x00, 0xf5, 0x21, 0x00


	//----- nvinfo : EIATTR_KPARAM_INFO
	.align		4
.L_93:
        /*0058*/ 	.byte	0x04, 0x17
        /*005a*/ 	.short	(.L_95 - .L_94)
.L_94:
        /*005c*/ 	.word	0x00000000
        /*0060*/ 	.short	0x0000
        /*0062*/ 	.short	0x0000
        /*0064*/ 	.byte	0x00, 0xf5, 0x21, 0x00


	//----- nvinfo : EIATTR_SPARSE_MMA_MASK
	.align		4
.L_95:
        /*0068*/ 	.byte	0x03, 0x50
        /*006a*/ 	.short	0x0000


	//----- nvinfo : EIATTR_MAXREG_COUNT
	.align		4
        /*006c*/ 	.byte	0x03, 0x1b
        /*006e*/ 	.short	0x00ff


	//----- nvinfo : EIATTR_NUM_BARRIERS
	.align		4
        /*0070*/ 	.byte	0x02, 0x4c
        /*0072*/ 	.byte	0x01
	.zero		1


	//----- nvinfo : EIATTR_MERCURY_ISA_VERSION
	.align		4
        /*0074*/ 	.byte	0x03, 0x5f
        /*0076*/ 	.short	0x0101


	//----- nvinfo : EIATTR_COOP_GROUP_MASK_REGIDS
	.align		4
        /*0078*/ 	.byte	0x04, 0x29
        /*007a*/ 	.short	(.L_97 - .L_96)


	//   ....[0]....
.L_96:
        /*007c*/ 	.word	0xffffffff


	//   ....[1]....
        /*0080*/ 	.word	0xffffffff


	//   ....[2]....
        /*0084*/ 	.word	0xffffffff


	//   ....[3]....
        /*0088*/ 	.word	0xffffffff


	//   ....[4]....
        /*008c*/ 	.word	0xffffffff


	//   ....[5]....
        /*0090*/ 	.word	0xffffffff


	//   ....[6]....
        /*0094*/ 	.word	0xffffffff


	//   ....[7]....
        /*0098*/ 	.word	0xffffffff


	//   ....[8]....
        /*009c*/ 	.word	0xffffffff


	//   ....[9]....
        /*00a0*/ 	.word	0xffffffff


	//   ....[10]....
        /*00a4*/ 	.word	0xffffffff


	//   ....[11]....
        /*00a8*/ 	.word	0xffffffff


	//   ....[12]....
        /*00ac*/ 	.word	0xffffffff


	//   ....[13]....
        /*00b0*/ 	.word	0xffffffff


	//   ....[14]....
        /*00b4*/ 	.word	0xffffffff


	//   ....[15]....
        /*00b8*/ 	.word	0xffffffff


	//   ....[16]....
        /*00bc*/ 	.word	0xffffffff


	//   ....[17]....
        /*00c0*/ 	.word	0xffffffff


	//   ....[18]....
        /*00c4*/ 	.word	0xffffffff


	//   ....[19]....
        /*00c8*/ 	.word	0xffffffff


	//   ....[20]....
        /*00cc*/ 	.word	0xffffffff


	//   ....[21]....
        /*00d0*/ 	.word	0xffffffff


	//   ....[22]....
        /*00d4*/ 	.word	0xffffffff


	//   ....[23]....
        /*00d8*/ 	.word	0xffffffff


	//   ....[24]....
        /*00dc*/ 	.word	0xffffffff


	//   ....[25]....
        /*00e0*/ 	.word	0xffffffff


	//   ....[26]....
        /*00e4*/ 	.word	0xffffffff


	//   ....[27]....
        /*00e8*/ 	.word	0xffffffff


	//   ....[28]....
        /*00ec*/ 	.word	0xffffffff


	//   ....[29]....
        /*00f0*/ 	.word	0xffffffff


	//   ....[30]....
        /*00f4*/ 	.word	0xffffffff


	//   ....[31]....
        /*00f8*/ 	.word	0xffffffff


	//   ....[32]....
        /*00fc*/ 	.word	0xffffffff


	//   ....[33]....
        /*0100*/ 	.word	0xffffffff


	//   ....[34]....
        /*0104*/ 	.word	0xffffffff


	//   ....[35]....
        /*0108*/ 	.word	0xffffffff


	//   ....[36]....
        /*010c*/ 	.word	0xffffffff


	//   ....[37]....
        /*0110*/ 	.word	0xffffffff


	//   ....[38]....
        /*0114*/ 	.word	0xffffffff


	//   ....[39]....
        /*0118*/ 	.word	0xffffffff


	//   ....[40]....
        /*011c*/ 	.word	0xffffffff


	//   ....[41]....
        /*0120*/ 	.word	0xffffffff


	//   ....[42]....
        /*0124*/ 	.word	0xffffffff


	//   ....[43]....
        /*0128*/ 	.word	0xffffffff


	//   ....[44]....
        /*012c*/ 	.word	0xffffffff


	//   ....[45]....
        /*0130*/ 	.word	0xffffffff


	//   ....[46]....
        /*0134*/ 	.word	0xffffffff


	//   ....[47]....
        /*0138*/ 	.word	0xffffffff


	//   ....[48]....
        /*013c*/ 	.word	0xffffffff


	//   ....[49]....
        /*0140*/ 	.word	0xffffffff


	//   ....[50]....
        /*0144*/ 	.word	0xffffffff


	//   ....[51]....
        /*0148*/ 	.word	0xffffffff


	//   ....[52]....
        /*014c*/ 	.word	0xffffffff


	//   ....[53]....
        /*0150*/ 	.word	0xffffffff


	//   ....[54]....
        /*0154*/ 	.word	0xffffffff


	//   ....[55]....
        /*0158*/ 	.word	0xffffffff


	//   ....[56]....
        /*015c*/ 	.word	0xffffffff


	//   ....[57]....
        /*0160*/ 	.word	0xffffffff


	//   ....[58]....
        /*0164*/ 	.word	0xffffffff


	//   ....[59]....
        /*0168*/ 	.word	0xffffffff


	//----- nvinfo : EIATTR_COOP_GROUP_INSTR_OFFSETS
	.align		4
.L_97:
        /*016c*/ 	.byte	0x04, 0x28
        /*016e*/ 	.short	(.L_99 - .L_98)


	//   ....[0]....
.L_98:
        /*0170*/ 	.word	0x00000d30


	//   ....[1]....
        /*0174*/ 	.word	0x00000d40


	//   ....[2]....
        /*0178*/ 	.word	0x00000dd0


	//   ....[3]....
        /*017c*/ 	.word	0x00000e10


	//   ....[4]....
        /*0180*/ 	.word	0x00000e80


	//   ....[5]....
        /*0184*/ 	.word	0x00000ea0


	//   ....[6]....
        /*0188*/ 	.word	0x00000ef0


	//   ....[7]....
        /*018c*/ 	.word	0x00000f10


	//   ....[8]....
        /*0190*/ 	.word	0x00000f60


	//   ....[9]....
        /*0194*/ 	.word	0x00000f80


	//   ....[10]....
        /*0198*/ 	.word	0x00001280


	//   ....[11]....
        /*019c*/ 	.word	0x00001290


	//   ....[12]....
        /*01a0*/ 	.word	0x00001320


	//   ....[13]....
        /*01a4*/ 	.word	0x00001350


	//   ....[14]....
        /*01a8*/ 	.word	0x000013b0


	//   ....[15]....
        /*01ac*/ 	.word	0x000013e0


	//   ....[16]....
        /*01b0*/ 	.word	0x00001440


	//   ....[17]....
        /*01b4*/ 	.word	0x00001480


	//   ....[18]....
        /*01b8*/ 	.word	0x000014f0


	//   ....[19]....
        /*01bc*/ 	.word	0x00001530


	//   ....[20]....
        /*01c0*/ 	.word	0x00002960


	//   ....[21]....
        /*01c4*/ 	.word	0x00002970


	//   ....[22]....
        /*01c8*/ 	.word	0x00002a00


	//   ....[23]....
        /*01cc*/ 	.word	0x00002a30


	//   ....[24]....
        /*01d0*/ 	.word	0x00002aa0


	//   ....[25]....
        /*01d4*/ 	.word	0x00002ac0


	//   ....[26]....
        /*01d8*/ 	.word	0x00002b20


	//   ....[27]....
        /*01dc*/ 	.word	0x00002b30


	//   ....[28]....
        /*01e0*/ 	.word	0x00002b80


	//   ....[29]....
        /*01e4*/ 	.word	0x00002b90


	//   ....[30]....
        /*01e8*/ 	.word	0x00003a20


	//   ....[31]....
        /*01ec*/ 	.word	0x00003a30


	//   ....[32]....
        /*01f0*/ 	.word	0x00003ac0


	//   ....[33]....
        /*01f4*/ 	.word	0x00003b00


	//   ....[34]....
        /*01f8*/ 	.word	0x00003b80


	//   ....[35]....
        /*01fc*/ 	.word	0x00003bc0


	//   ....[36]....
        /*0200*/ 	.word	0x00003c20


	//   ....[37]....
        /*0204*/ 	.word	0x00003c50


	//   ....[38]....
        /*0208*/ 	.word	0x00003ca0


	//   ....[39]....
        /*020c*/ 	.word	0x00003cd0


	//   ....[40]....
        /*0210*/ 	.word	0x00003fb0


	//   ....[41]....
        /*0214*/ 	.word	0x00003fc0


	//   ....[42]....
        /*0218*/ 	.word	0x00004050


	//   ....[43]....
        /*021c*/ 	.word	0x00004080


	//   ....[44]....
        /*0220*/ 	.word	0x000040d0


	//   ....[45]....
        /*0224*/ 	.word	0x00004100


	//   ....[46]....
        /*0228*/ 	.word	0x00004170


	//   ....[47]....
        /*022c*/ 	.word	0x000041b0


	//   ....[48]....
        /*0230*/ 	.word	0x00004220


	//   ....[49]....
        /*0234*/ 	.word	0x00004250


	//   ....[50]....
        /*0238*/ 	.word	0x00005700


	//   ....[51]....
        /*023c*/ 	.word	0x00005710


	//   ....[52]....
        /*0240*/ 	.word	0x000057a0


	//   ....[53]....
        /*0244*/ 	.word	0x000057e0


	//   ....[54]....
        /*0248*/ 	.word	0x00005860


	//   ....[55]....
        /*024c*/ 	.word	0x000058a0


	//   ....[56]....
        /*0250*/ 	.word	0x00005900


	//   ....[57]....
        /*0254*/ 	.word	0x00005930


	//   ....[58]....
        /*0258*/ 	.word	0x00005980


	//   ....[59]....
        /*025c*/ 	.word	0x000059b0


	//----- nvinfo : EIATTR_VRC_CTA_INIT_COUNT
	.align		4
.L_99:
        /*0260*/ 	.byte	0x02, 0x4a
	.zero		1
	.zero		1


	//----- nvinfo : EIATTR_EXIT_INSTR_OFFSETS
	.align		4
        /*0264*/ 	.byte	0x04, 0x1c
        /*0266*/ 	.short	(.L_101 - .L_100)


	//   ....[0]....
.L_100:
        /*0268*/ 	.word	0x00000080


	//   ....[1]....
        /*026c*/ 	.word	0x000000c0


	//   ....[2]....
        /*0270*/ 	.word	0x00005c20


	//   ....[3]....
        /*0274*/ 	.word	0x00005ca0


	//----- nvinfo : EIATTR_MAX_THREADS
	.align		4
.L_101:
        /*0278*/ 	.byte	0x04, 0x05
        /*027a*/ 	.short	(.L_103 - .L_102)
.L_102:
        /*027c*/ 	.word	0x00000100
        /*0280*/ 	.word	0x00000001
        /*0284*/ 	.word	0x00000001


	//----- nvinfo : EIATTR_CRS_STACK_SIZE
	.align		4
.L_103:
        /*0288*/ 	.byte	0x04, 0x1e
        /*028a*/ 	.short	(.L_105 - .L_104)
.L_104:
        /*028c*/ 	.word	0x00000000


	//----- nvinfo : EIATTR_CBANK_PARAM_SIZE
	.align		4
.L_105:
        /*0290*/ 	.byte	0x03, 0x19
        /*0292*/ 	.short	0x0021


	//----- nvinfo : EIATTR_PARAM_CBANK
	.align		4
        /*0294*/ 	.byte	0x04, 0x0a
        /*0296*/ 	.short	(.L_107 - .L_106)
	.align		4
.L_106:
        /*0298*/ 	.word	index@(.nv.constant0._ZN3cub18CUB_300001_SM_10006detail6reduce28DeviceReduceSingleTileKernelINS2_10policy_hubIdjN4cuda3__47maximumIvEEE10Policy1000EPdSB_iS8_ddNS5_3std3__410__identityEEEvT0_T1_T2_T3_T4_T6_)
        /*029c*/ 	.short	0x0380
        /*029e*/ 	.short	0x0021


	//----- nvinfo : EIATTR_SW_WAR
	.align		4
.L_107:
        /*02a0*/ 	.byte	0x04, 0x36
        /*02a2*/ 	.short	(.L_109 - .L_108)
.L_108:
        /*02a4*/ 	.word	0x00000008
.L_109:


//--------------------- .nv.info._ZN3cub18CUB_300001_SM_10006detail6reduce18DeviceReduceKernelINS2_10policy_hubIdjN4cuda3__47maximumIvEEE10Policy1000EPdjS8_dNS5_3std3__410__identityEEEvT0_PT3_T1_NS0_13GridEvenShareISI_EET2_T4_ --------------------------
	.section	.nv.info._ZN3cub18CUB_300001_SM_10006detail6reduce18DeviceReduceKernelINS2_10policy_hubIdjN4cuda3__47maximumIvEEE10Policy1000EPdjS8_dNS5_3std3__410__identityEEEvT0_PT3_T1_NS0_13GridEvenShareISI_EET2_T4_,"",@"SHT_CUDA_INFO"
	.sectionflags	@""
	.align	4


	//----- nvinfo : EIATTR_CUDA_API_VERSION
	.align		4
        /*0000*/ 	.byte	0x04, 0x37
        /*0002*/ 	.short	(.L_111 - .L_110)
.L_110:
        /*0004*/ 	.word	0x00000082


	//----- nvinfo : EIATTR_KPARAM_INFO
	.align		4
.L_111:
        /*0008*/ 	.byte	0x04, 0x17
        /*000a*/ 	.short	(.L_113 - .L_112)
.L_112:
        /*000c*/ 	.word	0x00000000
        /*0010*/ 	.short	0x0005
        /*0012*/ 	.short	0x003d
        /*0014*/ 	.byte	0x00, 0xf0, 0x05, 0x00


	//----- nvinfo : EIATTR_KPARAM_INFO
	.align		4
.L_113:
        /*0018*/ 	.byte	0x04, 0x17
        /*001a*/ 	.short	(.L_115 - .L_114)
.L_114:
        /*001c*/ 	.word	0x00000000
        /*0020*/ 	.short	0x0004
        /*0022*/ 	.short	0x003c
        /*0024*/ 	.byte	0x00, 0xf0, 0x05, 0x00


	//----- nvinfo : EIATTR_KPARAM_INFO
	.align		4
.L_115:
        /*0028*/ 	.byte	0x04, 0x17
        /*002a*/ 	.short	(.L_117 - .L_116)
.L_116:
        /*002c*/ 	.word	0x00000000
        /*0030*/ 	.short	0x0003
        /*0032*/ 	.short	0x0014
        /*0034*/ 	.byte	0x00, 0xf0, 0xa1, 0x00


	//----- nvinfo : EIATTR_KPARAM_INFO
	.align		4
.L_117:
        /*0038*/ 	.byte	0x04, 0x17
        /*003a*/ 	.short	(.L_119 - .L_118)
.L_118:
        /*003c*/ 	.word	0x00000000
        /*0040*/ 	.short	0x0002
        /*0042*/ 	.short	0x0010
        /*0044*/ 	.byte	0x00, 0xf0, 0x11, 0x00


	//----- nvinfo : EIATTR_KPARAM_INFO
	.align		4
.L_119:
        /*0048*/ 	.byte	0x04, 0x17
        /*004a*/ 	.short	(.L_121 - .L_120)
.L_120:
        /*004c*/ 	.word	0x00000000
        /*0050*/ 	.short	0x0001
        /*0052*/ 	.short	0x0008
        /*0054*/ 	.byte	0x00, 0xf5, 0x21, 0x00


	//----- nvinfo : EIATTR_KPARAM_INFO
	.align		4
.L_121:
        /*0058*/ 	.byte	0x04, 0x17
        /*005a*/ 	.short	(.L_123 - .L_122)
.L_122:
        /*005c*/ 	.word	0x00000000
        /*0060*/ 	.short	0x0000
        /*0062*/ 	.short	0x0000
        /*0064*/ 	.byte	0x00, 0xf5, 0x21, 0x00


	//----- nvinfo : EIATTR_SPARSE_MMA_MASK
	.align		4
.L_123:
        /*0068*/ 	.byte	0x03, 0x50
        /*006a*/ 	.short	0x0000


	//----- nvinfo : EIATTR_MAXREG_COUNT
	.align		4
        /*006c*/ 	.byte	0x03, 0x1b
        /*006e*/ 	.short	0x00ff


	//----- nvinfo : EIATTR_NUM_BARRIERS
	.align		4
        /*0070*/ 	.byte	0x02, 0x4c
        /*0072*/ 	.byte	0x01
	.zero		1


	//----- nvinfo : EIATTR_MERCURY_ISA_VERSION
	.align		4
        /*0074*/ 	.byte	0x03, 0x5f
        /*0076*/ 	.short	0x0101


	//----- nvinfo : EIATTR_COOP_GROUP_MASK_REGIDS
	.align		4
        /*0078*/ 	.byte	0x04, 0x29
        /*007a*/ 	.short	(.L_125 - .L_124)


	//   ....[0]....
.L_124:
        /*007c*/ 	.word	0xffffffff


	//   ....[1]....
        /*0080*/ 	.word	0xffffffff


	//   ....[2]....
        /*0084*/ 	.word	0xffffffff


	//   ....[3]....
        /*0088*/ 	.word	0xffffffff


	//   ....[4]....
        /*008c*/ 	.word	0xffffffff


	//   ....[5]....
        /*0090*/ 	.word	0xffffffff


	//   ....[6]....
        /*0094*/ 	.word	0xffffffff


	//   ....[7]....
        /*0098*/ 	.word	0xffffffff


	//   ....[8]....
        /*009c*/ 	.word	0xffffffff


	//   ....[9]....
        /*00a0*/ 	.word	0xffffffff


	//   ....[10]....
        /*00a4*/ 	.word	0xffffffff


	//   ....[11]....
        /*00a8*/ 	.word	0xffffffff


	//   ....[12]....
        /*00ac*/ 	.word	0xffffffff


	//   ....[13]....
        /*00b0*/ 	.word	0xffffffff


	//   ....[14]....
        /*00b4*/ 	.word	0xffffffff


	//   ....[15]....
        /*00b8*/ 	.word	0xffffffff


	//   ....[16]....
        /*00bc*/ 	.word	0xffffffff


	//   ....[17]....
        /*00c0*/ 	.word	0xffffffff


	//   ....[18]....
        /*00c4*/ 	.word	0xffffffff


	//   ....[19]....
        /*00c8*/ 	.word	0xffffffff


	//   ....[20]....
        /*00cc*/ 	.word	0xffffffff


	//   ....[21]....
        /*00d0*/ 	.word	0xffffffff


	//   ....[22]....
        /*00d4*/ 	.word	0xffffffff


	//   ....[23]....
        /*00d8*/ 	.word	0xffffffff


	//   ....[24]....
        /*00dc*/ 	.word	0xffffffff


	//   ....[25]....
        /*00e0*/ 	.word	0xffffffff


	//   ....[26]....
        /*00e4*/ 	.word	0xffffffff


	//   ....[27]....
        /*00e8*/ 	.word	0xffffffff


	//   ....[28]....
        /*00ec*/ 	.word	0xffffffff


	//   ....[29]....
        /*00f0*/ 	.word	0xffffffff


	//   ....[30]....
        /*00f4*/ 	.word	0xffffffff


	//   ....[31]....
        /*00f8*/ 	.word	0xffffffff


	//   ....[32]....
        /*00fc*/ 	.word	0xffffffff


	//   ....[33]....
        /*0100*/ 	.word	0xffffffff


	//   ....[34]....
        /*0104*/ 	.word	0xffffffff


	//   ....[35]....
        /*0108*/ 	.word	0xffffffff


	//   ....[36]....
        /*010c*/ 	.word	0xffffffff


	//   ....[37]....
        /*0110*/ 	.word	0xffffffff


	//   ....[38]....
        /*0114*/ 	.word	0xffffffff


	//   ....[39]....
        /*0118*/ 	.word	0xffffffff


	//   ....[40]....
        /*011c*/ 	.word	0xffffffff


	//   ....[41]....
        /*0120*/ 	.word	0xffffffff


	//   ....[42]....
        /*0124*/ 	.word	0xffffffff


	//   ....[43]....
        /*0128*/ 	.word	0xffffffff


	//   ....[44]....
        /*012c*/ 	.word	0xffffffff


	//   ....[45]....
        /*0130*/ 	.word	0xffffffff


	//   ....[46]....
        /*0134*/ 	.word	0xffffffff


	//   ....[47]....
        /*0138*/ 	.word	0xffffffff


	//   ....[48]....
        /*013c*/ 	.word	0xffffffff


	//   ....[49]....
        /*0140*/ 	.word	0xffffffff


	//   ....[50]....
        /*0144*/ 	.word	0xffffffff


	//   ....[51]....
        /*0148*/ 	.word	0xffffffff


	//   ....[52]....
        /*014c*/ 	.word	0xffffffff


	//   ....[53]....
        /*0150*/ 	.word	0xffffffff


	//   ....[54]....
        /*0154*/ 	.word	0xffffffff


	//   ....[55]....
        /*0158*/ 	.word	0xffffffff


	//   ....[56]....
        /*015c*/ 	.word	0xffffffff


	//   ....[57]....
        /*0160*/ 	.word	0xffffffff


	//   ....[58]....
        /*0164*/ 	.word	0xffffffff


	//   ....[59]....
        /*0168*/ 	.word	0xffffffff


	//----- nvinfo : EIATTR_COOP_GROUP_INSTR_OFFSETS
	.align		4
.L_125:
        /*016c*/ 	.byte	0x04, 0x28
        /*016e*/ 	.short	(.L_127 - .L_126)


	//   ....[0]....
.L_126:
        /*0170*/ 	.word	0x000005c0


	//   ....[1]....
        /*0174*/ 	.word	0x000005d0


	//   ....[2]....
        /*0178*/ 	.word	0x00000660


	//   ....[3]....
        /*017c*/ 	.word	0x00000670


	//   ....[4]....
        /*0180*/ 	.word	0x000006d0


	//   ....[5]....
        /*0184*/ 	.word	0x00000700


	//   ....[6]....
        /*0188*/ 	.word	0x00000780


	//   ....[7]....
        /*018c*/ 	.word	0x00000790


	//   ....[8]....
        /*0190*/ 	.word	0x000007e0


	//   ....[9]....
        /*0194*/ 	.word	0x000007f0


	//   ....[10]....
        /*0198*/ 	.word	0x00000ad0


	//   ....[11]....
        /*019c*/ 	.word	0x00000ae0


	//   ....[12]....
        /*01a0*/ 	.word	0x00000b70


	//   ....[13]....
        /*01a4*/ 	.word	0x00000b90


	//   ....[14]....
        /*01a8*/ 	.word	0x00000bf0


	//   ....[15]....
        /*01ac*/ 	.word	0x00000c10


	//   ....[16]....
        /*01b0*/ 	.word	0x00000c70


	//   ....[17]....
        /*01b4*/ 	.word	0x00000ca0


	//   ....[18]....
        /*01b8*/ 	.word	0x00000d20


	//   ....[19]....
        /*01bc*/ 	.word	0x00000d40


	//   ....[20]....
        /*01c0*/ 	.word	0x00001b60


	//   ....[21]....
        /*01c4*/ 	.word	0x00001b70


	//   ....[22]....
        /*01c8*/ 	.word	0x00001c00


	//   ....[23]....
        /*01cc*/ 	.word	0x00001c30


	//   ....[24]....
        /*01d0*/ 	.word	0x00001ca0


	//   ....[25]....
        /*01d4*/ 	.word	0x00001cc0


	//   ....[26]....
        /*01d8*/ 	.word	0x00001d20


	//   ....[27]....
        /*01dc*/ 	.word	0x00001d30


	//   ....[28]....
        /*01e0*/ 	.word	0x00001d80


	//   ....[29]....
        /*01e4*/ 	.word	0x00001d90


	//   ....[30]....
        /*01e8*/ 	.word	0x00002530


	//   ....[31]....
        /*01ec*/ 	.word	0x00002540


	//   ....[32]....
        /*01f0*/ 	.word	0x000025d0


	//   ....[33]....
        /*01f4*/ 	.word	0x000025e0


	//   ....[34]....
        /*01f8*/ 	.word	0x00002640


	//   ....[35]....
        /*01fc*/ 	.word	0x00002670


	//   ....[36]....
        /*0200*/ 	.word	0x000026f0


	//   ....[37]....
        /*0204*/ 	.word	0x00002700


	//   ....[38]....
        /*0208*/ 	.word	0x00002750


	//   ....[39]....
        /*020c*/ 	.word	0x00002760


	//   ....[40]....
        /*0210*/ 	.word	0x00002a60


	//   ....[41]....
        /*0214*/ 	.word	0x00002a70


	//   ....[42]....
        /*0218*/ 	.word	0x00002b00


	//   ....[43]....
        /*021c*/ 	.word	0x00002b20


	//   ....[44]....
        /*0220*/ 	.word	0x00002b80


	//   ....[45]....
        /*0224*/ 	.word	0x00002ba0


	//   ....[46]....
        /*0228*/ 	.word	0x00002c00


	//   ....[47]....
        /*022c*/ 	.word	0x00002c40


	//   ....[48]....
        /*0230*/ 	.word	0x00002cc0


	//   ....[49]....
        /*0234*/ 	.word	0x00002ce0


	//   ....[50]....
        /*0238*/ 	.word	0x00003b40


	//   ....[51]....
        /*023c*/ 	.word	0x00003b50


	//   ....[52]....
        /*0240*/ 	.word	0x00003be0


	//   ....[53]....
        /*0244*/ 	.word	0x00003bf0


	//   ....[54]....
        /*0248*/ 	.word	0x00003c50


	//   ....[55]....
        /*024c*/ 	.word	0x00003c80


	//   ....[56]....
        /*0250*/ 	.word	0x00003d00


	//   ....[57]....
        /*0254*/ 	.word	0x00003d10


	//   ....[58]....
        /*0258*/ 	.word	0x00003d60


	//   ....[59]....
        /*025c*/ 	.word	0x00003d70


	//----- nvinfo : EIATTR_VRC_CTA_INIT_COUNT
	.align		4
.L_127:
        /*0260*/ 	.byte	0x02, 0x4a
	.zero		1
	.zero		1


	//----- nvinfo : EIATTR_EXIT_INSTR_OFFSETS
	.align		4
        /*0264*/ 	.byte	0x04, 0x1c
        /*0266*/ 	.short	(.L_129 - .L_128)


	//   ....[0]....
.L_128:
        /*0268*/ 	.word	0x00003fe0


	//   ....[1]....
        /*026c*/ 	.word	0x00004040


	//----- nvinfo : EIATTR_MAX_THREADS
	.align		4
.L_129:
        /*0270*/ 	.byte	0x04, 0x05
        /*0272*/ 	.short	(.L_131 - .L_130)
.L_130:
        /*0274*/ 	.word	0x00000100
        /*0278*/ 	.word	0x00000001
        /*027c*/ 	.word	0x00000001


	//----- nvinfo : EIATTR_CRS_STACK_SIZE
	.align		4
.L_131:
        /*0280*/ 	.byte	0x04, 0x1e
        /*0282*/ 	.short	(.L_133 - .L_132)
.L_132:
        /*0284*/ 	.word	0x00000000


	//----- nvinfo : EIATTR_CBANK_PARAM_SIZE
	.align		4
.L_133:
        /*0288*/ 	.byte	0x03, 0x19
        /*028a*/ 	.short	0x003e


	//----- nvinfo : EIATTR_PARAM_CBANK
	.align		4
        /*028c*/ 	.byte	0x04, 0x0a
        /*028e*/ 	.short	(.L_135 - .L_134)
	.align		4
.L_134:
        /*0290*/ 	.word	index@(.nv.constant0._ZN3cub18CUB_300001_SM_10006detail6reduce18DeviceReduceKernelINS2_10policy_hubIdjN4cuda3__47maximumIvEEE10Policy1000EPdjS8_dNS5_3std3__410__identityEEEvT0_PT3_T1_NS0_13GridEvenShareISI_EET2_T4_)
        /*0294*/ 	.short	0x0380
        /*0296*/ 	.short	0x003e


	//----- nvinfo : EIATTR_SW_WAR
	.align		4
.L_135:
        /*0298*/ 	.byte	0x04, 0x36
        /*029a*/ 	.short	(.L_137 - .L_136)
.L_136:
        /*029c*/ 	.word	0x00000008
.L_137:


//--------------------- .nv.info._ZN3cub18CUB_300001_SM_10006detail6reduce28DeviceReduceSingleTileKernelINS2_10policy_hubIdjN4cuda3__47maximumIvEEE10Policy1000EPdSB_jS8_ddNS5_3std3__410__identityEEEvT0_T1_T2_T3_T4_T6_ --------------------------
	.section	.nv.info._ZN3cub18CUB_300001_SM_10006detail6reduce28DeviceReduceSingleTileKernelINS2_10policy_hubIdjN4cuda3__47maximumIvEEE10Policy1000EPdSB_jS8_ddNS5_3std3__410__identityEEEvT0_T1_T2_T3_T4_T6_,"",@"SHT_CUDA_INFO"
	.sectionflags	@""
	.align	4


	//----- nvinfo : EIATTR_CUDA_API_VERSION
	.align		4
        /*0000*/ 	.byte	0x04, 0x37
        /*0002*/ 	.short	(.L_139 - .L_138)
.L_138:
        /*0004*/ 	.word	0x00000082


	//----- nvinfo : EIATTR_KPARAM_INFO
	.align		4
.L_139:
        /*0008*/ 	.byte	0x04, 0x17
        /*000a*/ 	.short	(.L_141 - .L_140)
.L_140:
        /*000c*/ 	.word	0x00000000
        /*0010*/ 	.short	0x0005
        /*0012*/ 	.short	0x0020
        /*0014*/ 	.byte	0x00, 0xf0, 0x05, 0x00


	//----- nvinfo : EIATTR_KPARAM_INFO
	.align		4
.L_141:
        /*0018*/ 	.byte	0x04, 0x17
        /*001a*/ 	.short	(.L_143 - .L_142)
.L_142:
        /*001c*/ 	.word	0x00000000
        /*0020*/ 	.short	0x0004
        /*0022*/ 	.short	0x0018
        /*0024*/ 	.byte	0x00, 0xf0, 0x21, 0x00


	//----- nvinfo : EIATTR_KPARAM_INFO
	.align		4
.L_143:
        /*0028*/ 	.byte	0x04, 0x17
        /*002a*/ 	.short	(.L_145 - .L_144)
.L_144:
        /*002c*/ 	.word	0x00000000
        /*0030*/ 	.short	0x0003
        /*0032*/ 	.short	0x0014
        /*0034*/ 	.byte	0x00, 0xf0, 0x05, 0x00


	//----- nvinfo : EIATTR_KPARAM_INFO
	.align		4
.L_145:
        /*0038*/ 	.byte	0x04, 0x17
        /*003a*/ 	.short	(.L_147 - .L_146)
.L_146:
        /*003c*/ 	.word	0x00000000
        /*0040*/ 	.short	0x0002
        /*0042*/ 	.short	0x0010
        /*0044*/ 	.byte	0x00, 0xf0, 0x11, 0x00


	//----- nvinfo : EIATTR_KPARAM_INFO
	.align		4
.L_147:
        /*0048*/ 	.byte	0x04, 0x17
        /*004a*/ 	.short	(.L_149 - .L_148)
.L_148:
        /*004c*/ 	.word	0x00000000
        /*0050*/ 	.short	0x0001
        /*0052*/ 	.short	0x0008
        /*0054*/ 	.byte	0x00, 0xf5, 0x21, 0x00


	//----- nvinfo : EIATTR_KPARAM_INFO
	.align		4
.L_149:
        /*0058*/ 	.byte	0x04, 0x17
        /*005a*/ 	.short	(.L_151 - .L_150)
.L_150:
        /*005c*/ 	.word	0x00000000
        /*0060*/ 	.short	0x0000
        /*0062*/ 	.short	0x0000
        /*0064*/ 	.byte	0x00, 0xf5, 0x21, 0x00


	//----- nvinfo : EIATTR_SPARSE_MMA_MASK
	.align		4
.L_151:
        /*0068*/ 	.byte	0x03, 0x50
        /*006a*/ 	.short	0x0000


	//----- nvinfo : EIATTR_MAXREG_COUNT
	.align		4
        /*006c*/ 	.byte	0x03, 0x1b
        /*006e*/ 	.short	0x00ff


	//----- nvinfo : EIATTR_NUM_BARRIERS
	.align		4
        /*0070*/ 	.byte	0x02, 0x4c
        /*0072*/ 	.byte	0x01
	.zero		1


	//----- nvinfo : EIATTR_MERCURY_ISA_VERSION
	.align		4
        /*0074*/ 	.byte	0x03, 0x5f
        /*0076*/ 	.short	0x0101


	//----- nvinfo : EIATTR_COOP_GROUP_MASK_REGIDS
	.align		4
        /*0078*/ 	.byte	0x04, 0x29
        /*007a*/ 	.short	(.L_153 - .L_152)


	//   ....[0]....
.L_152:
        /*007c*/ 	.word	0xffffffff


	//   ....[1]....
        /*0080*/ 	.word	0xffffffff


	//   ....[2]....
        /*0084*/ 	.word	0xffffffff


	//   ....[3]....
        /*0088*/ 	.word	0xffffffff


	//   ....[4]....
        /*008c*/ 	.word	0xffffffff


	//   ....[5]....
        /*0090*/ 	.word	0xffffffff


	//   ....[6]....
        /*0094*/ 	.word	0xffffffff


	//   ....[7]....
        /*0098*/ 	.word	0xffffffff


	//   ....[8]....
        /*009c*/ 	.word	0xffffffff


	//   ....[9]....
        /*00a0*/ 	.word	0xffffffff


	//   ....[10]....
        /*00a4*/ 	.word	0xffffffff


	//   ....[11]....
        /*00a8*/ 	.word	0xffffffff


	//   ....[12]....
        /*00ac*/ 	.word	0xffffffff


	//   ....[13]....
        /*00b0*/ 	.word	0xffffffff


	//   ....[14]....
        /*00b4*/ 	.word	0xffffffff


	//   ....[15]....
        /*00b8*/ 	.word	0xffffffff


	//   ....[16]....
        /*00bc*/ 	.word	0xffffffff


	//   ....[17]....
        /*00c0*/ 	.word	0xffffffff


	//   ....[18]....
        /*00c4*/ 	.word	0xffffffff


	//   ....[19]....
        /*00c8*/ 	.word	0xffffffff


	//   ....[20]....
        /*00cc*/ 	.word	0xffffffff


	//   ....[21]....
        /*00d0*/ 	.word	0xffffffff


	//   ....[22]....
        /*00d4*/ 	.word	0xffffffff


	//   ....[23]....
        /*00d8*/ 	.word	0xffffffff


	//   ....[24]....
        /*00dc*/ 	.word	0xffffffff


	//   ....[25]....
        /*00e0*/ 	.word	0xffffffff


	//   ....[26]....
        /*00e4*/ 	.word	0xffffffff


	//   ....[27]....
        /*00e8*/ 	.word	0xffffffff


	//   ....[28]....
        /*00ec*/ 	.word	0xffffffff


	//   ....[29]....
        /*00f0*/ 	.word	0xffffffff


	//   ....[30]....
        /*00f4*/ 	.word	0xffffffff


	//   ....[31]....
        /*00f8*/ 	.word	0xffffffff


	//   ....[32]....
        /*00fc*/ 	.word	0xffffffff


	//   ....[33]....
        /*0100*/ 	.word	0xffffffff


	//   ....[34]....
        /*0104*/ 	.word	0xffffffff


	//   ....[35]....
        /*0108*/ 	.word	0xffffffff


	//   ....[36]....
        /*010c*/ 	.word	0xffffffff


	//   ....[37]....
        /*0110*/ 	.word	0xffffffff


	//   ....[38]....
        /*0114*/ 	.word	0xffffffff


	//   ....[39]....
        /*0118*/ 	.word	0xffffffff


	//   ....[40]....
        /*011c*/ 	.word	0xffffffff


	//   ....[41]....
        /*0120*/ 	.word	0xffffffff


	//   ....[42]....
        /*0124*/ 	.word	0xffffffff


	//   ....[43]....
        /*0128*/ 	.word	0xffffffff


	//   ....[44]....
        /*012c*/ 	.word	0xffffffff


	//   ....[45]....
        /*0130*/ 	.word	0xffffffff


	//   ....[46]....
        /*0134*/ 	.word	0xffffffff


	//   ....[47]....
        /*0138*/ 	.word	0xffffffff


	//   ....[48]....
        /*013c*/ 	.word	0xffffffff


	//   ....[49]....
        /*0140*/ 	.word	0xffffffff


	//   ....[50]....
        /*0144*/ 	.word	0xffffffff


	//   ....[51]....
        /*0148*/ 	.word	0xffffffff


	//   ....[52]....
        /*014c*/ 	.word	0xffffffff


	//   ....[53]....
        /*0150*/ 	.word	0xffffffff


	//   ....[54]....
        /*0154*/ 	.word	0xffffffff


	//   ....[55]....
        /*0158*/ 	.word	0xffffffff


	//   ....[56]....
        /*015c*/ 	.word	0xffffffff


	//   ....[57]....
        /*0160*/ 	.word	0xffffffff


	//   ....[58]....
        /*0164*/ 	.word	0xffffffff


	//   ....[59]....
        /*0168*/ 	.word	0xffffffff


	//----- nvinfo : EIATTR_COOP_GROUP_INSTR_OFFSETS
	.align		4
.L_153:
        /*016c*/ 	.byte	0x04, 0x28
        /*016e*/ 	.short	(.L_155 - .L_154)


	//   ....[0]....
.L_154:
        /*0170*/ 	.word	0x00000cb0


	//   ....[1]....
        /*0174*/ 	.word	0x00000cc0


	//   ....[2]....
        /*0178*/ 	.word	0x00000d50


	//   ....[3]....
        /*017c*/ 	.word	0x00000d90


	//   ....[4]....
        /*0180*/ 	.word	0x00000e10


	//   ....[5]....
        /*0184*/ 	.word	0x00000e40


	//   ....[6]....
        /*0188*/ 	.word	0x00000e90


	//   ....[7]....
        /*018c*/ 	.word	0x00000ec0


	//   ....[8]....
        /*0190*/ 	.word	0x00000f10


	//   ....[9]....
        /*0194*/ 	.word	0x00000f40


	//   ....[10]....
        /*0198*/ 	.word	0x00001240


	//   ....[11]....
        /*019c*/ 	.word	0x00001250


	//   ....[12]....
        /*01a0*/ 	.word	0x000012e0


	//   ....[13]....
        /*01a4*/ 	.word	0x00001310


	//   ....[14]....
        /*01a8*/ 	.word	0x00001370


	//   ....[15]....
        /*01ac*/ 	.word	0x000013a0


	//   ....[16]....
        /*01b0*/ 	.word	0x00001400


	//   ....[17]....
        /*01b4*/ 	.word	0x00001440


	//   ....[18]....
        /*01b8*/ 	.word	0x000014b0


	//   ....[19]....
        /*01bc*/ 	.word	0x000014f0


	//   ....[20]....
        /*01c0*/ 	.word	0x00002180


	//   ....[21]....
        /*01c4*/ 	.word	0x00002190


	//   ....[22]....
        /*01c8*/ 	.word	0x00002220


	//   ....[23]....
        /*01cc*/ 	.word	0x00002250


	//   ....[24]....
        /*01d0*/ 	.word	0x000022c0


	//   ....[25]....
        /*01d4*/ 	.word	0x000022e0


	//   ....[26]....
        /*01d8*/ 	.word	0x00002340


	//   ....[27]....
        /*01dc*/ 	.word	0x00002350


	//   ....[28]....
        /*01e0*/ 	.word	0x000023a0


	//   ....[29]....
        /*01e4*/ 	.word	0x000023b0


	//   ....[30]....
        /*01e8*/ 	.word	0x000031c0


	//   ....[31]....
        /*01ec*/ 	.word	0x000031d0


	//   ....[32]....
        /*01f0*/ 	.word	0x00003260


	//   ....[33]....
        /*01f4*/ 	.word	0x000032a0


	//   ....[34]....
        /*01f8*/ 	.word	0x00003320


	//   ....[35]....
        /*01fc*/ 	.word	0x00003360


	//   ....[36]....
        /*0200*/ 	.word	0x000033c0


	//   ....[37]....
        /*0204*/ 	.word	0x000033f0


	//   ....[38]....
        /*0208*/ 	.word	0x00003440


	//   ....[39]....
        /*020c*/ 	.word	0x00003470


	//   ....[40]....
        /*0210*/ 	.word	0x00003750


	//   ....[41]....
        /*0214*/ 	.word	0x00003760


	//   ....[42]....
        /*0218*/ 	.word	0x000037f0


	//   ....[43]....
        /*021c*/ 	.word	0x00003820


	//   ....[44]....
        /*0220*/ 	.word	0x00003870


	//   ....[45]....
        /*0224*/ 	.word	0x000038a0


	//   ....[46]....
        /*0228*/ 	.word	0x00003910


	//   ....[47]....
        /*022c*/ 	.word	0x00003950


	//   ....[48]....
        /*0230*/ 	.word	0x000039c0


	//   ....[49]....
        /*0234*/ 	.word	0x000039f0


	//   ....[50]....
        /*0238*/ 	.word	0x00004730


	//   ....[51]....
        /*023c*/ 	.word	0x00004740


	//   ....[52]....
        /*0240*/ 	.word	0x000047d0


	//   ....[53]....
        /*0244*/ 	.word	0x00004800


	//   ....[54]....
        /*0248*/ 	.word	0x00004870


	//   ....[55]....
        /*024c*/ 	.word	0x00004890


	//   ....[56]....
        /*0250*/ 	.word	0x000048f0


	//   ....[57]....
        /*0254*/ 	.word	0x00004900


	//   ....[58]....
        /*0258*/ 	.word	0x00004950


	//   ....[59]....
        /*025c*/ 	.word	0x00004960


	//----- nvinfo : EIATTR_VRC_CTA_INIT_COUNT
	.align		4
.L_155:
        /*0260*/ 	.byte	0x02, 0x4a
	.zero		1
	.zero		1


	//----- nvinfo : EIATTR_EXIT_INSTR_OFFSETS
	.align		4
        /*0264*/ 	.byte	0x04, 0x1c
        /*0266*/ 	.short	(.L_157 - .L_156)


	//   ....[0]....
.L_156:
        /*0268*/ 	.word	0x00000080


	//   ....[1]....
        /*026c*/ 	.word	0x000000c0


	//   ....[2]....
        /*0270*/ 	.word	0x00004bd0


	//   ....[3]....
        /*0274*/ 	.word	0x00004c50


	//----- nvinfo : EIATTR_MAX_THREADS
	.align		4
.L_157:
        /*0278*/ 	.byte	0x04, 0x05
        /*027a*/ 	.short	(.L_159 - .L_158)
.L_158:
        /*027c*/ 	.word	0x00000100
        /*0280*/ 	.word	0x00000001
        /*0284*/ 	.word	0x00000001


	//----- nvinfo : EIATTR_CRS_STACK_SIZE
	.align		4
.L_159:
        /*0288*/ 	.byte	0x04, 0x1e
        /*028a*/ 	.short	(.L_161 - .L_160)
.L_160:
        /*028c*/ 	.word	0x00000000


	//----- nvinfo : EIATTR_CBANK_PARAM_SIZE
	.align		4
.L_161:
        /*0290*/ 	.byte	0x03, 0x19
        /*0292*/ 	.short	0x0021


	//----- nvinfo : EIATTR_PARAM_CBANK
	.align		4
        /*0294*/ 	.byte	0x04, 0x0a
        /*0296*/ 	.short	(.L_163 - .L_162)
	.align		4
.L_162:
        /*0298*/ 	.word	index@(.nv.constant0._ZN3cub18CUB_300001_SM_10006detail6reduce28DeviceReduceSingleTileKernelINS2_10policy_hubIdjN4cuda3__47maximumIvEEE10Policy1000EPdSB_jS8_ddNS5_3std3__410__identityEEEvT0_T1_T2_T3_T4_T6_)
        /*029c*/ 	.short	0x0380
        /*029e*/ 	.short	0x0021


	//----- nvinfo : EIATTR_SW_WAR
	.align		4
.L_163:
        /*02a0*/ 	.byte	0x04, 0x36
        /*02a2*/ 	.short	(.L_165 - .L_164)
.L_164:
        /*02a4*/ 	.word	0x00000008
.L_165:


//--------------------- .nv.info._ZN3cub18CUB_300001_SM_10006detail11EmptyKernelIvEEvv --------------------------
	.section	.nv.info._ZN3cub18CUB_300001_SM_10006detail11EmptyKernelIvEEvv,"",@"SHT_CUDA_INFO"
	.sectionflags	@""
	.align	4


	//----- nvinfo : EIATTR_CUDA_API_VERSION
	.align		4
        /*0000*/ 	.byte	0x04, 0x37
        /*0002*/ 	.short	(.L_167 - .L_166)
.L_166:
        /*0004*/ 	.word	0x00000082


	//----- nvinfo : EIATTR_SPARSE_MMA_MASK
	.align		4
.L_167:
        /*0008*/ 	.byte	0x03, 0x50
        /*000a*/ 	.short	0x0000


	//----- nvinfo : EIATTR_MAXREG_COUNT
	.align		4
        /*000c*/ 	.byte	0x03, 0x1b
        /*000e*/ 	.short	0x00ff


	//----- nvinfo : EIATTR_MERCURY_ISA_VERSION
	.align		4
        /*0010*/ 	.byte	0x03, 0x5f
        /*0012*/ 	.short	0x0101


	//----- nvinfo : EIATTR_VRC_CTA_INIT_COUNT
	.align		4
        /*0014*/ 	.byte	0x02, 0x4a
	.zero		1
	.zero		1


	//----- nvinfo : EIATTR_EXIT_INSTR_OFFSETS
	.align		4
        /*0018*/ 	.byte	0x04, 0x1c
        /*001a*/ 	.short	(.L_169 - .L_168)


	//   ....[0]....
.L_168:
        /*001c*/ 	.word	0x00000010


	//----- nvinfo : EIATTR_SW_WAR
	.align		4
.L_169:
        /*0020*/ 	.byte	0x04, 0x36
        /*0022*/ 	.short	(.L_171 - .L_170)
.L_170:
        /*0024*/ 	.word	0x00000008
.L_171:


//--------------------- .nv.info._Z14findDifferencePdS_S_i --------------------------
	.section	.nv.info._Z14findDifferencePdS_S_i,"",@"SHT_CUDA_INFO"
	.sectionflags	@""
	.align	4


	//----- nvinfo : EIATTR_CUDA_API_VERSION
	.align		4
        /*0000*/ 	.byte	0x04, 0x37
        /*0002*/ 	.short	(.L_173 - .L_172)
.L_172:
        /*0004*/ 	.word	0x00000082


	//----- nvinfo : EIATTR_KPARAM_INFO
	.align		4
.L_173:
        /*0008*/ 	.byte	0x04, 0x17
        /*000a*/ 	.short	(.L_175 - .L_174)
.L_174:
        /*000c*/ 	.word	0x00000000
        /*0010*/ 	.short	0x0003
        /*0012*/ 	.short	0x0018
        /*0014*/ 	.byte	0x00, 0xf0, 0x11, 0x00


	//----- nvinfo : EIATTR_KPARAM_INFO
	.align		4
.L_175:
        /*0018*/ 	.byte	0x04, 0x17
        /*001a*/ 	.short	(.L_177 - .L_176)
.L_176:
        /*001c*/ 	.word	0x00000000
        /*0020*/ 	.short	0x0002
        /*0022*/ 	.short	0x0010
        /*0024*/ 	.byte	0x00, 0xf5, 0x21, 0x00


	//----- nvinfo : EIATTR_KPARAM_INFO
	.align		4
.L_177:
        /*0028*/ 	.byte	0x04, 0x17
        /*002a*/ 	.short	(.L_179 - .L_178)
.L_178:
        /*002c*/ 	.word	0x00000000
        /*0030*/ 	.short	0x0001
        /*0032*/ 	.short	0x0008
        /*0034*/ 	.byte	0x00, 0xf5, 0x21, 0x00


	//----- nvinfo : EIATTR_KPARAM_INFO
	.align		4
.L_179:
        /*0038*/ 	.byte	0x04, 0x17
        /*003a*/ 	.short	(.L_181 - .L_180)
.L_180:
        /*003c*/ 	.word	0x00000000
        /*0040*/ 	.short	0x0000
        /*0042*/ 	.short	0x0000
        /*0044*/ 	.byte	0x00, 0xf5, 0x21, 0x00


	//----- nvinfo : EIATTR_SPARSE_MMA_MASK
	.align		4
.L_181:
        /*0048*/ 	.byte	0x03, 0x50
        /*004a*/ 	.short	0x0000


	//----- nvinfo : EIATTR_MAXREG_COUNT
	.align		4
        /*004c*/ 	.byte	0x03, 0x1b
        /*004e*/ 	.short	0x00ff


	//----- nvinfo : EIATTR_MERCURY_ISA_VERSION
	.align		4
        /*0050*/ 	.byte	0x03, 0x5f
        /*0052*/ 	.short	0x0101


	//----- nvinfo : EIATTR_VRC_CTA_INIT_COUNT
	.align		4
        /*0054*/ 	.byte	0x02, 0x4a
	.zero		1
	.zero		1


	//----- nvinfo : EIATTR_EXIT_INSTR_OFFSETS
	.align		4
        /*0058*/ 	.byte	0x04, 0x1c
        /*005a*/ 	.short	(.L_183 - .L_182)


	//   ....[0]....
.L_182:
        /*005c*/ 	.word	0x00000090


	//   ....[1]....
        /*0060*/ 	.word	0x00000190


	//----- nvinfo : EIATTR_CBANK_PARAM_SIZE
	.align		4
.L_183:
        /*0064*/ 	.byte	0x03, 0x19
        /*0066*/ 	.short	0x001c


	//----- nvinfo : EIATTR_PARAM_CBANK
	.align		4
        /*0068*/ 	.byte	0x04, 0x0a
        /*006a*/ 	.short	(.L_185 - .L_184)
	.align		4
.L_184:
        /*006c*/ 	.word	index@(.nv.constant0._Z14findDifferencePdS_S_i)
        /*0070*/ 	.short	0x0380
        /*0072*/ 	.short	0x001c


	//----- nvinfo : EIATTR_SW_WAR
	.align		4
.L_185:
        /*0074*/ 	.byte	0x04, 0x36
        /*0076*/ 	.short	(.L_187 - .L_186)
.L_186:
        /*0078*/ 	.word	0x00000008
.L_187:


//--------------------- .nv.info._Z13iterateMatrixPdS_i --------------------------
	.section	.nv.info._Z13iterateMatrixPdS_i,"",@"SHT_CUDA_INFO"
	.sectionflags	@""
	.align	4


	//----- nvinfo : EIATTR_CUDA_API_VERSION
	.align		4
        /*0000*/ 	.byte	0x04, 0x37
        /*0002*/ 	.short	(.L_189 - .L_188)
.L_188:
        /*0004*/ 	.word	0x00000082


	//----- nvinfo : EIATTR_KPARAM_INFO
	.align		4
.L_189:
        /*0008*/ 	.byte	0x04, 0x17
        /*000a*/ 	.short	(.L_191 - .L_190)
.L_190:
        /*000c*/ 	.word	0x00000000
        /*0010*/ 	.short	0x0002
        /*0012*/ 	.short	0x0010
        /*0014*/ 	.byte	0x00, 0xf0, 0x11, 0x00


	//----- nvinfo : EIATTR_KPARAM_INFO
	.align		4
.L_191:
        /*0018*/ 	.byte	0x04, 0x17
        /*001a*/ 	.short	(.L_193 - .L_192)
.L_192:
        /*001c*/ 	.word	0x00000000
        /*0020*/ 	.short	0x0001
        /*0022*/ 	.short	0x0008
        /*0024*/ 	.byte	0x00, 0xf5, 0x21, 0x00


	//----- nvinfo : EIATTR_KPARAM_INFO
	.align		4
.L_193:
        /*0028*/ 	.byte	0x04, 0x17
        /*002a*/ 	.short	(.L_195 - .L_194)
.L_194:
        /*002c*/ 	.word	0x00000000
        /*0030*/ 	.short	0x0000
        /*0032*/ 	.short	0x0000
        /*0034*/ 	.byte	0x00, 0xf5, 0x21, 0x00


	//----- nvinfo : EIATTR_SPARSE_MMA_MASK
	.align		4
.L_195:
        /*0038*/ 	.byte	0x03, 0x50
        /*003a*/ 	.short	0x0000


	//----- nvinfo : EIATTR_MAXREG_COUNT
	.align		4
        /*003c*/ 	.byte	0x03, 0x1b
        /*003e*/ 	.short	0x00ff


	//----- nvinfo : EIATTR_MERCURY_ISA_VERSION
	.align		4
        /*0040*/ 	.byte	0x03, 0x5f
        /*0042*/ 	.short	0x0101


	//----- nvinfo : EIATTR_VRC_CTA_INIT_COUNT
	.align		4
        /*0044*/ 	.byte	0x02, 0x4a
	.zero		1
	.zero		1


	//----- nvinfo : EIATTR_EXIT_INSTR_OFFSETS
	.align		4
        /*0048*/ 	.byte	0x04, 0x1c
        /*004a*/ 	.short	(.L_197 - .L_196)


	//   ....[0]....
.L_196:
        /*004c*/ 	.word	0x000000a0


	//   ....[1]....
        /*0050*/ 	.word	0x00000230


	//   ....[2]....
        /*0054*/ 	.word	0x00000360


	//----- nvinfo : EIATTR_CBANK_PARAM_SIZE
	.align		4
.L_197:
        /*0058*/ 	.byte	0x03, 0x19
        /*005a*/ 	.short	0x0014


	//----- nvinfo : EIATTR_PARAM_CBANK
	.align		4
        /*005c*/ 	.byte	0x04, 0x0a
        /*005e*/ 	.short	(.L_199 - .L_198)
	.align		4
.L_198:
        /*0060*/ 	.word	index@(.nv.constant0._Z13iterateMatrixPdS_i)
        /*0064*/ 	.short	0x0380
        /*0066*/ 	.short	0x0014


	//----- nvinfo : EIATTR_SW_WAR
	.align		4
.L_199:
        /*0068*/ 	.byte	0x04, 0x36
        /*006a*/ 	.short	(.L_201 - .L_200)
.L_200:
        /*006c*/ 	.word	0x00000008
.L_201:


//--------------------- .nv.info._Z10initMatrixPdS_idddddddd --------------------------
	.section	.nv.info._Z10initMatrixPdS_idddddddd,"",@"SHT_CUDA_INFO"
	.sectionflags	@""
	.align	4


	//----- nvinfo : EIATTR_CUDA_API_VERSION
	.align		4
        /*0000*/ 	.byte	0x04, 0x37
        /*0002*/ 	.short	(.L_203 - .L_202)
.L_202:
        /*0004*/ 	.word	0x00000082


	//----- nvinfo : EIATTR_KPARAM_INFO
	.align		4
.L_203:
        /*0008*/ 	.byte	0x04, 0x17
        /*000a*/ 	.short	(.L_205 - .L_204)
.L_204:
        /*000c*/ 	.word	0x00000000
        /*0010*/ 	.short	0x000a
        /*0012*/ 	.short	0x0050
        /*0014*/ 	.byte	0x00, 0xf0, 0x21, 0x00


	//----- nvinfo : EIATTR_KPARAM_INFO
	.align		4
.L_205:
        /*0018*/ 	.byte	0x04, 0x17
        /*001a*/ 	.short	(.L_207 - .L_206)
.L_206:
        /*001c*/ 	.word	0x00000000
        /*0020*/ 	.short	0x0009
        /*0022*/ 	.short	0x0048
        /*0024*/ 	.byte	0x00, 0xf0, 0x21, 0x00


	//----- nvinfo : EIATTR_KPARAM_INFO
	.align		4
.L_207:
        /*0028*/ 	.byte	0x04, 0x17
        /*002a*/ 	.short	(.L_209 - .L_208)
.L_208:
        /*002c*/ 	.word	0x00000000
        /*0030*/ 	.short	0x0008
        /*0032*/ 	.short	0x0040
        /*0034*/ 	.byte	0x00, 0xf0, 0x21, 0x00


	//----- nvinfo : EIATTR_KPARAM_INFO
	.align		4
.L_209:
        /*0038*/ 	.byte	0x04, 0x17
        /*003a*/ 	.short	(.L_211 - .L_210)
.L_210:
        /*003c*/ 	.word	0x00000000
        /*0040*/ 	.short	0x0007
        /*0042*/ 	.short	0x0038
        /*0044*/ 	.byte	0x00, 0xf0, 0x21, 0x00


	//----- nvinfo : EIATTR_KPARAM_INFO
	.align		4
.L_211:
        /*0048*/ 	.byte	0x04, 0x17
        /*004a*/ 	.short	(.L_213 - .L_212)
.L_212:
        /*004c*/ 	.word	0x00000000
        /*0050*/ 	.short	0x0006
        /*0052*/ 	.short	0x0030
        /*0054*/ 	.byte	0x00, 0xf0, 0x21, 0x00


	//----- nvinfo : EIATTR_KPARAM_INFO
	.align		4
.L_213:
        /*0058*/ 	.byte	0x04, 0x17
        /*005a*/ 	.short	(.L_215 - .L_214)
.L_214:
        /*005c*/ 	.word	0x00000000
        /*0060*/ 	.short	0x0005
        /*0062*/ 	.short	0x0028
        /*0064*/ 	.byte	0x00, 0xf0, 0x21, 0x00


	//----- nvinfo : EIATTR_KPARAM_INFO
	.align		4
.L_215:
        /*0068*/ 	.byte	0x04, 0x17
        /*006a*/ 	.short	(.L_217 - .L_216)
.L_216:
        /*006c*/ 	.word	0x00000000
        /*0070*/ 	.short	0x0004
        /*0072*/ 	.short	0x0020
        /*0074*/ 	.byte	0x00, 0xf0, 0x21, 0x00


	//----- nvinfo : EIATTR_KPARAM_INFO
	.align		4
.L_217:
        /*0078*/ 	.byte	0x04, 0x17
        /*007a*/ 	.short	(.L_219 - .L_218)
.L_218:
        /*007c*/ 	.word	0x00000000
        /*0080*/ 	.short	0x0003
        /*0082*/ 	.short	0x0018
        /*0084*/ 	.byte	0x00, 0xf0, 0x21, 0x00


	//----- nvinfo : EIATTR_KPARAM_INFO
	.align		4
.L_219:
        /*0088*/ 	.byte	0x04, 0x17
        /*008a*/ 	.short	(.L_221 - .L_220)
.L_220:
        /*008c*/ 	.word	0x00000000
        /*0090*/ 	.short	0x0002
        /*0092*/ 	.short	0x0010
        /*0094*/ 	.byte	0x00, 0xf0, 0x11, 0x00


	//----- nvinfo : EIATTR_KPARAM_INFO
	.align		4
.L_221:
        /*0098*/ 	.byte	0x04, 0x17
        /*009a*/ 	.short	(.L_223 - .L_222)
.L_222:
        /*009c*/ 	.word	0x00000000
        /*00a0*/ 	.short	0x0001
        /*00a2*/ 	.short	0x0008
        /*00a4*/ 	.byte	0x00, 0xf5, 0x21, 0x00


	//----- nvinfo : EIATTR_KPARAM_INFO
	.align		4
.L_223:
        /*00a8*/ 	.byte	0x04, 0x17
        /*00aa*/ 	.short	(.L_225 - .L_224)
.L_224:
        /*00ac*/ 	.word	0x00000000
        /*00b0*/ 	.short	0x0000
        /*00b2*/ 	.short	0x0000
        /*00b4*/ 	.byte	0x00, 0xf5, 0x21, 0x00


	//----- nvinfo : EIATTR_SPARSE_MMA_MASK
	.align		4
.L_225:
        /*00b8*/ 	.byte	0x03, 0x50
        /*00ba*/ 	.short	0x0000


	//----- nvinfo : EIATTR_MAXREG_COUNT
	.align		4
        /*00bc*/ 	.byte	0x03, 0x1b
        /*00be*/ 	.short	0x00ff


	//----- nvinfo : EIATTR_MERCURY_ISA_VERSION
	.align		4
        /*00c0*/ 	.byte	0x03, 0x5f
        /*00c2*/ 	.short	0x0101


	//----- nvinfo : EIATTR_VRC_CTA_INIT_COUNT
	.align		4
        /*00c4*/ 	.byte	0x02, 0x4a
	.zero		1
	.zero		1


	//----- nvinfo : EIATTR_EXIT_INSTR_OFFSETS
	.align		4
        /*00c8*/ 	.byte	0x04, 0x1c
        /*00ca*/ 	.short	(.L_227 - .L_226)


	//   ....[0]....
.L_226:
        /*00cc*/ 	.word	0x00000090


	//   ....[1]....
        /*00d0*/ 	.word	0x00000340


	//----- nvinfo : EIATTR_CBANK_PARAM_SIZE
	.align		4
.L_227:
        /*00d4*/ 	.byte	0x03, 0x19
        /*00d6*/ 	.short	0x0058


	//----- nvinfo : EIATTR_PARAM_CBANK
	.align		4
        /*00d8*/ 	.byte	0x04, 0x0a
        /*00da*/ 	.short	(.L_229 - .L_228)
	.align		4
.L_228:
        /*00dc*/ 	.word	index@(.nv.constant0._Z10initMatrixPdS_idddddddd)
        /*00e0*/ 	.short	0x0380
        /*00e2*/ 	.short	0x0058


	//----- nvinfo : EIATTR_SW_WAR
	.align		4
.L_229:
        /*00e4*/ 	.byte	0x04, 0x36
        /*00e6*/ 	.short	(.L_231 - .L_230)
.L_230:
        /*00e8*/ 	.word	0x00000008
.L_231:


//--------------------- .nv.callgraph             --------------------------
	.section	.nv.callgraph,"",@"SHT_CUDA_CALLGRAPH"
	.align	4
	.sectionentsize	8
	.align		4
        /*0000*/ 	.word	0x00000000
	.align		4
        /*0004*/ 	.word	0xffffffff
	.align		4
        /*0008*/ 	.word	0x00000000
	.align		4
        /*000c*/ 	.word	0xfffffffe
	.align		4
        /*0010*/ 	.word	0x00000000
	.align		4
        /*0014*/ 	.word	0xfffffffd
	.align		4
        /*0018*/ 	.word	0x00000000
	.align		4
        /*001c*/ 	.word	0xfffffffc


//--------------------- .nv.constant4             --------------------------
	.section	.nv.constant4,"a",@progbits
	.align	8
	.align		8
.nv.constant4:
        /*0000*/ 	.dword	_ZN34_INTERNAL_fc79955d_4_k_cu_960a22484cuda3std3__45__cpo5beginE
	.align		8
        /*0008*/ 	.dword	_ZN34_INTERNAL_fc79955d_4_k_cu_960a22484cuda3std3__45__cpo3endE
	.align		8
        /*0010*/ 	.dword	_ZN34_INTERNAL_fc79955d_4_k_cu_960a22484cuda3std3__45__cpo6cbeginE
	.align		8
        /*0018*/ 	.dword	_ZN34_INTERNAL_fc79955d_4_k_cu_960a22484cuda3std3__45__cpo4cendE
	.align		8
        /*0020*/ 	.dword	_ZN34_INTERNAL_fc79955d_4_k_cu_960a22484cuda3std3__45__cpo6rbeginE
	.align		8
        /*0028*/ 	.dword	_ZN34_INTERNAL_fc79955d_4_k_cu_960a22484cuda3std3__45__cpo4rendE
	.align		8
        /*0030*/ 	.dword	_ZN34_INTERNAL_fc79955d_4_k_cu_960a22484cuda3std3__45__cpo7crbeginE
	.align		8
        /*0038*/ 	.dword	_ZN34_INTERNAL_fc79955d_4_k_cu_960a22484cuda3std3__45__cpo5crendE
	.align		8
        /*0040*/ 	.dword	_ZN34_INTERNAL_fc79955d_4_k_cu_960a22484cuda3std3__436_GLOBAL__N__fc79955d_4_k_cu_960a22486ignoreE
	.align		8
        /*0048*/ 	.dword	_ZN34_INTERNAL_fc79955d_4_k_cu_960a22484cuda3std3__419piecewise_constructE
	.align		8
        /*0050*/ 	.dword	_ZN34_INTERNAL_fc79955d_4_k_cu_960a22484cuda3std3__48in_placeE
	.align		8
        /*0058*/ 	.dword	_ZN34_INTERNAL_fc79955d_4_k_cu_960a22484cuda3std3__420unreachable_sentinelE
	.align		8
        /*0060*/ 	.dword	_ZN34_INTERNAL_fc79955d_4_k_cu_960a22484cuda3std3__47nulloptE
	.align		8
        /*0068*/ 	.dword	_ZN34_INTERNAL_fc79955d_4_k_cu_960a22484cuda3std3__48unexpectE
	.align		8
        /*0070*/ 	.dword	_ZN34_INTERNAL_fc79955d_4_k_cu_960a22484cuda3std6ranges3__45__cpo4swapE
	.align		8
        /*0078*/ 	.dword	_ZN34_INTERNAL_fc79955d_4_k_cu_960a22484cuda3std6ranges3__45__cpo9iter_moveE
	.align		8
        /*0080*/ 	.dword	_ZN34_INTERNAL_fc79955d_4_k_cu_960a22484cuda3std6ranges3__45__cpo5beginE
	.align		8
        /*0088*/ 	.dword	_ZN34_INTERNAL_fc79955d_4_k_cu_960a22484cuda3std6ranges3__45__cpo3endE
	.align		8
        /*0090*/ 	.dword	_ZN34_INTERNAL_fc79955d_4_k_cu_960a22484cuda3std6ranges3__45__cpo6cbeginE
	.align		8
        /*0098*/ 	.dword	_ZN34_INTERNAL_fc79955d_4_k_cu_960a22484cuda3std6ranges3__45__cpo4cendE
	.align		8
        /*00a0*/ 	.dword	_ZN34_INTERNAL_fc79955d_4_k_cu_960a22484cuda3std6ranges3__45__cpo7advanceE
	.align		8
        /*00a8*/ 	.dword	_ZN34_INTERNAL_fc79955d_4_k_cu_960a22484cuda3std6ranges3__45__cpo9iter_swapE
	.align		8
        /*00b0*/ 	.dword	_ZN34_INTERNAL_fc79955d_4_k_cu_960a22484cuda3std6ranges3__45__cpo4nextE
	.align		8
        /*00b8*/ 	.dword	_ZN34_INTERNAL_fc79955d_4_k_cu_960a22484cuda3std6ranges3__45__cpo4prevE
	.align		8
        /*00c0*/ 	.dword	_ZN34_INTERNAL_fc79955d_4_k_cu_960a22484cuda3std6ranges3__45__cpo4dataE
	.align		8
        /*00c8*/ 	.dword	_ZN34_INTERNAL_fc79955d_4_k_cu_960a22484cuda3std6ranges3__45__cpo5cdataE
	.align		8
        /*00d0*/ 	.dword	_ZN34_INTERNAL_fc79955d_4_k_cu_960a22484cuda3std6ranges3__45__cpo4sizeE
	.align		8
        /*00d8*/ 	.dword	_ZN34_INTERNAL_fc79955d_4_k_cu_960a22484cuda3std6ranges3__45__cpo5ssizeE
	.align		8
        /*00e0*/ 	.dword	_ZN34_INTERNAL_fc79955d_4_k_cu_960a22484cuda3std6ranges3__45__cpo8distanceE
	.align		8
        /*00e8*/ 	.dword	_ZN34_INTERNAL_fc79955d_4_k_cu_960a22486thrust24THRUST_300001_SM_1000_NS6system6detail10sequential3seqE
	.align		8
        /*00f0*/ 	.dword	_ZN34_INTERNAL_fc79955d_4_k_cu_960a22486thrust24THRUST_300001_SM_1000_NS12placeholders2_1E
	.align		8
        /*00f8*/ 	.dword	_ZN34_INTERNAL_fc79955d_4_k_cu_960a22486thrust24THRUST_300001_SM_1000_NS12placeholders2_2E
	.align		8
        /*0100*/ 	.dword	_ZN34_INTERNAL_fc79955d_4_k_cu_960a22486thrust24THRUST_300001_SM_1000_NS12placeholders2_3E
	.align		8
        /*0108*/ 	.dword	_ZN34_INTERNAL_fc79955d_4_k_cu_960a22486thrust24THRUST_300001_SM_1000_NS12placeholders2_4E
	.align		8
        /*0110*/ 	.dword	_ZN34_INTERNAL_fc79955d_4_k_cu_960a22486thrust24THRUST_300001_SM_1000_NS12placeholders2_5E
	.align		8
        /*0118*/ 	.dword	_ZN34_INTERNAL_fc79955d_4_k_cu_960a22486thrust24THRUST_300001_SM_1000_NS12placeholders2_6E
	.align		8
        /*0120*/ 	.dword	_ZN34_INTERNAL_fc79955d_4_k_cu_960a22486thrust24THRUST_300001_SM_1000_NS12placeholders2_7E
	.align		8
        /*0128*/ 	.dword	_ZN34_INTERNAL_fc79955d_4_k_cu_960a22486thrust24THRUST_300001_SM_1000_NS12placeholders2_8E
	.align		8
        /*0130*/ 	.dword	_ZN34_INTERNAL_fc79955d_4_k_cu_960a22486thrust24THRUST_300001_SM_1000_NS12placeholders2_9E
	.align		8
        /*0138*/ 	.dword	_ZN34_INTERNAL_fc79955d_4_k_cu_960a22486thrust24THRUST_300001_SM_1000_NS12placeholders3_10E


//--------------------- .text._ZN3cub18CUB_300001_SM_10006detail6reduce28DeviceReduceSingleTileKernelINS2_10policy_hubIdjN4cuda3__47maximumIvEEE10Policy1000EPdSB_iS8_ddNS5_3std3__410__identityEEEvT0_T1_T2_T3_T4_T6_ --------------------------
	.section	.text._ZN3cub18CUB_300001_SM_10006detail6reduce28DeviceReduceSingleTileKernelINS2_10policy_hubIdjN4cuda3__47maximumIvEEE10Policy1000EPdSB_iS8_ddNS5_3std3__410__identityEEEvT0_T1_T2_T3_T4_T6_,"ax",@progbits
	.align	128
        .global         _ZN3cub18CUB_300001_SM_10006detail6reduce28DeviceReduceSingleTileKernelINS2_10policy_hubIdjN4cuda3__47maximumIvEEE10Policy1000EPdSB_iS8_ddNS5_3std3__410__identityEEEvT0_T1_T2_T3_T4_T6_
        .type           _ZN3cub18CUB_300001_SM_10006detail6reduce28DeviceReduceSingleTileKernelINS2_10policy_hubIdjN4cuda3__47maximumIvEEE10Policy1000EPdSB_iS8_ddNS5_3std3__410__identityEEEvT0_T1_T2_T3_T4_T6_,@function
        .size           _ZN3cub18CUB_300001_SM_10006detail6reduce28DeviceReduceSingleTileKernelINS2_10policy_hubIdjN4cuda3__47maximumIvEEE10Policy1000EPdSB_iS8_ddNS5_3std3__410__identityEEEvT0_T1_T2_T3_T4_T6_,(.L_x_150 - _ZN3cub18CUB_300001_SM_10006detail6reduce28DeviceReduceSingleTileKernelINS2_10policy_hubIdjN4cuda3__47maximumIvEEE10Policy1000EPdSB_iS8_ddNS5_3std3__410__identityEEEvT0_T1_T2_T3_T4_T6_)
        .other          _ZN3cub18CUB_300001_SM_10006detail6reduce28DeviceReduceSingleTileKernelINS2_10policy_hubIdjN4cuda3__47maximumIvEEE10Policy1000EPdSB_iS8_ddNS5_3std3__410__identityEEEvT0_T1_T2_T3_T4_T6_,@"STO_CUDA_ENTRY STV_DEFAULT"
_ZN3cub18CUB_300001_SM_10006detail6reduce28DeviceReduceSingleTileKernelINS2_10policy_hubIdjN4cuda3__47maximumIvEEE10Policy1000EPdSB_iS8_ddNS5_3std3__410__identityEEEvT0_T1_T2_T3_T4_T6_:
.text._ZN3cub18CUB_300001_SM_10006detail6reduce28DeviceReduceSingleTileKernelINS2_10policy_hubIdjN4cuda3__47maximumIvEEE10Policy1000EPdSB_iS8_ddNS5_3std3__410__identityEEEvT0_T1_T2_T3_T4_T6_:
[----:B------:R-:W-:Y:S01]  /*0000*/  LDC R1, c[0x0][0x37c] ;  /* 0x0000df00ff017b82 */ /* 0x000fe20000000800 */
[----:B------:R-:W0:Y:S01]  /*0010*/  LDCU UR4, c[0x0][0x390] ;  /* 0x00007200ff0477ac */ /* 0x000e220008000800 */
[----:B------:R-:W1:Y:S01]  /*0020*/  LDCU.64 UR6, c[0x0][0x358] ;  /* 0x00006b00ff0677ac */ /* 0x000e620008000a00 */
[----:B0-----:R-:W-:-:S05]  /*0030*/  IMAD.U32 R4, RZ, RZ, UR4 ;  /* 0x00000004ff047e24 */ /* 0x001fca000f8e00ff */
[----:B------:R-:W-:-:S13]  /*0040*/  ISETP.NE.AND P0, PT, R4, RZ, PT ;  /* 0x000000ff0400720c */ /* 0x000fda0003f05270 */
[----:B-1----:R-:W-:Y:S05]  /*0050*/  @P0 BRA `(.L_x_0) ;  /* 0x00000000001c0947 */ /* 0x002fea0003800000 */
[----:B------:R-:W0:Y:S02]  /*0060*/  S2R R0, SR_TID.X ;  /* 0x0000000000007919 */ /* 0x000e240000002100 */
[----:B0-----:R-:W-:-:S13]  /*0070*/  ISETP.NE.AND P0, PT, R0, RZ, PT ;  /* 0x000000ff0000720c */ /* 0x001fda0003f05270 */
[----:B------:R-:W-:Y:S05]  /*0080*/  @P0 EXIT ;  /* 0x000000000000094d */ /* 0x000fea0003800000 */
[----:B------:R-:W0:Y:S08]  /*0090*/  LDC.64 R2, c[0x0][0x388] ;  /* 0x0000e200ff027b82 */ /* 0x000e300000000a00 */
[----:B------:R-:W0:Y:S02]  /*00a0*/  LDC.64 R4, c[0x0][0x398] ;  /* 0x0000e600ff047b82 */ /* 0x000e240000000a00 */
[----:B0-----:R-:W-:Y:S01]  /*00b0*/  STG.E.64 desc[UR6][R2.64], R4 ;  /* 0x0000000402007986 */ /* 0x001fe2000c101b06 */
[----:B------:R-:W-:Y:S05]  /*00c0*/  EXIT ;  /* 0x000000000000794d */ /* 0x000fea0003800000 */
.L_x_0:
[----:B------:R-:W0:Y:S01]  /*00d0*/  LDCU UR4, c[0x0][0x380] ;  /* 0x00007000ff0477ac */ /* 0x000e220008000800 */
[----:B------:R-:W-:Y:S01]  /*00e0*/  BSSY.RECONVERGENT B0, `(.L_x_1) ;  /* 0x00005b3000007945 */ /* 0x000fe20003800200 */
[----:B0-----:R-:W-:-:S09]  /*00f0*/  ULOP3.LUT UP0, URZ, UR4, 0x1f, URZ, 0xc0, !UPT ;  /* 0x0000001f04ff7892 */ /* 0x001fd2000f80c0ff */
[----:B------:R-:W-:Y:S05]  /*0100*/  BRA.U UP0, `(.L_x_2) ;  /* 0x0000002d003c7547 */ /* 0x000fea000b800000 */
[----:B------:R-:W-:-:S13]  /*0110*/  ISETP.GT.AND P0, PT, R4, 0x7ff, PT ;  /* 0x000007ff0400780c */ /* 0x000fda0003f04270 */
[----:B------:R-:W-:Y:S05]  /*0120*/  @P0 BRA `(.L_x_3) ;  /* 0x0000001400e80947 */ /* 0x000fea0003800000 */
[----:B------:R-:W0:Y:S01]  /*0130*/  S2R R3, SR_TID.X ;  /* 0x0000000000037919 */ /* 0x000e220000002100 */
[----:B------:R-:W-:Y:S01]  /*0140*/  BSSY.RECONVERGENT B1, `(.L_x_4) ;  /* 0x0000009000017945 */ /* 0x000fe20003800200 */
[----:B------:R-:W-:Y:S02]  /*0150*/  CS2R R6, SRZ ;  /* 0x0000000000067805 */ /* 0x000fe4000001ff00 */
[----:B0-----:R-:W-:Y:S01]  /*0160*/  ISETP.GE.AND P0, PT, R3, R4, PT ;  /* 0x000000040300720c */ /* 0x001fe20003f06270 */
[----:B------:R-:W-:-:S12]  /*0170*/  IMAD.MOV.U32 R5, RZ, RZ, R3 ;  /* 0x000000ffff057224 */ /* 0x000fd800078e0003 */
[----:B------:R-:W-:Y:S05]  /*0180*/  @P0 BRA `(.L_x_5) ;  /* 0x0000000000100947 */ /* 0x000fea0003800000 */
[----:B------:R-:W0:Y:S02]  /*0190*/  LDC.64 R6, c[0x0][0x380] ;  /* 0x0000e000ff067b82 */ /* 0x000e240000000a00 */
[----:B0-----:R-:W-:-:S06]  /*01a0*/  IMAD.WIDE.U32 R6, R3, 0x8, R6 ;  /* 0x0000000803067825 */ /* 0x001fcc00078e0006 */
[----:B------:R-:W5:Y:S01]  /*01b0*/  LDG.E.64.CONSTANT R6, desc[UR6][R6.64] ;  /* 0x0000000606067981 */ /* 0x000f62000c1e9b00 */
[----:B------:R-:W-:-:S07]  /*01c0*/  VIADD R5, R3, 0x100 ;  /* 0x0000010003057836 */ /* 0x000fce0000000000 */
.L_x_5:
[----:B------:R-:W-:Y:S05]  /*01d0*/  BSYNC.RECONVERGENT B1 ;  /* 0x0000000000017941 */ /* 0x000fea0003800200 */
.L_x_4:
[----:B------:R-:W-:Y:S01]  /*01e0*/  ISETP.GE.AND P0, PT, R5, R4, PT ;  /* 0x000000040500720c */ /* 0x000fe20003f06270 */
[----:B------:R-:W-:-:S12]  /*01f0*/  BSSY.RECONVERGENT B1, `(.L_x_6) ;  /* 0x00000b0000017945 */ /* 0x000fd80003800200 */
[----:B------:R-:W-:Y:S05]  /*0200*/  @P0 BRA `(.L_x_7) ;  /* 0x0000000800b80947 */ /* 0x000fea0003800000 */
[----:B------:R-:W-:Y:S01]  /*0210*/  LOP3.LUT R9, RZ, R5, RZ, 0x33, !PT ;  /* 0x00000005ff097212 */ /* 0x000fe200078e33ff */
[----:B------:R-:W-:Y:S04]  /*0220*/  BSSY.RECONVERGENT B2, `(.L_x_8) ;  /* 0x0000019000027945 */ /* 0x000fe80003800200 */
[----:B------:R-:W-:-:S05]  /*0230*/  IMAD.IADD R0, R9, 0x1, R4 ;  /* 0x0000000109007824 */ /* 0x000fca00078e0204 */
[C---:B------:R-:W-:Y:S02]  /*0240*/  LOP3.LUT R2, R0.reuse, 0x300, RZ, 0xc0, !PT ;  /* 0x0000030000027812 */ /* 0x040fe400078ec0ff */
[----:B------:R-:W-:Y:S02]  /*0250*/  ISETP.GE.U32.AND P0, PT, R0, 0x300, PT ;  /* 0x000003000000780c */ /* 0x000fe40003f06070 */
[----:B------:R-:W-:-:S13]  /*0260*/  ISETP.NE.AND P1, PT, R2, 0x300, PT ;  /* 0x000003000200780c */ /* 0x000fda0003f25270 */
[----:B------:R-:W-:Y:S05]  /*0270*/  @!P1 BRA `(.L_x_9) ;  /* 0x00000000004c9947 */ /* 0x000fea0003800000 */
[----:B------:R-:W0:Y:S01]  /*0280*/  LDC.64 R8, c[0x0][0x380] ;  /* 0x0000e000ff087b82 */ /* 0x000e220000000a00 */
[----:B------:R-:W-:-:S04]  /*0290*/  LEA.HI R0, R0, 0x1, RZ, 0x18 ;  /* 0x0000000100007811 */ /* 0x000fc800078fc0ff */
[----:B------:R-:W-:-:S05]  /*02a0*/  LOP3.LUT R0, R0, 0x3, RZ, 0xc0, !PT ;  /* 0x0000000300007812 */ /* 0x000fca00078ec0ff */
[----:B------:R-:W-:Y:S02]  /*02b0*/  IMAD.MOV R0, RZ, RZ, -R0 ;  /* 0x000000ffff007224 */ /* 0x000fe400078e0a00 */
[----:B0-----:R-:W-:-:S04]  /*02c0*/  IMAD.WIDE.U32 R8, R5, 0x8, R8 ;  /* 0x0000000805087825 */ /* 0x001fc800078e0008 */
[----:B------:R-:W-:Y:S02]  /*02d0*/  IMAD.MOV.U32 R2, RZ, RZ, R8 ;  /* 0x000000ffff027224 */ /* 0x000fe400078e0008 */
[----:B------:R-:W-:-:S07]  /*02e0*/  IMAD.MOV.U32 R11, RZ, RZ, R9 ;  /* 0x000000ffff0b7224 */ /* 0x000fce00078e0009 */
.L_x_10:
[----:B------:R-:W-:Y:S02]  /*02f0*/  IMAD.MOV.U32 R8, RZ, RZ, R2 ;  /* 0x000000ffff087224 */ /* 0x000fe400078e0002 */
[----:B------:R-:W-:-:S06]  /*0300*/  IMAD.MOV.U32 R9, RZ, RZ, R11 ;  /* 0x000000ffff097224 */ /* 0x000fcc00078e000b */
[----:B------:R-:W2:Y:S01]  /*0310*/  LDG.E.64.CONSTANT R8, desc[UR6][R8.64] ;  /* 0x0000000608087981 */ /* 0x000ea2000c1e9b00 */
[----:B------:R-:W-:Y:S01]  /*0320*/  VIADD R0, R0, 0x1 ;  /* 0x0000000100007836 */ /* 0x000fe20000000000 */
[----:B------:R-:W-:Y:S01]  /*0330*/  IADD3 R2, P3, PT, R2, 0x800, RZ ;  /* 0x0000080002027810 */ /* 0x000fe20007f7e0ff */
[----:B------:R-:W-:-:S03]  /*0340*/  VIADD R5, R5, 0x100 ;  /* 0x0000010005057836 */ /* 0x000fc60000000000 */
[----:B------:R-:W-:Y:S01]  /*0350*/  ISETP.NE.AND P2, PT, R0, RZ, PT ;  /* 0x000000ff0000720c */ /* 0x000fe20003f45270 */
[----:B------:R-:W-:Y:S01]  /*0360*/  IMAD.X R11, RZ, RZ, R11, P3 ;  /* 0x000000ffff0b7224 */ /* 0x000fe200018e060b */
[----:B--2--5:R-:W-:-:S06]  /*0370*/  DSETP.GEU.AND P1, PT, R6, R8, PT ;  /* 0x000000080600722a */ /* 0x024fcc0003f2e000 */
[----:B------:R-:W-:Y:S02]  /*0380*/  FSEL R6, R8, R6, !P1 ;  /* 0x0000000608067208 */ /* 0x000fe40004800000 */
[----:B------:R-:W-:-:S03]  /*0390*/  FSEL R7, R9, R7, !P1 ;  /* 0x0000000709077208 */ /* 0x000fc60004800000 */
[----:B------:R-:W-:Y:S05]  /*03a0*/  @P2 BRA `(.L_x_10) ;  /* 0xfffffffc00d02947 */ /* 0x000fea000383ffff */
.L_x_9:
[----:B------:R-:W-:Y:S05]  /*03b0*/  BSYNC.RECONVERGENT B2 ;  /* 0x0000000000027941 */ /* 0x000fea0003800200 */
.L_x_8:
[----:B------:R-:W-:Y:S05]  /*03c0*/  @!P0 BRA `(.L_x_7) ;  /* 0x0000000800488947 */ /* 0x000fea0003800000 */
[----:B------:R-:W-:Y:S01]  /*03d0*/  IMAD.IADD R0, R4, 0x1, -R5 ;  /* 0x0000000104007824 */ /* 0x000fe200078e0a05 */
[----:B------:R-:W-:Y:S01]  /*03e0*/  BSSY.RECONVERGENT B2, `(.L_x_11) ;  /* 0x0000051000027945 */ /* 0x000fe20003800200 */
[----:B------:R-:W-:-:S03]  /*03f0*/  PLOP3.LUT P0, PT, PT, PT, PT, 0x80, 0x8 ;  /* 0x000000000008781c */ /* 0x000fc60003f0f070 */
[----:B------:R-:W-:-:S13]  /*0400*/  ISETP.GT.AND P1, PT, R0, 0xc00, PT ;  /* 0x00000c000000780c */ /* 0x000fda0003f24270 */
[----:B------:R-:W-:Y:S05]  /*0410*/  @!P1 BRA `(.L_x_12) ;  /* 0x0000000400349947 */ /* 0x000fea0003800000 */
[----:B------:R-:W0:Y:S01]  /*0420*/  LDC.64 R8, c[0x0][0x380] ;  /* 0x0000e000ff087b82 */ /* 0x000e220000000a00 */
[----:B------:R-:W-:Y:S01]  /*0430*/  PLOP3.LUT P0, PT, PT, PT, PT, 0x8, 0x80 ;  /* 0x000000000080781c */ /* 0x000fe20003f0e170 */
[----:B------:R-:W-:-:S12]  /*0440*/  VIADD R0, R4, 0xfffff400 ;  /* 0xfffff40004007836 */ /* 0x000fd80000000000 */
.L_x_13:
[----:B0-----:R-:W-:-:S05]  /*0450*/  IMAD.WIDE R30, R5, 0x8, R8 ;  /* 0x00000008051e7825 */ /* 0x001fca00078e0208 */
[----:B------:R-:W2:Y:S04]  /*0460*/  LDG.E.64.CONSTANT R10, desc[UR6][R30.64] ;  /* 0x000000061e0a7981 */ /* 0x000ea8000c1e9b00 */
[----:B------:R-:W3:Y:S04]  /*0470*/  LDG.E.64.CONSTANT R12, desc[UR6][R30.64+0x800] ;  /* 0x000800061e0c7981 */ /* 0x000ee8000c1e9b00 */
[----:B------:R-:W4:Y:S01]  /*0480*/  LDG.E.64.CONSTANT R14, desc[UR6][R30.64+0x1000] ;  /* 0x001000061e0e7981 */ /* 0x000f22000c1e9b00 */
[----:B------:R-:W-:-:S03]  /*0490*/  VIADD R39, R5, 0x400 ;  /* 0x0000040005277836 */ /* 0x000fc60000000000 */
[----:B------:R-:W4:Y:S01]  /*04a0*/  LDG.E.64.CONSTANT R16, desc[UR6][R30.64+0x1800] ;  /* 0x001800061e107981 */ /* 0x000f22000c1e9b00 */
[----:B------:R-:W-:-:S05]  /*04b0*/  IMAD.WIDE R38, R39, 0x8, R8 ;  /* 0x0000000827267825 */ /* 0x000fca00078e0208 */
[----:B------:R-:W4:Y:S04]  /*04c0*/  LDG.E.64.CONSTANT R18, desc[UR6][R38.64] ;  /* 0x0000000626127981 */ /* 0x000f28000c1e9b00 */
[----:B------:R-:W4:Y:S04]  /*04d0*/  LDG.E.64.CONSTANT R20, desc[UR6][R38.64+0x800] ;  /* 0x0008000626147981 */ /* 0x000f28000c1e9b00 */
        /* <DEDUP_REMOVED lines=12> */
[----:B------:R-:W4:Y:S04]  /*05a0*/  LDG.E.64.CONSTANT R38, desc[UR6][R44.64+0x1000] ;  /* 0x001000062c267981 */ /* 0x000f28000c1e9b00 */
[----:B------:R-:W4:Y:S01]  /*05b0*/  LDG.E.64.CONSTANT R40, desc[UR6][R44.64+0x1800] ;  /* 0x001800062c287981 */ /* 0x000f22000c1e9b00 */
[----:B------:R-:W-:-:S05]  /*05c0*/  VIADD R5, R5, 0x1000 ;  /* 0x0000100005057836 */ /* 0x000fca0000000000 */
[----:B------:R-:W-:Y:S01]  /*05d0*/  ISETP.GE.AND P2, PT, R5, R0, PT ;  /* 0x000000000500720c */ /* 0x000fe20003f46270 */
[----:B--2--5:R-:W-:-:S06]  /*05e0*/  DSETP.GEU.AND P1, PT, R6, R10, PT ;  /* 0x0000000a0600722a */ /* 0x024fcc0003f2e000 */
[----:B------:R-:W-:Y:S02]  /*05f0*/  FSEL R6, R10, R6, !P1 ;  /* 0x000000060a067208 */ /* 0x000fe40004800000 */
[----:B------:R-:W-:-:S06]  /*0600*/  FSEL R7, R11, R7, !P1 ;  /* 0x000000070b077208 */ /* 0x000fcc0004800000 */
[----:B---3--:R-:W-:-:S06]  /*0610*/  DSETP.GEU.AND P1, PT, R6, R12, PT ;  /* 0x0000000c0600722a */ /* 0x008fcc0003f2e000 */
[----:B------:R-:W-:Y:S02]  /*0620*/  FSEL R6, R12, R6, !P1 ;  /* 0x000000060c067208 */ /* 0x000fe40004800000 */
[----:B------:R-:W-:-:S06]  /*0630*/  FSEL R7, R13, R7, !P1 ;  /* 0x000000070d077208 */ /* 0x000fcc0004800000 */
[----:B----4-:R-:W-:-:S06]  /*0640*/  DSETP.GEU.AND P1, PT, R6, R14, PT ;  /* 0x0000000e0600722a */ /* 0x010fcc0003f2e000 */
[----:B------:R-:W-:Y:S02]  /*0650*/  FSEL R6, R14, R6, !P1 ;  /* 0x000000060e067208 */ /* 0x000fe40004800000 */
[----:B------:R-:W-:-:S06]  /*0660*/  FSEL R7, R15, R7, !P1 ;  /* 0x000000070f077208 */ /* 0x000fcc0004800000 */
[----:B------:R-:W-:-:S06]  /*0670*/  DSETP.GEU.AND P1, PT, R6, R16, PT ;  /* 0x000000100600722a */ /* 0x000fcc0003f2e000 */
        /* <DEDUP_REMOVED lines=37> */
[----:B------:R-:W-:Y:S01]  /*08d0*/  FSEL R7, R41, R7, !P1 ;  /* 0x0000000729077208 */ /* 0x000fe20004800000 */
[----:B------:R-:W-:Y:S06]  /*08e0*/  @!P2 BRA `(.L_x_13) ;  /* 0xfffffff800d8a947 */ /* 0x000fec000383ffff */
.L_x_12:
[----:B------:R-:W-:Y:S05]  /*08f0*/  BSYNC.RECONVERGENT B2 ;  /* 0x0000000000027941 */ /* 0x000fea0003800200 */
.L_x_11:
[----:B------:R-:W-:Y:S01]  /*0900*/  IMAD.IADD R0, R4, 0x1, -R5 ;  /* 0x0000000104007824 */ /* 0x000fe200078e0a05 */
[----:B------:R-:W-:Y:S04]  /*0910*/  BSSY.RECONVERGENT B2, `(.L_x_14) ;  /* 0x0000029000027945 */ /* 0x000fe80003800200 */
[----:B------:R-:W-:-:S13]  /*0920*/  ISETP.GT.AND P1, PT, R0, 0x400, PT ;  /* 0x000004000000780c */ /* 0x000fda0003f24270 */
[----:B------:R-:W-:Y:S05]  /*0930*/  @!P1 BRA `(.L_x_15) ;  /* 0x0000000000989947 */ /* 0x000fea0003800000 */
[----:B------:R-:W0:Y:S02]  /*0940*/  LDC.64 R18, c[0x0][0x380] ;  /* 0x0000e000ff127b82 */ /* 0x000e240000000a00 */
        /* <DEDUP_REMOVED lines=11> */
[----:B------:R-:W-:Y:S01]  /*0a00*/  VIADD R5, R5, 0x800 ;  /* 0x0000080005057836 */ /* 0x000fe20000000000 */
        /* <DEDUP_REMOVED lines=20> */
[----:B------:R-:W-:Y:S02]  /*0b50*/  FSEL R7, R25, R7, !P0 ;  /* 0x0000000719077208 */ /* 0x000fe40004000000 */
[----:B------:R-:W-:-:S04]  /*0b60*/  PLOP3.LUT P0, PT, PT, PT, PT, 0x8, 0x80 ;  /* 0x000000000080781c */ /* 0x000fc80003f0e170 */
[----:B------:R-:W-:-:S06]  /*0b70*/  DSETP.GEU.AND P1, PT, R6, R26, PT ;  /* 0x0000001a0600722a */ /* 0x000fcc0003f2e000 */
[----:B------:R-:W-:Y:S02]  /*0b80*/  FSEL R6, R26, R6, !P1 ;  /* 0x000000061a067208 */ /* 0x000fe40004800000 */
[----:B------:R-:W-:-:S07]  /*0b90*/  FSEL R7, R27, R7, !P1 ;  /* 0x000000071b077208 */ /* 0x000fce0004800000 */
.L_x_15:
[----:B------:R-:W-:Y:S05]  /*0ba0*/  BSYNC.RECONVERGENT B2 ;  /* 0x0000000000027941 */ /* 0x000fea0003800200 */
.L_x_14:
[----:B------:R-:W-:-:S13]  /*0bb0*/  ISETP.LT.OR P0, PT, R5, R4, P0 ;  /* 0x000000040500720c */ /* 0x000fda0000701670 */
[----:B------:R-:W-:Y:S05]  /*0bc0*/  @!P0 BRA `(.L_x_7) ;  /* 0x0000000000488947 */ /* 0x000fea0003800000 */
[----:B------:R-:W0:Y:S02]  /*0bd0*/  LDC.64 R8, c[0x0][0x380] ;  /* 0x0000e000ff087b82 */ /* 0x000e240000000a00 */
[----:B0-----:R-:W-:-:S05]  /*0be0*/  IMAD.WIDE R8, R5, 0x8, R8 ;  /* 0x0000000805087825 */ /* 0x001fca00078e0208 */
[----:B------:R-:W2:Y:S04]  /*0bf0*/  LDG.E.64.CONSTANT R10, desc[UR6][R8.64] ;  /* 0x00000006080a7981 */ /* 0x000ea8000c1e9b00 */
[----:B------:R-:W3:Y:S04]  /*0c00*/  LDG.E.64.CONSTANT R12, desc[UR6][R8.64+0x800] ;  /* 0x00080006080c7981 */ /* 0x000ee8000c1e9b00 */
[----:B------:R-:W4:Y:S04]  /*0c10*/  LDG.E.64.CONSTANT R14, desc[UR6][R8.64+0x1000] ;  /* 0x00100006080e7981 */ /* 0x000f28000c1e9b00 */
[----:B------:R-:W4:Y:S01]  /*0c20*/  LDG.E.64.CONSTANT R16, desc[UR6][R8.64+0x1800] ;  /* 0x0018000608107981 */ /* 0x000f22000c1e9b00 */
        /* <DEDUP_REMOVED lines=11> */
[----:B------:R-:W-:-:S07]  /*0ce0*/  FSEL R7, R17, R7, !P0 ;  /* 0x0000000711077208 */ /* 0x000fce0004000000 */
.L_x_7:
[----:B------:R-:W-:Y:S05]  /*0cf0*/  BSYNC.RECONVERGENT B1 ;  /* 0x0000000000017941 */ /* 0x000fea0003800200 */
.L_x_6:
[----:B------:R-:W-:-:S13]  /*0d00*/  ISETP.GE.AND P0, PT, R4, 0x100, PT ;  /* 0x000001000400780c */ /* 0x000fda0003f06270 */
[----:B------:R-:W-:Y:S05]  /*0d10*/  @!P0 BRA `(.L_x_16) ;  /* 0x00000004003c8947 */ /* 0x000fea0003800000 */
[----:B------:R-:W0:Y:S01]  /*0d20*/  S2R R8, SR_LANEID ;  /* 0x0000000000087919 */ /* 0x000e220000000000 */
[----:B-----5:R-:W-:Y:S04]  /*0d30*/  SHFL.DOWN PT, R4, R6, 0x1, 0x1f ;  /* 0x08201f0006047f89 */ /* 0x020fe800000e0000 */
[----:B------:R-:W1:Y:S02]  /*0d40*/  SHFL.DOWN PT, R5, R7, 0x1, 0x1f ;  /* 0x08201f0007057f89 */ /* 0x000e6400000e0000 */
[----:B-1----:R-:W-:Y:S01]  /*0d50*/  DSETP.GEU.AND P1, PT, R6, R4, PT ;  /* 0x000000040600722a */ /* 0x002fe20003f2e000 */
[C---:B0-----:R-:W-:Y:S02]  /*0d60*/  ISETP.GT.AND P0, PT, R8.reuse, 0x1e, PT ;  /* 0x0000001e0800780c */ /* 0x041fe40003f04270 */
[----:B------:R-:W-:-:S03]  /*0d70*/  ISETP.NE.AND P2, PT, R8, RZ, PT ;  /* 0x000000ff0800720c */ /* 0x000fc60003f45270 */
[----:B------:R-:W-:Y:S02]  /*0d80*/  FSEL R9, R4, R6, !P1 ;  /* 0x0000000604097208 */ /* 0x000fe40004800000 */
[----:B------:R-:W-:Y:S02]  /*0d90*/  FSEL R5, R5, R7, !P1 ;  /* 0x0000000705057208 */ /* 0x000fe40004800000 */
[----:B------:R-:W-:Y:S02]  /*0da0*/  FSEL R6, R6, R9, P0 ;  /* 0x0000000906067208 */ /* 0x000fe40000000000 */
[----:B------:R-:W-:Y:S02]  /*0db0*/  FSEL R11, R7, R5, P0 ;  /* 0x00000005070b7208 */ /* 0x000fe40000000000 */
[----:B------:R-:W-:Y:S01]  /*0dc0*/  ISETP.GT.AND P0, PT, R8, 0x1d, PT ;  /* 0x0000001d0800780c */ /* 0x000fe20003f04270 */
[----:B------:R-:W-:Y:S01]  /*0dd0*/  SHFL.DOWN PT, R4, R6, 0x2, 0x1f ;  /* 0x08401f0006047f89 */ /* 0x000fe200000e0000 */
[----:B------:R-:W-:Y:S01]  /*0de0*/  @!P2 MOV R2, 0x400 ;  /* 0x000004000002a802 */ /* 0x000fe20000000f00 */
[----:B------:R-:W-:Y:S01]  /*0df0*/  IMAD.MOV.U32 R7, RZ, RZ, R11 ;  /* 0x000000ffff077224 */ /* 0x000fe200078e000b */
[----:B------:R-:W-:Y:S01]  /*0e00*/  @!P2 SHF.R.U32.HI R0, RZ, 0x2, R3 ;  /* 0x00000002ff00a819 */ /* 0x000fe20000011603 */
[----:B------:R-:W0:Y:S03]  /*0e10*/  SHFL.DOWN PT, R5, R11, 0x2, 0x1f ;  /* 0x08401f000b057f89 */ /* 0x000e2600000e0000 */
[----:B------:R-:W-:Y:S01]  /*0e20*/  @!P2 LOP3.LUT R0, R0, 0xf8, RZ, 0xc0, !PT ;  /* 0x000000f80000a812 */ /* 0x000fe200078ec0ff */
[----:B------:R-:W1:Y:S01]  /*0e30*/  @!P2 S2R R9, SR_CgaCtaId ;  /* 0x000000000009a919 */ /* 0x000e620000008800 */
[----:B0-----:R-:W-:-:S06]  /*0e40*/  DSETP.GEU.AND P1, PT, R6, R4, PT ;  /* 0x000000040600722a */ /* 0x001fcc0003f2e000 */
[----:B------:R-:W-:Y:S02]  /*0e50*/  @!P0 FSEL R6, R4, R6, !P1 ;  /* 0x0000000604068208 */ /* 0x000fe40004800000 */
[----:B------:R-:W-:Y:S02]  /*0e60*/  @!P0 FSEL R11, R5, R11, !P1 ;  /* 0x0000000b050b8208 */ /* 0x000fe40004800000 */
[----:B------:R-:W-:Y:S01]  /*0e70*/  ISETP.GT.AND P0, PT, R8, 0x1b, PT ;  /* 0x0000001b0800780c */ /* 0x000fe20003f04270 */
[----:B------:R-:W-:Y:S02]  /*0e80*/  SHFL.DOWN PT, R4, R6, 0x4, 0x1f ;  /* 0x08801f0006047f89 */ /* 0x000fe400000e0000 */
[----:B------:R-:W-:Y:S02]  /*0e90*/  IMAD.MOV.U32 R7, RZ, RZ, R11 ;  /* 0x000000ffff077224 */ /* 0x000fe400078e000b */
[----:B------:R-:W0:Y:S04]  /*0ea0*/  SHFL.DOWN PT, R5, R11, 0x4, 0x1f ;  /* 0x08801f000b057f89 */ /* 0x000e2800000e0000 */
        /* <DEDUP_REMOVED lines=14> */
[----:B0-----:R-:W-:Y:S01]  /*0f90*/  DSETP.GEU.AND P0, PT, R6, R4, PT ;  /* 0x000000040600722a */ /* 0x001fe20003f0e000 */
[----:B-1----:R-:W-:-:S05]  /*0fa0*/  @!P2 LEA R7, R9, R2, 0x18 ;  /* 0x000000020907a211 */ /* 0x002fca00078ec0ff */
[----:B------:R-:W-:Y:S01]  /*0fb0*/  FSEL R4, R4, R6, !P0 ;  /* 0x0000000604047208 */ /* 0x000fe20004000000 */
[----:B------:R-:W-:Y:S01]  /*0fc0*/  @!P2 IMAD.IADD R9, R0, 0x1, R7 ;  /* 0x000000010009a824 */ /* 0x000fe200078e0207 */
[----:B------:R-:W-:Y:S02]  /*0fd0*/  FSEL R5, R5, R11, !P0 ;  /* 0x0000000b05057208 */ /* 0x000fe40004000000 */
[----:B------:R-:W-:Y:S02]  /*0fe0*/  ISETP.NE.AND P0, PT, R3, RZ, PT ;  /* 0x000000ff0300720c */ /* 0x000fe40003f05270 */
[----:B------:R-:W-:Y:S01]  /*0ff0*/  FSEL R6, R6, R4, P1 ;  /* 0x0000000406067208 */ /* 0x000fe20000800000 */
[----:B------:R3:W-:Y:S01]  /*1000*/  @!P2 STS.64 [R9+0x8], R4 ;  /* 0x000008040900a388 */ /* 0x0007e20000000a00 */
[----:B------:R-:W-:Y:S01]  /*1010*/  FSEL R7, R11, R5, P1 ;  /* 0x000000050b077208 */ /* 0x000fe20000800000 */
[----:B------:R-:W-:Y:S08]  /*1020*/  BAR.SYNC.DEFER_BLOCKING 0x0 ;  /* 0x0000000000007b1d */ /* 0x000ff00000010000 */
[----:B------:R-:W-:Y:S05]  /*1030*/  @P0 BRA `(.L_x_17) ;  /* 0x0000004800f40947 */ /* 0x000fea0003800000 */
[----:B------:R-:W0:Y:S01]  /*1040*/  S2UR UR5, SR_CgaCtaId ;  /* 0x00000000000579c3 */ /* 0x000e220000008800 */
[----:B------:R-:W-:Y:S02]  /*1050*/  UMOV UR4, 0x400 ;  /* 0x0000040000047882 */ /* 0x000fe40000000000 */
[----:B0-----:R-:W-:-:S09]  /*1060*/  ULEA UR4, UR5, UR4, 0x18 ;  /* 0x0000000405047291 */ /* 0x001fd2000f8ec0ff */
[----:B---3--:R-:W0:Y:S04]  /*1070*/  LDS.128 R8, [UR4+0x10] ;  /* 0x00001004ff087984 */ /* 0x008e280008000c00 */
[----:B------:R-:W1:Y:S01]  /*1080*/  LDS.128 R12, [UR4+0x20] ;  /* 0x00002004ff0c7984 */ /* 0x000e620008000c00 */
[----:B0-----:R-:W-:-:S06]  /*1090*/  DSETP.GEU.AND P1, PT, R6, R8, PT ;  /* 0x000000080600722a */ /* 0x001fcc0003f2e000 */
[----:B------:R-:W-:Y:S02]  /*10a0*/  FSEL R2, R8, R6, !P1 ;  /* 0x0000000608027208 */ /* 0x000fe40004800000 */
[----:B------:R-:W-:Y:S02]  /*10b0*/  FSEL R3, R9, R7, !P1 ;  /* 0x0000000709037208 */ /* 0x000fe40004800000 */
[----:B------:R-:W0:Y:S04]  /*10c0*/  LDS.128 R4, [UR4+0x30] ;  /* 0x00003004ff047984 */ /* 0x000e280008000c00 */
[----:B------:R-:W-:-:S06]  /*10d0*/  DSETP.GEU.AND P1, PT, R2, R10, PT ;  /* 0x0000000a0200722a */ /* 0x000fcc0003f2e000 */
[----:B------:R-:W-:Y:S02]  /*10e0*/  FSEL R2, R10, R2, !P1 ;  /* 0x000000020a027208 */ /* 0x000fe40004800000 */
[----:B------:R-:W-:-:S06]  /*10f0*/  FSEL R3, R11, R3, !P1 ;  /* 0x000000030b037208 */ /* 0x000fcc0004800000 */
[----:B-1----:R-:W-:-:S06]  /*1100*/  DSETP.GEU.AND P1, PT, R2, R12, PT ;  /* 0x0000000c0200722a */ /* 0x002fcc0003f2e000 */
[----:B------:R-:W-:Y:S02]  /*1110*/  FSEL R8, R12, R2, !P1 ;  /* 0x000000020c087208 */ /* 0x000fe40004800000 */
[----:B------:R-:W-:Y:S02]  /*1120*/  FSEL R9, R13, R3, !P1 ;  /* 0x000000030d097208 */ /* 0x000fe40004800000 */
[----:B------:R-:W1:Y:S04]  /*1130*/  LDS.64 R2, [UR4+0x40] ;  /* 0x00004004ff027984 */ /* 0x000e680008000a00 */
[----:B------:R-:W-:-:S06]  /*1140*/  DSETP.GEU.AND P1, PT, R8, R14, PT ;  /* 0x0000000e0800722a */ /* 0x000fcc0003f2e000 */
[----:B------:R-:W-:Y:S02]  /*1150*/  FSEL R8, R14, R8, !P1 ;  /* 0x000000080e087208 */ /* 0x000fe40004800000 */
[----:B------:R-:W-:-:S06]  /*1160*/  FSEL R9, R15, R9, !P1 ;  /* 0x000000090f097208 */ /* 0x000fcc0004800000 */
[----:B0-----:R-:W-:-:S06]  /*1170*/  DSETP.GEU.AND P1, PT, R8, R4, PT ;  /* 0x000000040800722a */ /* 0x001fcc0003f2e000 */
[----:B------:R-:W-:Y:S02]  /*1180*/  FSEL R4, R4, R8, !P1 ;  /* 0x0000000804047208 */ /* 0x000fe40004800000 */
[----:B------:R-:W-:-:S06]  /*1190*/  FSEL R5, R5, R9, !P1 ;  /* 0x0000000905057208 */ /* 0x000fcc0004800000 */
[----:B------:R-:W-:-:S06]  /*11a0*/  DSETP.GEU.AND P1, PT, R4, R6, PT ;  /* 0x000000060400722a */ /* 0x000fcc0003f2e000 */
[----:B------:R-:W-:Y:S02]  /*11b0*/  FSEL R4, R6, R4, !P1 ;  /* 0x0000000406047208 */ /* 0x000fe40004800000 */
[----:B------:R-:W-:-:S06]  /*11c0*/  FSEL R5, R7, R5, !P1 ;  /* 0x0000000507057208 */ /* 0x000fcc0004800000 */
[----:B-1----:R-:W-:-:S06]  /*11d0*/  DSETP.GEU.AND P1, PT, R4, R2, PT ;  /* 0x000000020400722a */ /* 0x002fcc0003f2e000 */
[----:B------:R-:W-:Y:S02]  /*11e0*/  FSEL R6, R2, R4, !P1 ;  /* 0x0000000402067208 */ /* 0x000fe40004800000 */
[----:B------:R-:W-:Y:S01]  /*11f0*/  FSEL R7, R3, R5, !P1 ;  /* 0x0000000503077208 */ /* 0x000fe20004800000 */
[----:B------:R-:W-:Y:S06]  /*1200*/  BRA `(.L_x_17) ;  /* 0x0000004800807947 */ /* 0x000fec0003800000 */
.L_x_16:
[----:B------:R-:W-:Y:S01]  /*1210*/  LOP3.LUT R0, R3, 0x3e0, RZ, 0xc0, !PT ;  /* 0x000003e003007812 */ /* 0x000fe200078ec0ff */
[----:B------:R-:W0:Y:S03]  /*1220*/  S2R R10, SR_LANEID ;  /* 0x00000000000a7919 */ /* 0x000e260000000000 */
[----:B------:R-:W-:Y:S01]  /*1230*/  LOP3.LUT R9, RZ, R0, RZ, 0x33, !PT ;  /* 0x00000000ff097212 */ /* 0x000fe200078e33ff */
[----:B------:R-:W-:-:S04]  /*1240*/  VIADD R5, R0, 0x20 ;  /* 0x0000002000057836 */ /* 0x000fc80000000000 */
[----:B------:R-:W-:Y:S01]  /*1250*/  IMAD.IADD R9, R9, 0x1, R4 ;  /* 0x0000000109097824 */ /* 0x000fe200078e0204 */
[----:B------:R-:W-:-:S04]  /*1260*/  ISETP.GT.AND P0, PT, R5, R4, PT ;  /* 0x000000040500720c */ /* 0x000fc80003f04270 */
[----:B------:R-:W-:-:S05]  /*1270*/  SEL R5, R9, 0x1f, P0 ;  /* 0x0000001f09057807 */ /* 0x000fca0000000000 */
[----:B-----5:R-:W-:Y:S04]  /*1280*/  SHFL.DOWN PT, R8, R6, 0x1, R5 ;  /* 0x0820000006087989 */ /* 0x020fe800000e0005 */
[----:B------:R-:W1:Y:S01]  /*1290*/  SHFL.DOWN PT, R9, R7, 0x1, R5 ;  /* 0x0820000007097989 */ /* 0x000e6200000e0005 */
[C---:B0-----:R-:W-:Y:S01]  /*12a0*/  ISETP.GE.AND P0, PT, R10.reuse, R5, PT ;  /* 0x000000050a00720c */ /* 0x041fe20003f06270 */
[----:B------:R-:W-:Y:S01]  /*12b0*/  VIADD R0, R10, 0x2 ;  /* 0x000000020a007836 */ /* 0x000fe20000000000 */
[----:B-1----:R-:W-:-:S06]  /*12c0*/  DSETP.GEU.AND P1, PT, R6, R8, PT ;  /* 0x000000080600722a */ /* 0x002fcc0003f2e000 */
[-C--:B------:R-:W-:Y:S02]  /*12d0*/  FSEL R11, R8, R6.reuse, !P1 ;  /* 0x00000006080b7208 */ /* 0x080fe40004800000 */
[-C--:B------:R-:W-:Y:S02]  /*12e0*/  FSEL R9, R9, R7.reuse, !P1 ;  /* 0x0000000709097208 */ /* 0x080fe40004800000 */
[----:B------:R-:W-:Y:S02]  /*12f0*/  FSEL R2, R11, R6, !P0 ;  /* 0x000000060b027208 */ /* 0x000fe40004000000 */
[----:B------:R-:W-:Y:S02]  /*1300*/  FSEL R11, R9, R7, !P0 ;  /* 0x00000007090b7208 */ /* 0x000fe40004000000 */
[----:B------:R-:W-:Y:S01]  /*1310*/  ISETP.GT.AND P0, PT, R0, R5, PT ;  /* 0x000000050000720c */ /* 0x000fe20003f04270 */
[----:B------:R-:W-:Y:S01]  /*1320*/  SHFL.DOWN PT, R8, R2, 0x2, R5 ;  /* 0x0840000002087989 */ /* 0x000fe200000e0005 */
[----:B------:R-:W-:-:S02]  /*1330*/  IMAD.MOV.U32 R6, RZ, RZ, R2 ;  /* 0x000000ffff067224 */ /* 0x000fc400078e0002 */
[----:B------:R-:W-:Y:S01]  /*1340*/  IMAD.MOV.U32 R7, RZ, RZ, R11 ;  /* 0x000000ffff077224 */ /* 0x000fe200078e000b */
[----:B------:R-:W0:Y:S01]  /*1350*/  SHFL.DOWN PT, R9, R11, 0x2, R5 ;  /* 0x084000000b097989 */ /* 0x000e2200000e0005 */
[----:B------:R-:W-:-:S04]  /*1360*/  VIADD R0, R10, 0x4 ;  /* 0x000000040a007836 */ /* 0x000fc80000000000 */
[----:B0-----:R-:W-:-:S06]  /*1370*/  DSETP.GEU.AND P1, PT, R6, R8, PT ;  /* 0x000000080600722a */ /* 0x001fcc0003f2e000 */
[----:B------:R-:W-:Y:S02]  /*1380*/  @!P0 FSEL R2, R8, R2, !P1 ;  /* 0x0000000208028208 */ /* 0x000fe40004800000 */
[----:B------:R-:W-:Y:S02]  /*1390*/  @!P0 FSEL R11, R9, R11, !P1 ;  /* 0x0000000b090b8208 */ /* 0x000fe40004800000 */
[----:B------:R-:W-:Y:S01]  /*13a0*/  ISETP.GT.AND P0, PT, R0, R5, PT ;  /* 0x000000050000720c */ /* 0x000fe20003f04270 */
[----:B------:R-:W-:Y:S01]  /*13b0*/  SHFL.DOWN PT, R6, R2, 0x4, R5 ;  /* 0x0880000002067989 */ /* 0x000fe200000e0005 */
[----:B------:R-:W-:Y:S02]  /*13c0*/  IMAD.MOV.U32 R8, RZ, RZ, R2 ;  /* 0x000000ffff087224 */ /* 0x000fe400078e0002 */
        /* <DEDUP_REMOVED lines=8> */
[----:B------:R-:W-:Y:S01]  /*1450*/  IMAD.MOV.U32 R8, RZ, RZ, R2 ;  /* 0x000000ffff087224 */ /* 0x000fe200078e0002 */
[C---:B------:R-:W-:Y:S01]  /*1460*/  ISETP.NE.AND P0, PT, R10.reuse, RZ, PT ;  /* 0x000000ff0a00720c */ /* 0x040fe20003f05270 */
[----:B------:R-:W-:Y:S01]  /*1470*/  IMAD.MOV.U32 R9, RZ, RZ, R11 ;  /* 0x000000ffff097224 */ /* 0x000fe200078e000b */
[----:B------:R-:W0:Y:S01]  /*1480*/  SHFL.DOWN PT, R7, R11, 0x8, R5 ;  /* 0x090000000b077989 */ /* 0x000e2200000e0005 */
[----:B------:R-:W-:-:S10]  /*1490*/  VIADD R0, R10, 0x10 ;  /* 0x000000100a007836 */ /* 0x000fd40000000000 */
[----:B------:R-:W1:Y:S01]  /*14a0*/  @!P0 S2R R13, SR_CgaCtaId ;  /* 0x00000000000d8919 */ /* 0x000e620000008800 */
[----:B0-----:R-:W-:-:S06]  /*14b0*/  DSETP.GEU.AND P2, PT, R8, R6, PT ;  /* 0x000000060800722a */ /* 0x001fcc0003f4e000 */
[----:B------:R-:W-:Y:S02]  /*14c0*/  @!P1 FSEL R2, R6, R2, !P2 ;  /* 0x0000000206029208 */ /* 0x000fe40005000000 */
[----:B------:R-:W-:Y:S02]  /*14d0*/  @!P1 FSEL R11, R7, R11, !P2 ;  /* 0x0000000b070b9208 */ /* 0x000fe40005000000 */
[----:B------:R-:W-:Y:S01]  /*14e0*/  ISETP.GT.AND P1, PT, R0, R5, PT ;  /* 0x000000050000720c */ /* 0x000fe20003f24270 */
[----:B------:R-:W-:Y:S01]  /*14f0*/  SHFL.DOWN PT, R6, R2, 0x10, R5 ;  /* 0x0a00000002067989 */ /* 0x000fe200000e0005 */
[----:B------:R-:W-:Y:S01]  /*1500*/  IMAD.MOV.U32 R8, RZ, RZ, R2 ;  /* 0x000000ffff087224 */ /* 0x000fe200078e0002 */
[----:B------:R-:W-:Y:S01]  /*1510*/  @!P0 SHF.R.U32.HI R0, RZ, 0x2, R3 ;  /* 0x00000002ff008819 */ /* 0x000fe20000011603 */
[----:B------:R-:W-:Y:S01]  /*1520*/  IMAD.MOV.U32 R9, RZ, RZ, R11 ;  /* 0x000000ffff097224 */ /* 0x000fe200078e000b */
[----:B------:R-:W0:Y:S02]  /*1530*/  SHFL.DOWN PT, R7, R11, 0x10, R5 ;  /* 0x0a0000000b077989 */ /* 0x000e2400000e0005 */
[----:B------:R-:W-:-:S03]  /*1540*/  @!P0 LOP3.LUT R0, R0, 0xf8, RZ, 0xc0, !PT ;  /* 0x000000f800008812 */ /* 0x000fc600078ec0ff */
[----:B0-----:R-:W-:Y:S01]  /*1550*/  DSETP.GEU.AND P2, PT, R8, R6, PT ;  /* 0x000000060800722a */ /* 0x001fe20003f4e000 */
[----:B------:R-:W-:-:S04]  /*1560*/  @!P0 MOV R8, 0x400 ;  /* 0x0000040000088802 */ /* 0x000fc80000000f00 */
[----:B-1----:R-:W-:Y:S02]  /*1570*/  @!P0 LEA R13, R13, R8, 0x18 ;  /* 0x000000080d0d8211 */ /* 0x002fe400078ec0ff */
[----:B------:R-:W-:Y:S02]  /*1580*/  @!P1 FSEL R2, R6, R2, !P2 ;  /* 0x0000000206029208 */ /* 0x000fe40005000000 */
[----:B------:R-:W-:Y:S01]  /*1590*/  @!P1 FSEL R11, R7, R11, !P2 ;  /* 0x0000000b070b9208 */ /* 0x000fe20005000000 */
[----:B------:R-:W-:Y:S02]  /*15a0*/  @!P0 IMAD.IADD R13, R0, 0x1, R13 ;  /* 0x00000001000d8824 */ /* 0x000fe400078e020d */
[----:B------:R-:W-:Y:S02]  /*15b0*/  IMAD.MOV.U32 R6, RZ, RZ, R2 ;  /* 0x000000ffff067224 */ /* 0x000fe400078e0002 */
[----:B------:R-:W-:-:S05]  /*15c0*/  IMAD.MOV.U32 R7, RZ, RZ, R11 ;  /* 0x000000ffff077224 */ /* 0x000fca00078e000b */
[----:B------:R3:W-:Y:S01]  /*15d0*/  @!P0 STS.64 [R13+0x8], R6 ;  /* 0x000008060d008388 */ /* 0x0007e20000000a00 */
[----:B------:R-:W-:Y:S01]  /*15e0*/  BAR.SYNC.DEFER_BLOCKING 0x0 ;  /* 0x0000000000007b1d */ /* 0x000fe20000010000 */
[----:B------:R-:W-:-:S13]  /*15f0*/  ISETP.NE.AND P0, PT, R3, RZ, PT ;  /* 0x000000ff0300720c */ /* 0x000fda0003f05270 */
[----:B---3--:R-:W-:Y:S05]  /*1600*/  @P0 BRA `(.L_x_17) ;  /* 0x0000004400800947 */ /* 0x008fea0003800000 */
[----:B------:R-:W0:Y:S01]  /*1610*/  S2UR UR5, SR_CgaCtaId ;  /* 0x00000000000579c3 */ /* 0x000e220000008800 */
[----:B------:R-:W-:Y:S01]  /*1620*/  UMOV UR4, 0x400 ;  /* 0x0000040000047882 */ /* 0x000fe20000000000 */
[----:B------:R-:W-:Y:S01]  /*1630*/  ISETP.GT.AND P2, PT, R4, 0x20, PT ;  /* 0x000000200400780c */ /* 0x000fe20003f44270 */
[----:B0-----:R-:W-:-:S09]  /*1640*/  ULEA UR4, UR5, UR4, 0x18 ;  /* 0x0000000405047291 */ /* 0x001fd2000f8ec0ff */
[----:B------:R-:W0:Y:S04]  /*1650*/  LDS.128 R16, [UR4+0x10] ;  /* 0x00001004ff107984 */ /* 0x000e280008000c00 */
[----:B------:R-:W1:Y:S04]  /*1660*/  LDS.128 R12, [UR4+0x20] ;  /* 0x00002004ff0c7984 */ /* 0x000e680008000c00 */
[----:B------:R-:W2:Y:S01]  /*1670*/  LDS.128 R8, [UR4+0x30] ;  /* 0x00003004ff087984 */ /* 0x000ea20008000c00 */
[----:B0-----:R-:W-:-:S06]  /*1680*/  DSETP.GEU.AND P1, PT, R6, R16, PT ;  /* 0x000000100600722a */ /* 0x001fcc0003f2e000 */
[-C--:B------:R-:W-:Y:S02]  /*1690*/  FSEL R3, R16, R6.reuse, !P1 ;  /* 0x0000000610037208 */ /* 0x080fe40004800000 */
[-C--:B------:R-:W-:Y:S02]  /*16a0*/  FSEL R17, R17, R7.reuse, !P1 ;  /* 0x0000000711117208 */ /* 0x080fe40004800000 */
[----:B------:R-:W-:Y:S02]  /*16b0*/  FSEL R6, R3, R6, P2 ;  /* 0x0000000603067208 */ /* 0x000fe40001000000 */
[----:B------:R-:W-:Y:S02]  /*16c0*/  FSEL R7, R17, R7, P2 ;  /* 0x0000000711077208 */ /* 0x000fe40001000000 */
[C---:B------:R-:W-:Y:S01]  /*16d0*/  ISETP.GT.AND P1, PT, R4.reuse, 0x40, PT ;  /* 0x000000400400780c */ /* 0x040fe20003f24270 */
[----:B------:R-:W-:Y:S01]  /*16e0*/  IMAD.MOV.U32 R2, RZ, RZ, R6 ;  /* 0x000000ffff027224 */ /* 0x000fe200078e0006 */
[----:B------:R-:W-:Y:S01]  /*16f0*/  ISETP.GT.AND P2, PT, R4, 0x60, PT ;  /* 0x000000600400780c */ /* 0x000fe20003f44270 */
[----:B------:R-:W-:-:S06]  /*1700*/  IMAD.MOV.U32 R3, RZ, RZ, R7 ;  /* 0x000000ffff037224 */ /* 0x000fcc00078e0007 */
[----:B------:R-:W-:-:S06]  /*1710*/  DSETP.GEU.AND P3, PT, R2, R18, PT ;  /* 0x000000120200722a */ /* 0x000fcc0003f6e000 */
[----:B------:R-:W-:Y:S02]  /*1720*/  @P1 FSEL R6, R18, R6, !P3 ;  /* 0x0000000612061208 */ /* 0x000fe40005800000 */
[----:B------:R-:W-:Y:S02]  /*1730*/  @P1 FSEL R7, R19, R7, !P3 ;  /* 0x0000000713071208 */ /* 0x000fe40005800000 */
[----:B------:R-:W-:Y:S01]  /*1740*/  ISETP.GT.AND P1, PT, R4, 0x80, PT ;  /* 0x000000800400780c */ /* 0x000fe20003f24270 */
[----:B------:R-:W-:Y:S02]  /*1750*/  IMAD.MOV.U32 R2, RZ, RZ, R6 ;  /* 0x000000ffff027224 */ /* 0x000fe400078e0006 */
[----:B------:R-:W-:-:S06]  /*1760*/  IMAD.MOV.U32 R3, RZ, RZ, R7 ;  /* 0x000000ffff037224 */ /* 0x000fcc00078e0007 */
[----:B-1----:R-:W-:Y:S01]  /*1770*/  DSETP.GEU.AND P3, PT, R2, R12, PT ;  /* 0x0000000c0200722a */ /* 0x002fe20003f6e000 */
[----:B------:R-:W0:Y:S05]  /*1780*/  LDS.64 R2, [UR4+0x40] ;  /* 0x00004004ff027984 */ /* 0x000e2a0008000a00 */
[----:B------:R-:W-:Y:S02]  /*1790*/  @P2 FSEL R6, R12, R6, !P3 ;  /* 0x000000060c062208 */ /* 0x000fe40005800000 */
[----:B------:R-:W-:Y:S02]  /*17a0*/  @P2 FSEL R7, R13, R7, !P3 ;  /* 0x000000070d072208 */ /* 0x000fe40005800000 */
[----:B------:R-:W-:-:S04]  /*17b0*/  ISETP.GT.AND P2, PT, R4, 0xa0, PT ;  /* 0x000000a00400780c */ /* 0x000fc80003f44270 */
[----:B------:R-:W-:-:S06]  /*17c0*/  DSETP.GEU.AND P3, PT, R6, R14, PT ;  /* 0x0000000e0600722a */ /* 0x000fcc0003f6e000 */
[----:B------:R-:W-:Y:S02]  /*17d0*/  @P1 FSEL R6, R14, R6, !P3 ;  /* 0x000000060e061208 */ /* 0x000fe40005800000 */
[----:B------:R-:W-:Y:S02]  /*17e0*/  @P1 FSEL R7, R15, R7, !P3 ;  /* 0x000000070f071208 */ /* 0x000fe40005800000 */
[----:B------:R-:W-:-:S04]  /*17f0*/  ISETP.GT.AND P1, PT, R4, 0xc0, PT ;  /* 0x000000c00400780c */ /* 0x000fc80003f24270 */
[----:B--2---:R-:W-:-:S06]  /*1800*/  DSETP.GEU.AND P3, PT, R6, R8, PT ;  /* 0x000000080600722a */ /* 0x004fcc0003f6e000 */
[----:B------:R-:W-:Y:S02]  /*1810*/  @P2 FSEL R6, R8, R6, !P3 ;  /* 0x0000000608062208 */ /* 0x000fe40005800000 */
[----:B------:R-:W-:Y:S02]  /*1820*/  @P2 FSEL R7, R9, R7, !P3 ;  /* 0x0000000709072208 */ /* 0x000fe40005800000 */
[----:B------:R-:W-:-:S04]  /*1830*/  ISETP.GT.AND P2, PT, R4, 0xe0, PT ;  /* 0x000000e00400780c */ /* 0x000fc80003f44270 */
[----:B------:R-:W-:-:S06]  /*1840*/  DSETP.GEU.AND P3, PT, R6, R10, PT ;  /* 0x0000000a0600722a */ /* 0x000fcc0003f6e000 */
[----:B------:R-:W-:Y:S02]  /*1850*/  @P1 FSEL R6, R10, R6, !P3 ;  /* 0x000000060a061208 */ /* 0x000fe40005800000 */
[----:B------:R-:W-:-:S03]  /*1860*/  @P1 FSEL R7, R11, R7, !P3 ;  /* 0x000000070b071208 */ /* 0x000fc60005800000 */
[----:B------:R-:W-:Y:S02]  /*1870*/  IMAD.MOV.U32 R4, RZ, RZ, R6 ;  /* 0x000000ffff047224 */ /* 0x000fe400078e0006 */
[----:B------:R-:W-:-:S06]  /*1880*/  IMAD.MOV.U32 R5, RZ, RZ, R7 ;  /* 0x000000ffff057224 */ /* 0x000fcc00078e0007 */
[----:B0-----:R-:W-:-:S06]  /*1890*/  DSETP.GEU.AND P1, PT, R4, R2, PT ;  /* 0x000000020400722a */ /* 0x001fcc0003f2e000 */
[----:B------:R-:W-:Y:S02]  /*18a0*/  @P2 FSEL R6, R2, R6, !P1 ;  /* 0x0000000602062208 */ /* 0x000fe40004800000 */
[----:B------:R-:W-:Y:S01]  /*18b0*/  @P2 FSEL R7, R3, R7, !P1 ;  /* 0x0000000703072208 */ /* 0x000fe20004800000 */
[----:B------:R-:W-:Y:S06]  /*18c0*/  BRA `(.L_x_17) ;  /* 0x0000004000d07947 */ /* 0x000fec0003800000 */
.L_x_3:
[----:B------:R-:W0:Y:S01]  /*18d0*/  S2R R0, SR_TID.X ;  /* 0x0000000000007919 */ /* 0x000e220000002100 */
[----:B------:R-:W1:Y:S02]  /*18e0*/  LDCU.64 UR4, c[0x0][0x380] ;  /* 0x00007000ff0477ac */ /* 0x000e640008000a00 */
[----:B-1----:R-:W-:Y:S02]  /*18f0*/  IMAD.U32 R2, RZ, RZ, UR4 ;  /* 0x00000004ff027e24 */ /* 0x002fe4000f8e00ff */
[----:B------:R-:W-:Y:S02]  /*1900*/  IMAD.U32 R3, RZ, RZ, UR5 ;  /* 0x00000005ff037e24 */ /* 0x000fe4000f8e00ff */
[----:B0-----:R-:W-:-:S04]  /*1910*/  IMAD.SHL.U32 R5, R0, 0x4, RZ ;  /* 0x0000000400057824 */ /* 0x001fc800078e00ff */
[----:B------:R-:W-:-:S05]  /*1920*/  IMAD.WIDE.U32 R6, R5, 0x8, R2 ;  /* 0x0000000805067825 */ /* 0x000fca00078e0002 */
[----:B------:R-:W2:Y:S04]  /*1930*/  LDG.E.128.CONSTANT R20, desc[UR6][R6.64] ;  /* 0x0000000606147981 */ /* 0x000ea8000c1e9d00 */
[----:B------:R-:W3:Y:S04]  /*1940*/  LDG.E.128.CONSTANT R12, desc[UR6][R6.64+0x10] ;  /* 0x00001006060c7981 */ /* 0x000ee8000c1e9d00 */
[----:B------:R-:W4:Y:S04]  /*1950*/  LDG.E.128.CONSTANT R8, desc[UR6][R6.64+0x2000] ;  /* 0x0020000606087981 */ /* 0x000f28000c1e9d00 */
[----:B------:R0:W5:Y:S01]  /*1960*/  LDG.E.128.CONSTANT R16, desc[UR6][R6.64+0x2010] ;  /* 0x0020100606107981 */ /* 0x000162000c1e9d00 */
[----:B------:R-:W-:Y:S01]  /*1970*/  ISETP.GE.U32.AND P1, PT, R4, 0x1000, PT ;  /* 0x000010000400780c */ /* 0x000fe20003f26070 */
[----:B------:R-:W-:Y:S01]  /*1980*/  UMOV UR4, 0x800 ;  /* 0x0000080000047882 */ /* 0x000fe20000000000 */
[----:B--2---:R-:W-:-:S06]  /*1990*/  DSETP.GEU.AND P0, PT, R20, R22, PT ;  /* 0x000000161400722a */ /* 0x004fcc0003f0e000 */
[----:B------:R-:W-:Y:S02]  /*19a0*/  FSEL R20, R22, R20, !P0 ;  /* 0x0000001416147208 */ /* 0x000fe40004000000 */
[----:B------:R-:W-:-:S06]  /*19b0*/  FSEL R21, R23, R21, !P0 ;  /* 0x0000001517157208 */ /* 0x000fcc0004000000 */
[----:B---3--:R-:W-:-:S06]  /*19c0*/  DSETP.GEU.AND P0, PT, R20, R12, PT ;  /* 0x0000000c1400722a */ /* 0x008fcc0003f0e000 */
[----:B------:R-:W-:Y:S02]  /*19d0*/  FSEL R12, R12, R20, !P0 ;  /* 0x000000140c0c7208 */ /* 0x000fe40004000000 */
[----:B------:R-:W-:-:S06]  /*19e0*/  FSEL R13, R13, R21, !P0 ;  /* 0x000000150d0d7208 */ /* 0x000fcc0004000000 */
[----:B------:R-:W-:-:S06]  /*19f0*/  DSETP.GEU.AND P0, PT, R12, R14, PT ;  /* 0x0000000e0c00722a */ /* 0x000fcc0003f0e000 */
[----:B------:R-:W-:Y:S02]  /*1a00*/  FSEL R12, R14, R12, !P0 ;  /* 0x0000000c0e0c7208 */ /* 0x000fe40004000000 */
[----:B------:R-:W-:-:S06]  /*1a10*/  FSEL R13, R15, R13, !P0 ;  /* 0x0000000d0f0d7208 */ /* 0x000fcc0004000000 */
[----:B----4-:R-:W-:-:S06]  /*1a20*/  DSETP.GEU.AND P0, PT, R12, R8, PT ;  /* 0x000000080c00722a */ /* 0x010fcc0003f0e000 */
[----:B0-----:R-:W-:Y:S02]  /*1a30*/  FSEL R6, R8, R12, !P0 ;  /* 0x0000000c08067208 */ /* 0x001fe40004000000 */
[----:B------:R-:W-:-:S06]  /*1a40*/  FSEL R7, R9, R13, !P0 ;  /* 0x0000000d09077208 */ /* 0x000fcc0004000000 */
[----:B------:R-:W-:-:S06]  /*1a50*/  DSETP.GEU.AND P0, PT, R6, R10, PT ;  /* 0x0000000a0600722a */ /* 0x000fcc0003f0e000 */
[----:B------:R-:W-:Y:S02]  /*1a60*/  FSEL R6, R10, R6, !P0 ;  /* 0x000000060a067208 */ /* 0x000fe40004000000 */
[----:B------:R-:W-:-:S06]  /*1a70*/  FSEL R7, R11, R7, !P0 ;  /* 0x000000070b077208 */ /* 0x000fcc0004000000 */
[----:B-----5:R-:W-:-:S06]  /*1a80*/  DSETP.GEU.AND P0, PT, R6, R16, PT ;  /* 0x000000100600722a */ /* 0x020fcc0003f0e000 */
[----:B------:R-:W-:Y:S02]  /*1a90*/  FSEL R6, R16, R6, !P0 ;  /* 0x0000000610067208 */ /* 0x000fe40004000000 */
[----:B------:R-:W-:-:S06]  /*1aa0*/  FSEL R7, R17, R7, !P0 ;  /* 0x0000000711077208 */ /* 0x000fcc0004000000 */
[----:B------:R-:W-:-:S06]  /*1ab0*/  DSETP.GEU.AND P0, PT, R6, R18, PT ;  /* 0x000000120600722a */ /* 0x000fcc0003f0e000 */
[----:B------:R-:W-:Y:S02]  /*1ac0*/  FSEL R6, R18, R6, !P0 ;  /* 0x0000000612067208 */ /* 0x000fe40004000000 */
[----:B------:R-:W-:Y:S01]  /*1ad0*/  FSEL R7, R19, R7, !P0 ;  /* 0x0000000713077208 */ /* 0x000fe20004000000 */
[----:B------:R-:W-:Y:S06]  /*1ae0*/  @!P1 BRA `(.L_x_18) ;  /* 0x0000000000a49947 */ /* 0x000fec0003800000 */
[----:B------:R-:W0:Y:S01]  /*1af0*/  LDC R24, c[0x0][0x390] ;  /* 0x0000e400ff187b82 */ /* 0x000e220000000800 */
[----:B------:R-:W-:Y:S01]  /*1b00*/  VIADD R25, R4, 0xfffff800 ;  /* 0xfffff80004197836 */ /* 0x000fe20000000000 */
[----:B------:R-:W-:-:S06]  /*1b10*/  UMOV UR4, 0x800 ;  /* 0x0000080000047882 */ /* 0x000fcc0000000000 */
[----:B------:R-:W1:Y:S02]  /*1b20*/  LDC.64 R2, c[0x0][0x380] ;  /* 0x0000e000ff027b82 */ /* 0x000e640000000a00 */
.L_x_20:
[----:B------:R-:W-:-:S04]  /*1b30*/  VIADD R27, R5, UR4 ;  /* 0x00000004051b7c36 */ /* 0x000fc80008000000 */
[----:B-1----:R-:W-:-:S05]  /*1b40*/  IMAD.WIDE.U32 R26, R27, 0x8, R2 ;  /* 0x000000081b1a7825 */ /* 0x002fca00078e0002 */
[----:B------:R-:W2:Y:S04]  /*1b50*/  LDG.E.128.CONSTANT R12, desc[UR6][R26.64] ;  /* 0x000000061a0c7981 */ /* 0x000ea8000c1e9d00 */
[----:B------:R-:W3:Y:S04]  /*1b60*/  LDG.E.128.CONSTANT R16, desc[UR6][R26.64+0x10] ;  /* 0x000010061a107981 */ /* 0x000ee8000c1e9d00 */
[----:B------:R-:W4:Y:S04]  /*1b70*/  LDG.E.128.CONSTANT R20, desc[UR6][R26.64+0x2000] ;  /* 0x002000061a147981 */ /* 0x000f28000c1e9d00 */
[----:B------:R-:W5:Y:S01]  /*1b80*/  LDG.E.128.CONSTANT R8, desc[UR6][R26.64+0x2010] ;  /* 0x002010061a087981 */ /* 0x000f62000c1e9d00 */
[----:B0-----:R-:W-:Y:S01]  /*1b90*/  IMAD.MOV.U32 R4, RZ, RZ, R24 ;  /* 0x000000ffff047224 */ /* 0x001fe200078e0018 */
[----:B--2---:R-:W-:-:S06]  /*1ba0*/  DSETP.GEU.AND P0, PT, R6, R12, PT ;  /* 0x0000000c0600722a */ /* 0x004fcc0003f0e000 */
[----:B------:R-:W-:Y:S02]  /*1bb0*/  FSEL R6, R12, R6, !P0 ;  /* 0x000000060c067208 */ /* 0x000fe40004000000 */
[----:B------:R-:W-:-:S06]  /*1bc0*/  FSEL R7, R13, R7, !P0 ;  /* 0x000000070d077208 */ /* 0x000fcc0004000000 */
[----:B------:R-:W-:-:S06]  /*1bd0*/  DSETP.GEU.AND P0, PT, R6, R14, PT ;  /* 0x0000000e0600722a */ /* 0x000fcc0003f0e000 */
        /* <DEDUP_REMOVED lines=14> */
[----:B-----5:R-:W-:-:S06]  /*1cc0*/  DSETP.GEU.AND P0, PT, R6, R8, PT ;  /* 0x000000080600722a */ /* 0x020fcc0003f0e000 */
[----:B------:R-:W-:Y:S01]  /*1cd0*/  FSEL R6, R8, R6, !P0 ;  /* 0x0000000608067208 */ /* 0x000fe20004000000 */
[----:B------:R-:W-:Y:S01]  /*1ce0*/  VIADD R8, R4, -UR4 ;  /* 0x8000000404087c36 */ /* 0x000fe20008000000 */
[----:B------:R-:W-:-:S04]  /*1cf0*/  FSEL R7, R9, R7, !P0 ;  /* 0x0000000709077208 */ /* 0x000fc80004000000 */
[----:B------:R-:W-:Y:S02]  /*1d00*/  ISETP.GE.AND P1, PT, R8, 0x800, PT ;  /* 0x000008000800780c */ /* 0x000fe40003f26270 */
[----:B------:R-:W-:-:S06]  /*1d10*/  DSETP.GEU.AND P0, PT, R6, R10, PT ;  /* 0x0000000a0600722a */ /* 0x000fcc0003f0e000 */
[----:B------:R-:W-:Y:S02]  /*1d20*/  FSEL R6, R10, R6, !P0 ;  /* 0x000000060a067208 */ /* 0x000fe40004000000 */
[----:B------:R-:W-:-:S03]  /*1d30*/  FSEL R7, R11, R7, !P0 ;  /* 0x000000070b077208 */ /* 0x000fc60004000000 */
[----:B------:R-:W-:Y:S05]  /*1d40*/  @!P1 BRA `(.L_x_19) ;  /* 0x0000000c00009947 */ /* 0x000fea0003800000 */
[----:B------:R-:W-:-:S06]  /*1d50*/  UIADD3 UR4, UPT, UPT, UR4, 0x800, URZ ;  /* 0x0000080004047890 */ /* 0x000fcc000fffe0ff */
[----:B------:R-:W-:-:S13]  /*1d60*/  ISETP.LT.AND P0, PT, R25, UR4, PT ;  /* 0x0000000419007c0c */ /* 0x000fda000bf01270 */
[----:B------:R-:W-:Y:S05]  /*1d70*/  @!P0 BRA `(.L_x_20) ;  /* 0xfffffffc006c8947 */ /* 0x000fea000383ffff */
.L_x_18:
[----:B------:R-:W-:-:S13]  /*1d80*/  ISETP.LE.AND P0, PT, R4, UR4, PT ;  /* 0x0000000404007c0c */ /* 0x000fda000bf03270 */
[----:B------:R-:W-:Y:S05]  /*1d90*/  @P0 BRA `(.L_x_19) ;  /* 0x0000000800ec0947 */ /* 0x000fea0003800000 */
[----:B------:R-:W-:Y:S01]  /*1da0*/  VIADD R41, R4, -UR4 ;  /* 0x8000000404297c36 */ /* 0x000fe20008000000 */
[----:B------:R-:W-:Y:S04]  /*1db0*/  BSSY.RECONVERGENT B1, `(.L_x_19) ;  /* 0x00000b9000017945 */ /* 0x000fe80003800200 */
[----:B------:R-:W-:-:S13]  /*1dc0*/  ISETP.GE.AND P0, PT, R0, R41, PT ;  /* 0x000000290000720c */ /* 0x000fda0003f06270 */
[----:B------:R-:W-:Y:S05]  /*1dd0*/  @P0 BRA `(.L_x_21) ;  /* 0x0000000800d80947 */ /* 0x000fea0003800000 */
[----:B------:R-:W-:Y:S01]  /*1de0*/  LOP3.LUT R5, RZ, R0, RZ, 0x33, !PT ;  /* 0x00000000ff057212 */ /* 0x000fe200078e33ff */
[----:B------:R-:W-:Y:S01]  /*1df0*/  BSSY.RECONVERGENT B2, `(.L_x_22) ;  /* 0x0000016000027945 */ /* 0x000fe20003800200 */
[----:B------:R-:W-:Y:S02]  /*1e00*/  IMAD.MOV.U32 R40, RZ, RZ, R0 ;  /* 0x000000ffff287224 */ /* 0x000fe400078e0000 */
[----:B------:R-:W-:-:S04]  /*1e10*/  IADD3 R4, PT, PT, R4, -UR4, R5 ;  /* 0x8000000404047c10 */ /* 0x000fc8000fffe005 */
[C---:B------:R-:W-:Y:S02]  /*1e20*/  LOP3.LUT R5, R4.reuse, 0x300, RZ, 0xc0, !PT ;  /* 0x0000030004057812 */ /* 0x040fe400078ec0ff */
[----:B------:R-:W-:Y:S02]  /*1e30*/  ISETP.GE.U32.AND P2, PT, R4, 0x300, PT ;  /* 0x000003000400780c */ /* 0x000fe40003f46070 */
[----:B------:R-:W-:-:S13]  /*1e40*/  ISETP.NE.AND P0, PT, R5, 0x300, PT ;  /* 0x000003000500780c */ /* 0x000fda0003f05270 */
[----:B------:R-:W-:Y:S05]  /*1e50*/  @!P0 BRA `(.L_x_23) ;  /* 0x00000000003c8947 */ /* 0x000fea0003800000 */
[----:B------:R-:W-:Y:S01]  /*1e60*/  LEA.HI R4, R4, 0x1, RZ, 0x18 ;  /* 0x0000000104047811 */ /* 0x000fe200078fc0ff */
[----:B------:R-:W-:Y:S02]  /*1e70*/  VIADD R9, R0, UR4 ;  /* 0x0000000400097c36 */ /* 0x000fe40008000000 */
[----:B------:R-:W-:Y:S01]  /*1e80*/  IMAD.MOV.U32 R40, RZ, RZ, R0 ;  /* 0x000000ffff287224 */ /* 0x000fe200078e0000 */
[----:B------:R-:W-:-:S05]  /*1e90*/  LOP3.LUT R4, R4, 0x3, RZ, 0xc0, !PT ;  /* 0x0000000304047812 */ /* 0x000fca00078ec0ff */
[----:B------:R-:W-:-:S07]  /*1ea0*/  IMAD.MOV R8, RZ, RZ, -R4 ;  /* 0x000000ffff087224 */ /* 0x000fce00078e0a04 */
.L_x_24:
[----:B------:R-:W-:-:S06]  /*1eb0*/  IMAD.WIDE.U32 R4, R9, 0x8, R2 ;  /* 0x0000000809047825 */ /* 0x000fcc00078e0002 */
[----:B------:R-:W2:Y:S01]  /*1ec0*/  LDG.E.64.CONSTANT R4, desc[UR6][R4.64] ;  /* 0x0000000604047981 */ /* 0x000ea2000c1e9b00 */
[----:B------:R-:W-:Y:S02]  /*1ed0*/  VIADD R8, R8, 0x1 ;  /* 0x0000000108087836 */ /* 0x000fe40000000000 */
[----:B------:R-:W-:Y:S02]  /*1ee0*/  VIADD R40, R40, 0x100 ;  /* 0x0000010028287836 */ /* 0x000fe40000000000 */
[----:B------:R-:W-:Y:S01]  /*1ef0*/  VIADD R9, R9, 0x100 ;  /* 0x0000010009097836 */ /* 0x000fe20000000000 */
[----:B------:R-:W-:Y:S01]  /*1f00*/  ISETP.NE.AND P1, PT, R8, RZ, PT ;  /* 0x000000ff0800720c */ /* 0x000fe20003f25270 */
[----:B--2---:R-:W-:-:S06]  /*1f10*/  DSETP.GEU.AND P0, PT, R6, R4, PT ;  /* 0x000000040600722a */ /* 0x004fcc0003f0e000 */
[----:B------:R-:W-:Y:S02]  /*1f20*/  FSEL R6, R4, R6, !P0 ;  /* 0x0000000604067208 */ /* 0x000fe40004000000 */
[----:B------:R-:W-:-:S04]  /*1f30*/  FSEL R7, R5, R7, !P0 ;  /* 0x0000000705077208 */ /* 0x000fc80004000000 */
[----:B------:R-:W-:Y:S05]  /*1f40*/  @P1 BRA `(.L_x_24) ;  /* 0xfffffffc00d81947 */ /* 0x000fea000383ffff */
.L_x_23:
[----:B------:R-:W-:Y:S05]  /*1f50*/  BSYNC.RECONVERGENT B2 ;  /* 0x0000000000027941 */ /* 0x000fea0003800200 */
.L_x_22:
[----:B------:R-:W-:Y:S05]  /*1f60*/  @!P2 BRA `(.L_x_21) ;  /* 0x000000080074a947 */ /* 0x000fea0003800000 */
[----:B------:R-:W0:Y:S01]  /*1f70*/  LDCU.64 UR8, c[0x0][0x380] ;  /* 0x00007000ff0877ac */ /* 0x000e220008000a00 */
[----:B------:R-:W-:Y:S01]  /*1f80*/  IMAD.IADD R9, R41, 0x1, -R40 ;  /* 0x0000000129097824 */ /* 0x000fe200078e0a28 */
[C---:B------:R-:W-:Y:S01]  /*1f90*/  IADD3 R5, P0, PT, R40.reuse, UR4, RZ ;  /* 0x0000000428057c10 */ /* 0x040fe2000ff1e0ff */
[----:B------:R-:W-:Y:S01]  /*1fa0*/  BSSY.RECONVERGENT B2, `(.L_x_25) ;  /* 0x0000059000027945 */ /* 0x000fe20003800200 */
[----:B------:R-:W-:Y:S02]  /*1fb0*/  VIADD R43, R40, UR4 ;  /* 0x00000004282b7c36 */ /* 0x000fe40008000000 */
[----:B------:R-:W-:Y:S01]  /*1fc0*/  ISETP.GT.AND P1, PT, R9, 0xc00, PT ;  /* 0x00000c000900780c */ /* 0x000fe20003f24270 */
[----:B------:R-:W-:Y:S01]  /*1fd0*/  IMAD.X R8, RZ, RZ, RZ, P0 ;  /* 0x000000ffff087224 */ /* 0x000fe200000e06ff */
[----:B0-----:R-:W-:-:S04]  /*1fe0*/  LEA R4, P0, R5, UR8, 0x3 ;  /* 0x0000000805047c11 */ /* 0x001fc8000f8018ff */
[----:B------:R-:W-:Y:S02]  /*1ff0*/  LEA.HI.X R5, R5, UR9, R8, 0x3, P0 ;  /* 0x0000000905057c11 */ /* 0x000fe400080f1c08 */
[----:B------:R-:W-:-:S05]  /*2000*/  IADD3 R4, P0, PT, R4, 0x1000, RZ ;  /* 0x0000100004047810 */ /* 0x000fca0007f1e0ff */
[----:B------:R-:W-:Y:S01]  /*2010*/  IMAD.X R5, RZ, RZ, R5, P0 ;  /* 0x000000ffff057224 */ /* 0x000fe200000e0605 */
[----:B------:R-:W-:Y:S01]  /*2020*/  PLOP3.LUT P0, PT, PT, PT, PT, 0x80, 0x8 ;  /* 0x000000000008781c */ /* 0x000fe20003f0f070 */
[----:B------:R-:W-:-:S12]  /*2030*/  @!P1 BRA `(.L_x_26) ;  /* 0x00000004003c9947 */ /* 0x000fd80003800000 */
[----:B------:R-:W-:Y:S01]  /*2040*/  PLOP3.LUT P0, PT, PT, PT, PT, 0x8, 0x80 ;  /* 0x000000000080781c */ /* 0x000fe20003f0e170 */
[----:B------:R-:W-:-:S12]  /*2050*/  VIADD R45, R41, 0xfffff400 ;  /* 0xfffff400292d7836 */ /* 0x000fd80000000000 */
.L_x_27:
[C---:B------:R-:W-:Y:S01]  /*2060*/  IMAD.WIDE.U32 R38, R43.reuse, 0x8, R2 ;  /* 0x000000082b267825 */ /* 0x040fe200078e0002 */
[----:B------:R-:W2:Y:S04]  /*2070*/  LDG.E.64.CONSTANT R8, desc[UR6][R4.64+-0x800] ;  /* 0xfff8000604087981 */ /* 0x000ea8000c1e9b00 */
[----:B------:R-:W3:Y:S04]  /*2080*/  LDG.E.64.CONSTANT R10, desc[UR6][R4.64] ;  /* 0x00000006040a7981 */ /* 0x000ee8000c1e9b00 */
[----:B------:R-:W4:Y:S01]  /*2090*/  LDG.E.64.CONSTANT R38, desc[UR6][R38.64] ;  /* 0x0000000626267981 */ /* 0x000f22000c1e9b00 */
[----:B------:R-:W-:-:S03]  /*20a0*/  VIADD R15, R43, 0x400 ;  /* 0x000004002b0f7836 */ /* 0x000fc60000000000 */
[----:B------:R-:W5:Y:S01]  /*20b0*/  LDG.E.64.CONSTANT R12, desc[UR6][R4.64+0x800] ;  /* 0x00080006040c7981 */ /* 0x000f62000c1e9b00 */
[----:B------:R-:W-:-:S03]  /*20c0*/  IMAD.WIDE.U32 R14, R15, 0x8, R2 ;  /* 0x000000080f0e7825 */ /* 0x000fc600078e0002 */
[----:B------:R-:W5:Y:S04]  /*20d0*/  LDG.E.64.CONSTANT R16, desc[UR6][R4.64+0x1800] ;  /* 0x0018000604107981 */ /* 0x000f68000c1e9b00 */
[----:B------:R-:W5:Y:S04]  /*20e0*/  LDG.E.64.CONSTANT R14, desc[UR6][R14.64] ;  /* 0x000000060e0e7981 */ /* 0x000f68000c1e9b00 */
[----:B------:R-:W5:Y:S01]  /*20f0*/  LDG.E.64.CONSTANT R18, desc[UR6][R4.64+0x2000] ;  /* 0x0020000604127981 */ /* 0x000f62000c1e9b00 */
        /* <DEDUP_REMOVED lines=11> */
[----:B------:R-:W5:Y:S04]  /*21b0*/  LDG.E.64.CONSTANT R34, desc[UR6][R4.64+0x6000] ;  /* 0x0060000604227981 */ /* 0x000f68000c1e9b00 */
[----:B------:R0:W5:Y:S01]  /*21c0*/  LDG.E.64.CONSTANT R36, desc[UR6][R4.64+0x6800] ;  /* 0x0068000604247981 */ /* 0x000162000c1e9b00 */
[----:B------:R-:W-:-:S05]  /*21d0*/  VIADD R40, R40, 0x1000 ;  /* 0x0000100028287836 */ /* 0x000fca0000000000 */
[----:B------:R-:W-:Y:S02]  /*21e0*/  ISETP.GE.AND P2, PT, R40, R45, PT ;  /* 0x0000002d2800720c */ /* 0x000fe40003f46270 */
[----:B0-----:R-:W-:Y:S01]  /*21f0*/  IADD3 R4, P3, PT, R4, 0x8000, RZ ;  /* 0x0000800004047810 */ /* 0x001fe20007f7e0ff */
[----:B------:R-:W-:-:S04]  /*2200*/  VIADD R43, R43, 0x1000 ;  /* 0x000010002b2b7836 */ /* 0x000fc80000000000 */
[----:B------:R-:W-:Y:S01]  /*2210*/  IMAD.X R5, RZ, RZ, R5, P3 ;  /* 0x000000ffff057224 */ /* 0x000fe200018e0605 */
[----:B----4-:R-:W-:-:S06]  /*2220*/  DSETP.GEU.AND P1, PT, R6, R38, PT ;  /* 0x000000260600722a */ /* 0x010fcc0003f2e000 */
[----:B------:R-:W-:Y:S02]  /*2230*/  FSEL R6, R38, R6, !P1 ;  /* 0x0000000626067208 */ /* 0x000fe40004800000 */
[----:B------:R-:W-:-:S06]  /*2240*/  FSEL R7, R39, R7, !P1 ;  /* 0x0000000727077208 */ /* 0x000fcc0004800000 */
[----:B--2---:R-:W-:-:S06]  /*2250*/  DSETP.GEU.AND P1, PT, R6, R8, PT ;  /* 0x000000080600722a */ /* 0x004fcc0003f2e000 */
[----:B------:R-:W-:Y:S02]  /*2260*/  FSEL R6, R8, R6, !P1 ;  /* 0x0000000608067208 */ /* 0x000fe40004800000 */
[----:B------:R-:W-:-:S06]  /*2270*/  FSEL R7, R9, R7, !P1 ;  /* 0x0000000709077208 */ /* 0x000fcc0004800000 */
[----:B---3--:R-:W-:-:S06]  /*2280*/  DSETP.GEU.AND P1, PT, R6, R10, PT ;  /* 0x0000000a0600722a */ /* 0x008fcc0003f2e000 */
[----:B------:R-:W-:Y:S02]  /*2290*/  FSEL R6, R10, R6, !P1 ;  /* 0x000000060a067208 */ /* 0x000fe40004800000 */
[----:B------:R-:W-:-:S06]  /*22a0*/  FSEL R7, R11, R7, !P1 ;  /* 0x000000070b077208 */ /* 0x000fcc0004800000 */
[----:B-----5:R-:W-:-:S06]  /*22b0*/  DSETP.GEU.AND P1, PT, R6, R12, PT ;  /* 0x0000000c0600722a */ /* 0x020fcc0003f2e000 */
        /* <DEDUP_REMOVED lines=39> */
.L_x_26:
[----:B------:R-:W-:Y:S05]  /*2530*/  BSYNC.RECONVERGENT B2 ;  /* 0x0000000000027941 */ /* 0x000fea0003800200 */
.L_x_25:
[----:B------:R-:W-:Y:S01]  /*2540*/  IMAD.IADD R8, R41, 0x1, -R40 ;  /* 0x0000000129087824 */ /* 0x000fe200078e0a28 */
[----:B------:R-:W-:Y:S04]  /*2550*/  BSSY.RECONVERGENT B2, `(.L_x_28) ;  /* 0x000002b000027945 */ /* 0x000fe80003800200 */
[----:B------:R-:W-:-:S13]  /*2560*/  ISETP.GT.AND P1, PT, R8, 0x400, PT ;  /* 0x000004000800780c */ /* 0x000fda0003f24270 */
[----:B------:R-:W-:Y:S05]  /*2570*/  @!P1 BRA `(.L_x_29) ;  /* 0x0000000000a09947 */ /* 0x000fea0003800000 */
        /* <DEDUP_REMOVED lines=9> */
[----:B------:R-:W5:Y:S04]  /*2610*/  LDG.E.64.CONSTANT R22, desc[UR6][R4.64+0x2000] ;  /* 0x0020000604167981 */ /* 0x000f68000c1e9b00 */
[----:B------:R0:W5:Y:S01]  /*2620*/  LDG.E.64.CONSTANT R8, desc[UR6][R4.64+0x2800] ;  /* 0x0028000604087981 */ /* 0x000162000c1e9b00 */
[----:B------:R-:W-:-:S02]  /*2630*/  VIADD R40, R40, 0x800 ;  /* 0x0000080028287836 */ /* 0x000fc40000000000 */
[----:B------:R-:W-:Y:S01]  /*2640*/  VIADD R43, R43, 0x800 ;  /* 0x000008002b2b7836 */ /* 0x000fe20000000000 */
[----:B0-----:R-:W-:-:S05]  /*2650*/  IADD3 R4, P2, PT, R4, 0x4000, RZ ;  /* 0x0000400004047810 */ /* 0x001fca0007f5e0ff */
        /* <DEDUP_REMOVED lines=22> */
[----:B------:R-:W-:Y:S01]  /*27c0*/  DSETP.GEU.AND P1, PT, R6, R8, PT ;  /* 0x000000080600722a */ /* 0x000fe20003f2e000 */
[----:B------:R-:W-:-:S05]  /*27d0*/  PLOP3.LUT P0, PT, PT, PT, PT, 0x8, 0x80 ;  /* 0x000000000080781c */ /* 0x000fca0003f0e170 */
[----:B------:R-:W-:Y:S02]  /*27e0*/  FSEL R6, R8, R6, !P1 ;  /* 0x0000000608067208 */ /* 0x000fe40004800000 */
[----:B------:R-:W-:-:S07]  /*27f0*/  FSEL R7, R9, R7, !P1 ;  /* 0x0000000709077208 */ /* 0x000fce0004800000 */
.L_x_29:
[----:B------:R-:W-:Y:S05]  /*2800*/  BSYNC.RECONVERGENT B2 ;  /* 0x0000000000027941 */ /* 0x000fea0003800200 */
.L_x_28:
[----:B------:R-:W-:-:S13]  /*2810*/  ISETP.LT.OR P0, PT, R40, R41, P0 ;  /* 0x000000292800720c */ /* 0x000fda0000701670 */
[----:B------:R-:W-:Y:S05]  /*2820*/  @!P0 BRA `(.L_x_21) ;  /* 0x0000000000448947 */ /* 0x000fea0003800000 */
[----:B------:R-:W-:Y:S01]  /*2830*/  IMAD.WIDE.U32 R2, R43, 0x8, R2 ;  /* 0x000000082b027825 */ /* 0x000fe200078e0002 */
[----:B------:R-:W2:Y:S04]  /*2840*/  LDG.E.64.CONSTANT R8, desc[UR6][R4.64+-0x800] ;  /* 0xfff8000604087981 */ /* 0x000ea8000c1e9b00 */
[----:B------:R-:W3:Y:S04]  /*2850*/  LDG.E.64.CONSTANT R10, desc[UR6][R4.64] ;  /* 0x00000006040a7981 */ /* 0x000ee8000c1e9b00 */
[----:B------:R-:W4:Y:S04]  /*2860*/  LDG.E.64.CONSTANT R2, desc[UR6][R2.64] ;  /* 0x0000000602027981 */ /* 0x000f28000c1e9b00 */
[----:B------:R-:W5:Y:S01]  /*2870*/  LDG.E.64.CONSTANT R12, desc[UR6][R4.64+0x800] ;  /* 0x00080006040c7981 */ /* 0x000f62000c1e9b00 */
        /* <DEDUP_REMOVED lines=11> */
[----:B------:R-:W-:-:S07]  /*2930*/  FSEL R7, R13, R3, !P0 ;  /* 0x000000030d077208 */ /* 0x000fce0004000000 */
.L_x_21:
[----:B------:R-:W-:Y:S05]  /*2940*/  BSYNC.RECONVERGENT B1 ;  /* 0x0000000000017941 */ /* 0x000fea0003800200 */
.L_x_19:
[----:B------:R-:W0:Y:S01]  /*2950*/  S2R R10, SR_LANEID ;  /* 0x00000000000a7919 */ /* 0x000e220000000000 */
[----:B------:R-:W-:Y:S04]  /*2960*/  SHFL.DOWN PT, R2, R6, 0x1, 0x1f ;  /* 0x08201f0006027f89 */ /* 0x000fe800000e0000 */
        /* <DEDUP_REMOVED lines=10> */
[----:B------:R-:W-:-:S02]  /*2a10*/  @!P2 MOV R7, 0x400 ;  /* 0x000004000007a802 */ /* 0x000fc40000000f00 */
        /* <DEDUP_REMOVED lines=8> */
[----:B------:R-:W-:Y:S01]  /*2aa0*/  SHFL.DOWN PT, R2, R4, 0x4, 0x1f ;  /* 0x08801f0004027f89 */ /* 0x000fe200000e0000 */
[----:B-1----:R-:W-:-:S03]  /*2ab0*/  @!P2 LEA R7, R8, R7, 0x18 ;  /* 0x000000070807a211 */ /* 0x002fc600078ec0ff */
[----:B------:R-:W0:Y:S02]  /*2ac0*/  SHFL.DOWN PT, R3, R5, 0x4, 0x1f ;  /* 0x08801f0005037f89 */ /* 0x000e2400000e0000 */
[----:B------:R-:W-:Y:S01]  /*2ad0*/  @!P2 IMAD.IADD R9, R6, 0x1, R7 ;  /* 0x000000010609a824 */ /* 0x000fe200078e0207 */
[----:B0-----:R-:W-:-:S06]  /*2ae0*/  DSETP.GEU.AND P0, PT, R4, R2, PT ;  /* 0x000000020400722a */ /* 0x001fcc0003f0e000 */
[----:B------:R-:W-:Y:S02]  /*2af0*/  @!P1 FSEL R4, R2, R4, !P0 ;  /* 0x0000000402049208 */ /* 0x000fe40004000000 */
[----:B------:R-:W-:Y:S02]  /*2b00*/  @!P1 FSEL R5, R3, R5, !P0 ;  /* 0x0000000503059208 */ /* 0x000fe40004000000 */
[----:B------:R-:W-:Y:S01]  /*2b10*/  ISETP.GT.AND P1, PT, R10, 0x17, PT ;  /* 0x000000170a00780c */ /* 0x000fe20003f24270 */
[----:B------:R-:W-:Y:S04]  /*2b20*/  SHFL.DOWN PT, R2, R4, 0x8, 0x1f ;  /* 0x09001f0004027f89 */ /* 0x000fe800000e0000 */
[----:B------:R-:W0:Y:S02]  /*2b30*/  SHFL.DOWN PT, R3, R5, 0x8, 0x1f ;  /* 0x09001f0005037f89 */ /* 0x000e2400000e0000 */
[----:B0-----:R-:W-:-:S06]  /*2b40*/  DSETP.GEU.AND P0, PT, R4, R2, PT ;  /* 0x000000020400722a */ /* 0x001fcc0003f0e000 */
[----:B------:R-:W-:Y:S02]  /*2b50*/  @!P1 FSEL R4, R2, R4, !P0 ;  /* 0x0000000402049208 */ /* 0x000fe40004000000 */
[----:B------:R-:W-:Y:S02]  /*2b60*/  @!P1 FSEL R5, R3, R5, !P0 ;  /* 0x0000000503059208 */ /* 0x000fe40004000000 */
[----:B------:R-:W-:Y:S01]  /*2b70*/  ISETP.GT.AND P1, PT, R10, 0xf, PT ;  /* 0x0000000f0a00780c */ /* 0x000fe20003f24270 */
[----:B------:R-:W-:Y:S04]  /*2b80*/  SHFL.DOWN PT, R2, R4, 0x10, 0x1f ;  /* 0x0a001f0004027f89 */ /* 0x000fe800000e0000 */
[----:B------:R-:W0:Y:S02]  /*2b90*/  SHFL.DOWN PT, R3, R5, 0x10, 0x1f ;  /* 0x0a001f0005037f89 */ /* 0x000e2400000e0000 */
[----:B0-----:R-:W-:-:S06]  /*2ba0*/  DSETP.GEU.AND P0, PT, R4, R2, PT ;  /* 0x000000020400722a */ /* 0x001fcc0003f0e000 */
[----:B------:R-:W-:Y:S02]  /*2bb0*/  FSEL R2, R2, R4, !P0 ;  /* 0x0000000402027208 */ /* 0x000fe40004000000 */
        /* <DEDUP_REMOVED lines=10> */
[----:B--2---:R-:W0:Y:S04]  /*2c60*/  LDS.128 R8, [UR4+0x10] ;  /* 0x00001004ff087984 */ /* 0x004e280008000c00 */
        /* <DEDUP_REMOVED lines=25> */
.L_x_2:
        /* <DEDUP_REMOVED lines=12> */
.L_x_32:
[----:B------:R-:W-:Y:S05]  /*2ec0*/  BSYNC.RECONVERGENT B1 ;  /* 0x0000000000017941 */ /* 0x000fea0003800200 */
.L_x_31:
        /* <DEDUP_REMOVED lines=17> */
.L_x_37:
        /* <DEDUP_REMOVED lines=12> */
.L_x_36:
[----:B------:R-:W-:Y:S05]  /*30a0*/  BSYNC.RECONVERGENT B2 ;  /* 0x0000000000027941 */ /* 0x000fea0003800200 */
.L_x_35:
        /* <DEDUP_REMOVED lines=9> */
.L_x_40:
        /* <DEDUP_REMOVED lines=74> */
.L_x_39:
[----:B------:R-:W-:Y:S05]  /*35e0*/  BSYNC.RECONVERGENT B2 ;  /* 0x0000000000027941 */ /* 0x000fea0003800200 */
.L_x_38:
        /* <DEDUP_REMOVED lines=42> */
.L_x_42:
[----:B------:R-:W-:Y:S05]  /*3890*/  BSYNC.RECONVERGENT B2 ;  /* 0x0000000000027941 */ /* 0x000fea0003800200 */
.L_x_41:
        /* <DEDUP_REMOVED lines=20> */
.L_x_34:
[----:B------:R-:W-:Y:S05]  /*39e0*/  BSYNC.RECONVERGENT B1 ;  /* 0x0000000000017941 */ /* 0x000fea0003800200 */
.L_x_33:
        /* <DEDUP_REMOVED lines=14> */
[----:B------:R-:W-:Y:S01]  /*3ad0*/  IMAD.MOV.U32 R2, RZ, RZ, R9 ;  /* 0x000000ffff027224 */ /* 0x000fe200078e0009 */
[----:B------:R-:W-:Y:S01]  /*3ae0*/  @!P2 MOV R4, 0x400 ;  /* 0x000004000004a802 */ /* 0x000fe20000000f00 */
[----:B------:R-:W-:Y:S01]  /*3af0*/  IMAD.MOV.U32 R3, RZ, RZ, R11 ;  /* 0x000000ffff037224 */ /* 0x000fe200078e000b */
[----:B------:R-:W0:Y:S01]  /*3b00*/  SHFL.DOWN PT, R7, R11, 0x2, 0x1f ;  /* 0x08401f000b077f89 */ /* 0x000e2200000e0000 */
[----:B------:R-:W-:Y:S01]  /*3b10*/  @!P2 SHF.R.U32.HI R0, RZ, 0x2, R5 ;  /* 0x00000002ff00a819 */ /* 0x000fe20000011605 */
[----:B------:R-:W1:Y:S03]  /*3b20*/  @!P2 S2R R13, SR_CgaCtaId ;  /* 0x00000000000da919 */ /* 0x000e660000008800 */
[----:B------:R-:W-:Y:S01]  /*3b30*/  @!P2 LOP3.LUT R0, R0, 0xf8, RZ, 0xc0, !PT ;  /* 0x000000f80000a812 */ /* 0x000fe200078ec0ff */
[----:B0-----:R-:W-:-:S06]  /*3b40*/  DSETP.GEU.AND P0, PT, R2, R6, PT ;  /* 0x000000060200722a */ /* 0x001fcc0003f0e000 */
[----:B------:R-:W-:Y:S02]  /*3b50*/  @!P1 FSEL R9, R6, R9, !P0 ;  /* 0x0000000906099208 */ /* 0x000fe40004000000 */
[----:B------:R-:W-:Y:S02]  /*3b60*/  @!P1 FSEL R11, R7, R11, !P0 ;  /* 0x0000000b070b9208 */ /* 0x000fe40004000000 */
[----:B------:R-:W-:Y:S01]  /*3b70*/  ISETP.GT.AND P1, PT, R8, 0x1b, PT ;  /* 0x0000001b0800780c */ /* 0x000fe20003f24270 */
[----:B------:R-:W-:Y:S01]  /*3b80*/  SHFL.DOWN PT, R2, R9, 0x4, 0x1f ;  /* 0x08801f0009027f89 */ /* 0x000fe200000e0000 */
[----:B------:R-:W-:Y:S01]  /*3b90*/  IMAD.MOV.U32 R6, RZ, RZ, R9 ;  /* 0x000000ffff067224 */ /* 0x000fe200078e0009 */
[----:B-1----:R-:W-:Y:S01]  /*3ba0*/  @!P2 LEA R13, R13, R4, 0x18 ;  /* 0x000000040d0da211 */ /* 0x002fe200078ec0ff */
[----:B------:R-:W-:Y:S01]  /*3bb0*/  IMAD.MOV.U32 R7, RZ, RZ, R11 ;  /* 0x000000ffff077224 */ /* 0x000fe200078e000b */
[----:B------:R-:W0:Y:S03]  /*3bc0*/  SHFL.DOWN PT, R3, R11, 0x4, 0x1f ;  /* 0x08801f000b037f89 */ /* 0x000e2600000e0000 */
[----:B------:R-:W-:-:S02]  /*3bd0*/  @!P2 IMAD.IADD R13, R0, 0x1, R13 ;  /* 0x00000001000da824 */ /* 0x000fc400078e020d */
[----:B0-----:R-:W-:-:S06]  /*3be0*/  DSETP.GEU.AND P0, PT, R6, R2, PT ;  /* 0x000000020600722a */ /* 0x001fcc0003f0e000 */
[----:B------:R-:W-:Y:S02]  /*3bf0*/  @!P1 FSEL R9, R2, R9, !P0 ;  /* 0x0000000902099208 */ /* 0x000fe40004000000 */
[----:B------:R-:W-:Y:S02]  /*3c00*/  @!P1 FSEL R11, R3, R11, !P0 ;  /* 0x0000000b030b9208 */ /* 0x000fe40004000000 */
[----:B------:R-:W-:Y:S01]  /*3c10*/  ISETP.GT.AND P1, PT, R8, 0x17, PT ;  /* 0x000000170800780c */ /* 0x000fe20003f24270 */
[----:B------:R-:W-:Y:S01]  /*3c20*/  SHFL.DOWN PT, R2, R9, 0x8, 0x1f ;  /* 0x09001f0009027f89 */ /* 0x000fe200000e0000 */
[----:B------:R-:W-:Y:S02]  /*3c30*/  IMAD.MOV.U32 R6, RZ, RZ, R9 ;  /* 0x000000ffff067224 */ /* 0x000fe400078e0009 */
[----:B------:R-:W-:Y:S01]  /*3c40*/  IMAD.MOV.U32 R7, RZ, RZ, R11 ;  /* 0x000000ffff077224 */ /* 0x000fe200078e000b */
[----:B------:R-:W0:Y:S05]  /*3c50*/  SHFL.DOWN PT, R3, R11, 0x8, 0x1f ;  /* 0x09001f000b037f89 */ /* 0x000e2a00000e0000 */
        /* <DEDUP_REMOVED lines=20> */
[----:B------:R-:W0:Y:S04]  /*3da0*/  LDS.128 R8, [UR4+0x10] ;  /* 0x00001004ff087984 */ /* 0x000e280008000c00 */
[----:B-1----:R-:W1:Y:S01]  /*3db0*/  LDS.128 R12, [UR4+0x20] ;  /* 0x00002004ff0c7984 */ /* 0x002e620008000c00 */
        /* <DEDUP_REMOVED lines=24> */
.L_x_43:
        /* <DEDUP_REMOVED lines=20> */
[----:B------:R-:W0:Y:S05]  /*4080*/  SHFL.DOWN PT, R7, R0, 0x2, R11 ;  /* 0x0840000000077989 */ /* 0x000e2a00000e000b */
[----:B0-----:R-:W-:-:S06]  /*4090*/  DSETP.GEU.AND P0, PT, R2, R6, PT ;  /* 0x000000060200722a */ /* 0x001fcc0003f0e000 */
[----:B------:R-:W-:Y:S01]  /*40a0*/  @!P1 FSEL R9, R6, R9, !P0 ;  /* 0x0000000906099208 */ /* 0x000fe20004000000 */
[----:B------:R-:W-:Y:S01]  /*40b0*/  VIADD R6, R8, 0x4 ;  /* 0x0000000408067836 */ /* 0x000fe20000000000 */
[----:B------:R-:W-:-:S03]  /*40c0*/  @!P1 FSEL R0, R7, R0, !P0 ;  /* 0x0000000007009208 */ /* 0x000fc60004000000 */
[----:B------:R-:W-:Y:S01]  /*40d0*/  SHFL.DOWN PT, R2, R9, 0x4, R11 ;  /* 0x0880000009027989 */ /* 0x000fe200000e000b */
[----:B------:R-:W-:Y:S01]  /*40e0*/  ISETP.GT.AND P1, PT, R6, R11, PT ;  /* 0x0000000b0600720c */ /* 0x000fe20003f24270 */
[----:B------:R-:W-:Y:S02]  /*40f0*/  IMAD.MOV.U32 R6, RZ, RZ, R9 ;  /* 0x000000ffff067224 */ /* 0x000fe400078e0009 */
[----:B------:R-:W0:Y:S01]  /*4100*/  SHFL.DOWN PT, R3, R0, 0x4, R11 ;  /* 0x0880000000037989 */ /* 0x000e2200000e000b */
[----:B------:R-:W-:-:S06]  /*4110*/  IMAD.MOV.U32 R7, RZ, RZ, R0 ;  /* 0x000000ffff077224 */ /* 0x000fcc00078e0000 */
[----:B0-----:R-:W-:Y:S01]  /*4120*/  DSETP.GEU.AND P0, PT, R6, R2, PT ;  /* 0x000000020600722a */ /* 0x001fe20003f0e000 */
[----:B------:R-:W-:-:S05]  /*4130*/  VIADD R6, R8, 0x8 ;  /* 0x0000000808067836 */ /* 0x000fca0000000000 */
        /* <DEDUP_REMOVED lines=15> */
[----:B------:R-:W-:Y:S02]  /*4230*/  IMAD.MOV.U32 R6, RZ, RZ, R9 ;  /* 0x000000ffff067224 */ /* 0x000fe400078e0009 */
[----:B------:R-:W-:Y:S01]  /*4240*/  IMAD.MOV.U32 R7, RZ, RZ, R0 ;  /* 0x000000ffff077224 */ /* 0x000fe200078e0000 */
[----:B------:R-:W0:Y:S05]  /*4250*/  SHFL.DOWN PT, R3, R0, 0x10, R11 ;  /* 0x0a00000000037989 */ /* 0x000e2a00000e000b */
[----:B0-----:R-:W-:Y:S01]  /*4260*/  DSETP.GEU.AND P1, PT, R6, R2, PT ;  /* 0x000000020600722a */ /* 0x001fe20003f2e000 */
[----:B------:R-:W-:-:S02]  /*4270*/  @!P0 MOV R7, 0x400 ;  /* 0x0000040000078802 */ /* 0x000fc40000000f00 */
[----:B------:R-:W-:Y:S02]  /*4280*/  @!P0 SHF.R.U32.HI R6, RZ, 0x2, R5 ;  /* 0x00000002ff068819 */ /* 0x000fe40000011605 */
[----:B-1----:R-:W-:Y:S02]  /*4290*/  @!P0 LEA R7, R10, R7, 0x18 ;  /* 0x000000070a078211 */ /* 0x002fe400078ec0ff */
[----:B------:R-:W-:Y:S02]  /*42a0*/  @!P0 LOP3.LUT R6, R6, 0xf8, RZ, 0xc0, !PT ;  /* 0x000000f806068812 */ /* 0x000fe400078ec0ff */
[----:B------:R-:W-:Y:S02]  /*42b0*/  @!P2 FSEL R9, R2, R9, !P1 ;  /* 0x000000090209a208 */ /* 0x000fe40004800000 */
[----:B------:R-:W-:Y:S01]  /*42c0*/  @!P2 FSEL R0, R3, R0, !P1 ;  /* 0x000000000300a208 */ /* 0x000fe20004800000 */
[----:B------:R-:W-:Y:S02]  /*42d0*/  @!P0 IMAD.IADD R3, R6, 0x1, R7 ;  /* 0x0000000106038824 */ /* 0x000fe400078e0207 */
[----:B------:R-:W-:-:S02]  /*42e0*/  IMAD.MOV.U32 R6, RZ, RZ, R9 ;  /* 0x000000ffff067224 */ /* 0x000fc400078e0009 */
[----:B------:R-:W-:-:S05]  /*42f0*/  IMAD.MOV.U32 R7, RZ, RZ, R0 ;  /* 0x000000ffff077224 */ /* 0x000fca00078e0000 */
[----:B------:R1:W-:Y:S01]  /*4300*/  @!P0 STS.64 [R3+0x8], R6 ;  /* 0x0000080603008388 */ /* 0x0003e20000000a00 */
[----:B------:R-:W-:Y:S01]  /*4310*/  BAR.SYNC.DEFER_BLOCKING 0x0 ;  /* 0x0000000000007b1d */ /* 0x000fe20000010000 */
[----:B------:R-:W-:-:S13]  /*4320*/  ISETP.NE.AND P0, PT, R5, RZ, PT ;  /* 0x000000ff0500720c */ /* 0x000fda0003f05270 */
[----:B-1----:R-:W-:Y:S05]  /*4330*/  @P0 BRA `(.L_x_17) ;  /* 0x0000001800340947 */ /* 0x002fea0003800000 */
[----:B------:R-:W0:Y:S01]  /*4340*/  S2UR UR5, SR_CgaCtaId ;  /* 0x00000000000579c3 */ /* 0x000e220000008800 */
[----:B------:R-:W-:Y:S01]  /*4350*/  UMOV UR4, 0x400 ;  /* 0x0000040000047882 */ /* 0x000fe20000000000 */
[C---:B------:R-:W-:Y:S02]  /*4360*/  ISETP.GT.AND P3, PT, R4.reuse, 0x20, PT ;  /* 0x000000200400780c */ /* 0x040fe40003f64270 */
        /* <DEDUP_REMOVED lines=10> */
[----:B------:R-:W-:Y:S01]  /*4410*/  ISETP.GT.AND P1, PT, R4, 0x60, PT ;  /* 0x000000600400780c */ /* 0x000fe20003f24270 */
[----:B------:R-:W-:Y:S02]  /*4420*/  IMAD.MOV.U32 R2, RZ, RZ, R6 ;  /* 0x000000ffff027224 */ /* 0x000fe400078e0006 */
        /* <DEDUP_REMOVED lines=29> */
.L_x_30:
[----:B------:R-:W0:Y:S01]  /*4600*/  S2R R41, SR_TID.X ;  /* 0x0000000000297919 */ /* 0x000e220000002100 */
[----:B------:R-:W0:Y:S02]  /*4610*/  LDC.64 R6, c[0x0][0x380] ;  /* 0x0000e000ff067b82 */ /* 0x000e240000000a00 */
[----:B0-----:R-:W-:-:S05]  /*4620*/  IMAD.WIDE.U32 R6, R41, 0x8, R6 ;  /* 0x0000000829067825 */ /* 0x001fca00078e0006 */
[----:B------:R-:W2:Y:S04]  /*4630*/  LDG.E.64.CONSTANT R20, desc[UR6][R6.64] ;  /* 0x0000000606147981 */ /* 0x000ea8000c1e9b00 */
[----:B------:R-:W2:Y:S04]  /*4640*/  LDG.E.64.CONSTANT R2, desc[UR6][R6.64+0x800] ;  /* 0x0008000606027981 */ /* 0x000ea8000c1e9b00 */
[----:B------:R-:W3:Y:S04]  /*4650*/  LDG.E.64.CONSTANT R8, desc[UR6][R6.64+0x1000] ;  /* 0x0010000606087981 */ /* 0x000ee8000c1e9b00 */
[----:B------:R-:W4:Y:S04]  /*4660*/  LDG.E.64.CONSTANT R10, desc[UR6][R6.64+0x1800] ;  /* 0x00180006060a7981 */ /* 0x000f28000c1e9b00 */
[----:B------:R-:W5:Y:S04]  /*4670*/  LDG.E.64.CONSTANT R12, desc[UR6][R6.64+0x2000] ;  /* 0x00200006060c7981 */ /* 0x000f68000c1e9b00 */
[----:B------:R-:W5:Y:S04]  /*4680*/  LDG.E.64.CONSTANT R14, desc[UR6][R6.64+0x2800] ;  /* 0x00280006060e7981 */ /* 0x000f68000c1e9b00 */
[----:B------:R-:W5:Y:S04]  /*4690*/  LDG.E.64.CONSTANT R16, desc[UR6][R6.64+0x3000] ;  /* 0x0030000606107981 */ /* 0x000f68000c1e9b00 */
[----:B------:R-:W5:Y:S01]  /*46a0*/  LDG.E.64.CONSTANT R18, desc[UR6][R6.64+0x3800] ;  /* 0x0038000606127981 */ /* 0x000f62000c1e9b00 */
[----:B------:R-:W-:Y:S01]  /*46b0*/  ISETP.GE.U32.AND P1, PT, R4, 0x1000, PT ;  /* 0x000010000400780c */ /* 0x000fe20003f26070 */
[----:B------:R-:W-:Y:S01]  /*46c0*/  IMAD.MOV.U32 R45, RZ, RZ, 0x800 ;  /* 0x00000800ff2d7424 */ /* 0x000fe200078e00ff */
[----:B--2---:R-:W-:-:S06]  /*46d0*/  DSETP.GEU.AND P0, PT, R20, R2, PT ;  /* 0x000000021400722a */ /* 0x004fcc0003f0e000 */
        /* <DEDUP_REMOVED lines=21> */
[----:B------:R-:W0:Y:S01]  /*4830*/  LDC R24, c[0x0][0x390] ;  /* 0x0000e400ff187b82 */ /* 0x000e220000000800 */
[----:B------:R-:W-:Y:S02]  /*4840*/  VIADD R0, R4, 0xfffff800 ;  /* 0xfffff80004007836 */ /* 0x000fe40000000000 */
[----:B------:R-:W-:-:S07]  /*4850*/  IMAD.MOV.U32 R45, RZ, RZ, 0x800 ;  /* 0x00000800ff2d7424 */ /* 0x000fce00078e00ff */
.L_x_46:
[----:B------:R-:W-:-:S05]  /*4860*/  IMAD.WIDE R4, R45, 0x8, R6 ;  /* 0x000000082d047825 */ /* 0x000fca00078e0206 */
[----:B------:R-:W2:Y:S04]  /*4870*/  LDG.E.64.CONSTANT R10, desc[UR6][R4.64] ;  /* 0x00000006040a7981 */ /* 0x000ea8000c1e9b00 */
[----:B------:R-:W3:Y:S04]  /*4880*/  LDG.E.64.CONSTANT R12, desc[UR6][R4.64+0x800] ;  /* 0x00080006040c7981 */ /* 0x000ee8000c1e9b00 */
[----:B------:R-:W4:Y:S04]  /*4890*/  LDG.E.64.CONSTANT R14, desc[UR6][R4.64+0x1000] ;  /* 0x00100006040e7981 */ /* 0x000f28000c1e9b00 */
[----:B------:R-:W5:Y:S04]  /*48a0*/  LDG.E.64.CONSTANT R16, desc[UR6][R4.64+0x1800] ;  /* 0x0018000604107981 */ /* 0x000f68000c1e9b00 */
[----:B------:R-:W5:Y:S04]  /*48b0*/  LDG.E.64.CONSTANT R18, desc[UR6][R4.64+0x2000] ;  /* 0x0020000604127981 */ /* 0x000f68000c1e9b00 */
[----:B------:R-:W5:Y:S04]  /*48c0*/  LDG.E.64.CONSTANT R20, desc[UR6][R4.64+0x2800] ;  /* 0x0028000604147981 */ /* 0x000f68000c1e9b00 */
[----:B------:R-:W5:Y:S04]  /*48d0*/  LDG.E.64.CONSTANT R22, desc[UR6][R4.64+0x3000] ;  /* 0x0030000604167981 */ /* 0x000f68000c1e9b00 */
[----:B------:R0:W5:Y:S02]  /*48e0*/  LDG.E.64.CONSTANT R8, desc[UR6][R4.64+0x3800] ;  /* 0x0038000604087981 */ /* 0x000164000c1e9b00 */
[----:B0-----:R-:W-:-:S04]  /*48f0*/  IMAD.MOV.U32 R4, RZ, RZ, R24 ;  /* 0x000000ffff047224 */ /* 0x001fc800078e0018 */
[----:B------:R-:W-:-:S05]  /*4900*/  IMAD.IADD R5, R4, 0x1, -R45 ;  /* 0x0000000104057824 */ /* 0x000fca00078e0a2d */
[----:B------:R-:W-:Y:S01]  /*4910*/  ISETP.GE.AND P1, PT, R5, 0x800, PT ;  /* 0x000008000500780c */ /* 0x000fe20003f26270 */
        /* <DEDUP_REMOVED lines=25> */
[----:B------:R-:W-:-:S05]  /*4ab0*/  VIADD R45, R45, 0x800 ;  /* 0x000008002d2d7836 */ /* 0x000fca0000000000 */
[----:B------:R-:W-:-:S13]  /*4ac0*/  ISETP.GT.AND P0, PT, R45, R0, PT ;  /* 0x000000002d00720c */ /* 0x000fda0003f04270 */
[----:B------:R-:W-:Y:S05]  /*4ad0*/  @!P0 BRA `(.L_x_46) ;  /* 0xfffffffc00608947 */ /* 0x000fea000383ffff */
.L_x_44:
[----:B------:R-:W-:-:S13]  /*4ae0*/  ISETP.GE.AND P0, PT, R45, R4, PT ;  /* 0x000000042d00720c */ /* 0x000fda0003f06270 */
[----:B------:R-:W-:Y:S05]  /*4af0*/  @P0 BRA `(.L_x_45) ;  /* 0x0000000800fc0947 */ /* 0x000fea0003800000 */
[----:B------:R-:W-:Y:S01]  /*4b00*/  IMAD.IADD R0, R4, 0x1, -R45 ;  /* 0x0000000104007824 */ /* 0x000fe200078e0a2d */
[----:B------:R-:W-:Y:S04]  /*4b10*/  BSSY.RECONVERGENT B1, `(.L_x_45) ;  /* 0x00000bd000017945 */ /* 0x000fe80003800200 */
[----:B------:R-:W-:-:S13]  /*4b20*/  ISETP.GE.AND P0, PT, R41, R0, PT ;  /* 0x000000002900720c */ /* 0x000fda0003f06270 */
[----:B------:R-:W-:Y:S05]  /*4b30*/  @P0 BRA `(.L_x_47) ;  /* 0x0000000800e80947 */ /* 0x000fea0003800000 */
[----:B------:R-:W-:Y:S01]  /*4b40*/  LOP3.LUT R5, RZ, R41, RZ, 0x33, !PT ;  /* 0x00000029ff057212 */ /* 0x000fe200078e33ff */
[----:B------:R-:W-:Y:S01]  /*4b50*/  BSSY.RECONVERGENT B2, `(.L_x_48) ;  /* 0x0000017000027945 */ /* 0x000fe20003800200 */
[----:B------:R-:W-:Y:S02]  /*4b60*/  IMAD.MOV.U32 R43, RZ, RZ, R41 ;  /* 0x000000ffff2b7224 */ /* 0x000fe400078e0029 */
[----:B------:R-:W-:-:S04]  /*4b70*/  IADD3 R4, PT, PT, -R45, R4, R5 ;  /* 0x000000042d047210 */ /* 0x000fc80007ffe105 */
[C---:B------:R-:W-:Y:S02]  /*4b80*/  LOP3.LUT R5, R4.reuse, 0x300, RZ, 0xc0, !PT ;  /* 0x0000030004057812 */ /* 0x040fe400078ec0ff */
[----:B------:R-:W-:Y:S02]  /*4b90*/  ISETP.GE.U32.AND P2, PT, R4, 0x300, PT ;  /* 0x000003000400780c */ /* 0x000fe40003f46070 */
[----:B------:R-:W-:-:S13]  /*4ba0*/  ISETP.NE.AND P0, PT, R5, 0x300, PT ;  /* 0x000003000500780c */ /* 0x000fda0003f05270 */
[----:B------:R-:W-:Y:S05]  /*4bb0*/  @!P0 BRA `(.L_x_49) ;  /* 0x0000000000408947 */ /* 0x000fea0003800000 */
[----:B------:R-:W0:Y:S01]  /*4bc0*/  LDC.64 R6, c[0x0][0x380] ;  /* 0x0000e000ff067b82 */ /* 0x000e220000000a00 */
[----:B------:R-:W-:Y:S01]  /*4bd0*/  LEA.HI R4, R4, 0x1, RZ, 0x18 ;  /* 0x0000000104047811 */ /* 0x000fe200078fc0ff */
[----:B------:R-:W-:Y:S02]  /*4be0*/  IMAD.IADD R9, R41, 0x1, R45 ;  /* 0x0000000129097824 */ /* 0x000fe400078e022d */
[----:B------:R-:W-:Y:S01]  /*4bf0*/  IMAD.MOV.U32 R43, RZ, RZ, R41 ;  /* 0x000000ffff2b7224 */ /* 0x000fe200078e0029 */
[----:B------:R-:W-:-:S05]  /*4c00*/  LOP3.LUT R4, R4, 0x3, RZ, 0xc0, !PT ;  /* 0x0000000304047812 */ /* 0x000fca00078ec0ff */
[----:B------:R-:W-:-:S07]  /*4c10*/  IMAD.MOV R8, RZ, RZ, -R4 ;  /* 0x000000ffff087224 */ /* 0x000fce00078e0a04 */
.L_x_50:
[----:B0-----:R-:W-:-:S06]  /*4c20*/  IMAD.WIDE.U32 R4, R9, 0x8, R6 ;  /* 0x0000000809047825 */ /* 0x001fcc00078e0006 */
        /* <DEDUP_REMOVED lines=9> */
.L_x_49:
[----:B------:R-:W-:Y:S05]  /*4cc0*/  BSYNC.RECONVERGENT B2 ;  /* 0x0000000000027941 */ /* 0x000fea0003800200 */
.L_x_48:
[----:B------:R-:W-:Y:S05]  /*4cd0*/  @!P2 BRA `(.L_x_47) ;  /* 0x000000080080a947 */ /* 0x000fea0003800000 */
[----:B------:R-:W0:Y:S01]  /*4ce0*/  LDCU.64 UR4, c[0x0][0x380] ;  /* 0x00007000ff0477ac */ /* 0x000e220008000a00 */
[----:B------:R-:W-:Y:S01]  /*4cf0*/  IMAD.IADD R7, R0, 0x1, -R43 ;  /* 0x0000000100077824 */ /* 0x000fe200078e0a2b */
[C---:B------:R-:W-:Y:S01]  /*4d00*/  IADD3 R5, P0, PT, R43.reuse, R45, RZ ;  /* 0x0000002d2b057210 */ /* 0x040fe20007f1e0ff */
[----:B------:R-:W-:Y:S01]  /*4d10*/  BSSY.RECONVERGENT B2, `(.L_x_51) ;  /* 0x000005a000027945 */ /* 0x000fe20003800200 */
[----:B------:R-:W-:Y:S02]  /*4d20*/  IMAD.IADD R45, R43, 0x1, R45 ;  /* 0x000000012b2d7824 */ /* 0x000fe400078e022d */
        /* <DEDUP_REMOVED lines=8> */
[----:B------:R-:W0:Y:S01]  /*4db0*/  LDC.64 R6, c[0x0][0x380] ;  /* 0x0000e000ff067b82 */ /* 0x000e220000000a00 */
[----:B------:R-:W-:Y:S01]  /*4dc0*/  PLOP3.LUT P0, PT, PT, PT, PT, 0x8, 0x80 ;  /* 0x000000000080781c */ /* 0x000fe20003f0e170 */
[----:B------:R-:W-:-:S12]  /*4dd0*/  VIADD R40, R0, 0xfffff400 ;  /* 0xfffff40000287836 */ /* 0x000fd80000000000 */
.L_x_53:
[C---:B0-----:R-:W-:Y:S01]  /*4de0*/  IMAD.WIDE.U32 R38, R45.reuse, 0x8, R6 ;  /* 0x000000082d267825 */ /* 0x041fe200078e0006 */
        /* <DEDUP_REMOVED lines=76> */
.L_x_52:
[----:B------:R-:W-:Y:S05]  /*52b0*/  BSYNC.RECONVERGENT B2 ;  /* 0x0000000000027941 */ /* 0x000fea0003800200 */
.L_x_51:
[----:B------:R-:W-:Y:S01]  /*52c0*/  IMAD.IADD R6, R0, 0x1, -R43 ;  /* 0x0000000100067824 */ /* 0x000fe200078e0a2b */
[----:B------:R-:W-:Y:S04]  /*52d0*/  BSSY.RECONVERGENT B2, `(.L_x_54) ;  /* 0x000002c000027945 */ /* 0x000fe80003800200 */
[----:B------:R-:W-:-:S13]  /*52e0*/  ISETP.GT.AND P1, PT, R6, 0x400, PT ;  /* 0x000004000600780c */ /* 0x000fda0003f24270 */
[----:B------:R-:W-:Y:S05]  /*52f0*/  @!P1 BRA `(.L_x_55) ;  /* 0x0000000000a49947 */ /* 0x000fea0003800000 */
[----:B------:R-:W0:Y:S01]  /*5300*/  LDC.64 R16, c[0x0][0x380] ;  /* 0x0000e000ff107b82 */ /* 0x000e220000000a00 */
[----:B------:R-:W2:Y:S04]  /*5310*/  LDG.E.64.CONSTANT R10, desc[UR6][R4.64+-0x800] ;  /* 0xfff80006040a7981 */ /* 0x000ea8000c1e9b00 */
[----:B------:R-:W3:Y:S01]  /*5320*/  LDG.E.64.CONSTANT R12, desc[UR6][R4.64] ;  /* 0x00000006040c7981 */ /* 0x000ee2000c1e9b00 */
[----:B------:R-:W-:-:S03]  /*5330*/  VIADD R7, R45, 0x400 ;  /* 0x000004002d077836 */ /* 0x000fc60000000000 */
[----:B------:R-:W4:Y:S04]  /*5340*/  LDG.E.64.CONSTANT R14, desc[UR6][R4.64+0x800] ;  /* 0x00080006040e7981 */ /* 0x000f28000c1e9b00 */
[----:B------:R-:W5:Y:S04]  /*5350*/  LDG.E.64.CONSTANT R18, desc[UR6][R4.64+0x1800] ;  /* 0x0018000604127981 */ /* 0x000f68000c1e9b00 */
[----:B------:R-:W5:Y:S01]  /*5360*/  LDG.E.64.CONSTANT R20, desc[UR6][R4.64+0x2000] ;  /* 0x0020000604147981 */ /* 0x000f62000c1e9b00 */
[----:B0-----:R-:W-:-:S06]  /*5370*/  IMAD.WIDE.U32 R8, R45, 0x8, R16 ;  /* 0x000000082d087825 */ /* 0x001fcc00078e0010 */
[----:B------:R-:W2:Y:S01]  /*5380*/  LDG.E.64.CONSTANT R8, desc[UR6][R8.64] ;  /* 0x0000000608087981 */ /* 0x000ea2000c1e9b00 */
[----:B------:R-:W-:-:S03]  /*5390*/  IMAD.WIDE.U32 R16, R7, 0x8, R16 ;  /* 0x0000000807107825 */ /* 0x000fc600078e0010 */
[----:B------:R0:W5:Y:S04]  /*53a0*/  LDG.E.64.CONSTANT R6, desc[UR6][R4.64+0x2800] ;  /* 0x0028000604067981 */ /* 0x000168000c1e9b00 */
[----:B------:R-:W5:Y:S01]  /*53b0*/  LDG.E.64.CONSTANT R16, desc[UR6][R16.64] ;  /* 0x0000000610107981 */ /* 0x000f62000c1e9b00 */
[----:B------:R-:W-:Y:S01]  /*53c0*/  VIADD R43, R43, 0x800 ;  /* 0x000008002b2b7836 */ /* 0x000fe20000000000 */
[----:B0-----:R-:W-:Y:S01]  /*53d0*/  IADD3 R4, P2, PT, R4, 0x4000, RZ ;  /* 0x0000400004047810 */ /* 0x001fe20007f5e0ff */
[----:B------:R-:W-:-:S04]  /*53e0*/  VIADD R45, R45, 0x800 ;  /* 0x000008002d2d7836 */ /* 0x000fc80000000000 */
[----:B------:R-:W-:Y:S01]  /*53f0*/  IMAD.X R5, RZ, RZ, R5, P2 ;  /* 0x000000ffff057224 */ /* 0x000fe200010e0605 */
        /* <DEDUP_REMOVED lines=25> */
.L_x_55:
[----:B------:R-:W-:Y:S05]  /*5590*/  BSYNC.RECONVERGENT B2 ;  /* 0x0000000000027941 */ /* 0x000fea0003800200 */
.L_x_54:
[----:B------:R-:W-:-:S13]  /*55a0*/  ISETP.LT.OR P0, PT, R43, R0, P0 ;  /* 0x000000002b00720c */ /* 0x000fda0000701670 */
[----:B------:R-:W-:Y:S05]  /*55b0*/  @!P0 BRA `(.L_x_47) ;  /* 0x0000000000488947 */ /* 0x000fea0003800000 */
[----:B------:R-:W0:Y:S01]  /*55c0*/  LDC.64 R6, c[0x0][0x380] ;  /* 0x0000e000ff067b82 */ /* 0x000e220000000a00 */
[----:B------:R-:W2:Y:S04]  /*55d0*/  LDG.E.64.CONSTANT R8, desc[UR6][R4.64+-0x800] ;  /* 0xfff8000604087981 */ /* 0x000ea8000c1e9b00 */
[----:B------:R-:W3:Y:S04]  /*55e0*/  LDG.E.64.CONSTANT R10, desc[UR6][R4.64] ;  /* 0x00000006040a7981 */ /* 0x000ee8000c1e9b00 */
[----:B------:R-:W4:Y:S01]  /*55f0*/  LDG.E.64.CONSTANT R12, desc[UR6][R4.64+0x800] ;  /* 0x00080006040c7981 */ /* 0x000f22000c1e9b00 */
[----:B0-----:R-:W-:-:S06]  /*5600*/  IMAD.WIDE.U32 R6, R45, 0x8, R6 ;  /* 0x000000082d067825 */ /* 0x001fcc00078e0006 */
[----:B------:R-:W5:Y:S02]  /*5610*/  LDG.E.64.CONSTANT R6, desc[UR6][R6.64] ;  /* 0x0000000606067981 */ /* 0x000f64000c1e9b00 */
[----:B-----5:R-:W-:-:S06]  /*5620*/  DSETP.GEU.AND P0, PT, R2, R6, PT ;  /* 0x000000060200722a */ /* 0x020fcc0003f0e000 */
        /* <DEDUP_REMOVED lines=10> */
[----:B------:R-:W-:-:S07]  /*56d0*/  FSEL R3, R13, R3, !P0 ;  /* 0x000000030d037208 */ /* 0x000fce0004000000 */
.L_x_47:
[----:B------:R-:W-:Y:S05]  /*56e0*/  BSYNC.RECONVERGENT B1 ;  /* 0x0000000000017941 */ /* 0x000fea0003800200 */
.L_x_45:
        /* <DEDUP_REMOVED lines=54> */
[----:B------:R-:W1:Y:S01]  /*5a50*/  S2UR UR5, SR_CgaCtaId ;  /* 0x00000000000579c3 */ /* 0x000e620000008800 */
[----:B------:R-:W-:Y:S02]  /*5a60*/  UMOV UR4, 0x400 ;  /* 0x0000040000047882 */ /* 0x000fe40000000000 */
[----:B-1----:R-:W-:-:S09]  /*5a70*/  ULEA UR4, UR5, UR4, 0x18 ;  /* 0x0000000405047291 */ /* 0x002fd2000f8ec0ff */
[----:B0-----:R-:W0:Y:S04]  /*5a80*/  LDS.128 R8, [UR4+0x10] ;  /* 0x00001004ff087984 */ /* 0x001e280008000c00 */
        /* <DEDUP_REMOVED lines=23> */
[----:B------:R-:W-:-:S07]  /*5c00*/  FSEL R7, R3, R5, !P1 ;  /* 0x0000000503077208 */ /* 0x000fce0004800000 */
.L_x_17:
[----:B------:R-:W-:Y:S05]  /*5c10*/  BSYNC.RECONVERGENT B0 ;  /* 0x0000000000007941 */ /* 0x000fea0003800200 */
.L_x_1:
[----:B------:R-:W-:Y:S05]  /*5c20*/  @P0 EXIT ;  /* 0x000000000000094d */ /* 0x000fea0003800000 */
[----:B------:R-:W4:Y:S01]  /*5c30*/  LDCU.64 UR8, c[0x0][0x398] ;  /* 0x00007300ff0877ac */ /* 0x000f220008000a00 */
[----:B---3--:R-:W3:Y:S01]  /*5c40*/  LDC.64 R4, c[0x0][0x388] ;  /* 0x0000e200ff047b82 */ /* 0x008ee20000000a00 */
[----:B------:R-:W0:Y:S01]  /*5c50*/  LDCU.64 UR4, c[0x0][0x398] ;  /* 0x00007300ff0477ac */ /* 0x000e220008000a00 */
[----:B----4-:R-:W-:-:S06]  /*5c60*/  DSETP.GT.AND P0, PT, R6, UR8, PT ;  /* 0x0000000806007e2a */ /* 0x010fcc000bf04000 */
[----:B012---:R-:W-:Y:S02]  /*5c70*/  FSEL R2, R6, UR4, P0 ;  /* 0x0000000406027c08 */ /* 0x007fe40008000000 */
[----:B------:R-:W-:-:S05]  /*5c80*/  FSEL R3, R7, UR5, P0 ;  /* 0x0000000507037c08 */ /* 0x000fca0008000000 */
[----:B---3--:R-:W-:Y:S01]  /*5c90*/  STG.E.64 desc[UR6][R4.64], R2 ;  /* 0x0000000204007986 */ /* 0x008fe2000c101b06 */
[----:B------:R-:W-:Y:S05]  /*5ca0*/  EXIT ;  /* 0x000000000000794d */ /* 0x000fea0003800000 */
.L_x_56:
[----:B------:R-:W-:-:S00]  /*5cb0*/  BRA `(.L_x_56) ;  /* 0xfffffffc00fc7947 */ /* 0x000fc0000383ffff */
[----:B------:R-:W-:-:S00]  /*5cc0*/  NOP ;  /* 0x0000000000007918 */ /* 0x000fc00000000000 */
        /* <DEDUP_REMOVED lines=11> */
.L_x_150:


//--------------------- .text._ZN3cub18CUB_300001_SM_10006detail6reduce18DeviceReduceKernelINS2_10policy_hubIdjN4cuda3__47maximumIvEEE10Policy1000EPdjS8_dNS5_3std3__410__identityEEEvT0_PT3_T1_NS0_13GridEvenShareISI_EET2_T4_ --------------------------
	.section	.text._ZN3cub18CUB_300001_SM_10006detail6reduce18DeviceReduceKernelINS2_10policy_hubIdjN4cuda3__47maximumIvEEE10Policy1000EPdjS8_dNS5_3std3__410__identityEEEvT0_PT3_T1_NS0_13GridEvenShareISI_EET2_T4_,"ax",@progbits
	.align	128
        .global         _ZN3cub18CUB_300001_SM_10006detail6reduce18DeviceReduceKernelINS2_10policy_hubIdjN4cuda3__47maximumIvEEE10Policy1000EPdjS8_dNS5_3std3__410__identityEEEvT0_PT3_T1_NS0_13GridEvenShareISI_EET2_T4_
        .type           _ZN3cub18CUB_300001_SM_10006detail6reduce18DeviceReduceKernelINS2_10policy_hubIdjN4cuda3__47maximumIvEEE10Policy1000EPdjS8_dNS5_3std3__410__identityEEEvT0_PT3_T1_NS0_13GridEvenShareISI_EET2_T4_,@function
        .size           _ZN3cub18CUB_300001_SM_10006detail6reduce18DeviceReduceKernelINS2_10policy_hubIdjN4cuda3__47maximumIvEEE10Policy1000EPdjS8_dNS5_3std3__410__identityEEEvT0_PT3_T1_NS0_13GridEvenShareISI_EET2_T4_,(.L_x_151 - _ZN3cub18CUB_300001_SM_10006detail6reduce18DeviceReduceKernelINS2_10policy_hubIdjN4cuda3__47maximumIvEEE10Policy1000EPdjS8_dNS5_3std3__410__identityEEEvT0_PT3_T1_NS0_13GridEvenShareISI_EET2_T4_)
        .other          _ZN3cub18CUB_300001_SM_10006detail6reduce18DeviceReduceKernelINS2_10policy_hubIdjN4cuda3__47maximumIvEEE10Policy1000EPdjS8_dNS5_3std3__410__identityEEEvT0_PT3_T1_NS0_13GridEvenShareISI_EET2_T4_,@"STO_CUDA_ENTRY STV_DEFAULT"
_ZN3cub18CUB_300001_SM_10006detail6reduce18DeviceReduceKernelINS2_10policy_hubIdjN4cuda3__47maximumIvEEE10Policy1000EPdjS8_dNS5_3std3__410__identityEEEvT0_PT3_T1_NS0_13GridEvenShareISI_EET2_T4_:
.text._ZN3cub18CUB_300001_SM_10006detail6reduce18DeviceReduceKernelINS2_10policy_hubIdjN4cuda3__47maximumIvEEE10Policy1000EPdjS8_dNS5_3std3__410__identityEEEvT0_PT3_T1_NS0_13GridEvenShareISI_EET2_T4_:
[----:B------:R-:W-:Y:S01]  /*0000*/  LDC R1, c[0x0][0x37c] ;  /* 0x0000df00ff017b82 */ /* 0x000fe20000000800 */
[----:B------:R-:W0:Y:S07]  /*0010*/  LDCU UR4, c[0x0][0x380] ;  /* 0x00007000ff0477ac */ /* 0x000e2e0008000800 */
[----:B------:R-:W1:Y:S01]  /*0020*/  S2UR UR16, SR_CTAID.X ;  /* 0x00000000001079c3 */ /* 0x000e620000002500 */
[----:B------:R-:W-:Y:S01]  /*0030*/  BSSY.RECONVERGENT B0, `(.L_x_57) ;  /* 0x00003fa000007945 */ /* 0x000fe20003800200 */
[----:B------:R-:W2:Y:S01]  /*0040*/  LDCU UR5, c[0x0][0x3ac] ;  /* 0x00007580ff0577ac */ /* 0x000ea20008000800 */
[----:B------:R-:W3:Y:S01]  /*0050*/  LDCU.64 UR10, c[0x0][0x358] ;  /* 0x00006b00ff0a77ac */ /* 0x000ee20008000a00 */
[----:B0-----:R-:W-:-:S02]  /*0060*/  ULOP3.LUT UP0, URZ, UR4, 0x1f, URZ, 0xc0, !UPT ;  /* 0x0000001f04ff7892 */ /* 0x001fc4000f80c0ff */
[----:B--2---:R-:W-:-:S07]  /*0070*/  USHF.L.U32 UR5, UR5, 0xb, URZ ;  /* 0x0000000b05057899 */ /* 0x004fce00080006ff */
[----:B---3--:R-:W-:Y:S05]  /*0080*/  BRA.U UP0, `(.L_x_58) ;  /* 0x0000001d00dc7547 */ /* 0x008fea000b800000 */
[----:B------:R-:W1:Y:S02]  /*0090*/  LDCU UR8, c[0x0][0x3a8] ;  /* 0x00007500ff0877ac */ /* 0x000e640008000800 */
[----:B-1----:R-:W-:-:S04]  /*00a0*/  UIMAD UR12, UR16, -0x800, UR8 ;  /* 0xfffff800100c78a4 */ /* 0x002fc8000f8e0208 */
[----:B------:R-:W-:-:S09]  /*00b0*/  UISETP.GT.U32.AND UP0, UPT, UR12, 0x7ff, UPT ;  /* 0x000007ff0c00788c */ /* 0x000fd2000bf04070 */
[----:B------:R-:W-:Y:S05]  /*00c0*/  BRA.U UP0, `(.L_x_59) ;  /* 0x0000001100407547 */ /* 0x000fea000b800000 */
[----:B------:R-:W0:Y:S01]  /*00d0*/  S2R R0, SR_TID.X ;  /* 0x0000000000007919 */ /* 0x000e220000002100 */
[----:B------:R-:W-:Y:S01]  /*00e0*/  BSSY.RECONVERGENT B1, `(.L_x_60) ;  /* 0x000000b000017945 */ /* 0x000fe20003800200 */
[----:B------:R-:W-:Y:S02]  /*00f0*/  CS2R R2, SRZ ;  /* 0x0000000000027805 */ /* 0x000fe4000001ff00 */
[----:B0-----:R-:W-:Y:S01]  /*0100*/  ISETP.GE.U32.AND P0, PT, R0, UR12, PT ;  /* 0x0000000c00007c0c */ /* 0x001fe2000bf06070 */
[----:B------:R-:W-:-:S12]  /*0110*/  IMAD.MOV.U32 R8, RZ, RZ, R0 ;  /* 0x000000ffff087224 */ /* 0x000fd800078e0000 */
[----:B------:R-:W-:Y:S05]  /*0120*/  @P0 BRA `(.L_x_61) ;  /* 0x0000000000180947 */ /* 0x000fea0003800000 */
[----:B------:R-:W0:Y:S01]  /*0130*/  LDC.64 R2, c[0x0][0x380] ;  /* 0x0000e000ff027b82 */ /* 0x000e220000000a00 */
[----:B------:R-:W-:-:S04]  /*0140*/  IMAD.U32 R5, RZ, RZ, UR16 ;  /* 0x00000010ff057e24 */ /* 0x000fc8000f8e00ff */
[----:B------:R-:W-:-:S04]  /*0150*/  IMAD R5, R5, 0x800, R0 ;  /* 0x0000080005057824 */ /* 0x000fc800078e0200 */
[----:B0-----:R-:W-:-:S06]  /*0160*/  IMAD.WIDE.U32 R2, R5, 0x8, R2 ;  /* 0x0000000805027825 */ /* 0x001fcc00078e0002 */
[----:B------:R-:W5:Y:S01]  /*0170*/  LDG.E.64.CONSTANT R2, desc[UR10][R2.64] ;  /* 0x0000000a02027981 */ /* 0x000f62000c1e9b00 */
[----:B------:R-:W-:-:S07]  /*0180*/  VIADD R8, R0, 0x100 ;  /* 0x0000010000087836 */ /* 0x000fce0000000000 */
.L_x_61:
[----:B------:R-:W-:Y:S05]  /*0190*/  BSYNC.RECONVERGENT B1 ;  /* 0x0000000000017941 */ /* 0x000fea0003800200 */
.L_x_60:
[----:B------:R-:W-:Y:S01]  /*01a0*/  ISETP.GE.U32.AND P0, PT, R8, UR12, PT ;  /* 0x0000000c08007c0c */ /* 0x000fe2000bf06070 */
[----:B------:R-:W-:-:S12]  /*01b0*/  BSSY.RECONVERGENT B1, `(.L_x_62) ;  /* 0x000003d000017945 */ /* 0x000fd80003800200 */
[----:B------:R-:W-:Y:S05]  /*01c0*/  @P0 BRA `(.L_x_63) ;  /* 0x0000000000ec0947 */ /* 0x000fea0003800000 */
[----:B------:R-:W-:Y:S01]  /*01d0*/  LOP3.LUT R4, RZ, R8, RZ, 0x33, !PT ;  /* 0x00000008ff047212 */ /* 0x000fe200078e33ff */
[----:B------:R-:W-:Y:S01]  /*01e0*/  IMAD.U32 R6, RZ, RZ, UR16 ;  /* 0x00000010ff067e24 */ /* 0x000fe2000f8e00ff */
[----:B------:R-:W-:Y:S03]  /*01f0*/  BSSY.RECONVERGENT B2, `(.L_x_64) ;  /* 0x0000017000027945 */ /* 0x000fe60003800200 */
[----:B------:R-:W-:-:S04]  /*0200*/  VIADD R5, R4, UR8 ;  /* 0x0000000804057c36 */ /* 0x000fc80008000000 */
[----:B------:R-:W-:Y:S01]  /*0210*/  IMAD R4, R6, -0x800, R5 ;  /* 0xfffff80006047824 */ /* 0x000fe200078e0205 */
[----:B------:R-:W-:-:S04]  /*0220*/  LOP3.LUT R6, R5, 0x300, RZ, 0xc0, !PT ;  /* 0x0000030005067812 */ /* 0x000fc800078ec0ff */
[----:B------:R-:W-:Y:S02]  /*0230*/  ISETP.NE.AND P0, PT, R6, 0x300, PT ;  /* 0x000003000600780c */ /* 0x000fe40003f05270 */
[----:B------:R-:W-:-:S11]  /*0240*/  ISETP.GE.U32.AND P2, PT, R4, 0x300, PT ;  /* 0x000003000400780c */ /* 0x000fd60003f46070 */
[----:B------:R-:W-:Y:S05]  /*0250*/  @!P0 BRA `(.L_x_65) ;  /* 0x0000000000408947 */ /* 0x000fea0003800000 */
[----:B------:R-:W0:Y:S01]  /*0260*/  LDC.64 R6, c[0x0][0x380] ;  /* 0x0000e000ff067b82 */ /* 0x000e220000000a00 */
[----:B------:R-:W-:Y:S01]  /*0270*/  LEA.HI R4, R5, 0x1, RZ, 0x18 ;  /* 0x0000000105047811 */ /* 0x000fe200078fc0ff */
[----:B------:R-:W-:-:S03]  /*0280*/  IMAD.U32 R9, RZ, RZ, UR16 ;  /* 0x00000010ff097e24 */ /* 0x000fc6000f8e00ff */
[----:B------:R-:W-:Y:S01]  /*0290*/  LOP3.LUT R4, R4, 0x3, RZ, 0xc0, !PT ;  /* 0x0000000304047812 */ /* 0x000fe200078ec0ff */
[----:B------:R-:W-:-:S04]  /*02a0*/  IMAD R9, R9, 0x800, R8 ;  /* 0x0000080009097824 */ /* 0x000fc800078e0208 */
[----:B------:R-:W-:-:S07]  /*02b0*/  IMAD.MOV R10, RZ, RZ, -R4 ;  /* 0x000000ffff0a7224 */ /* 0x000fce00078e0a04 */
.L_x_66:
[----:B0-----:R-:W-:-:S06]  /*02c0*/  IMAD.WIDE.U32 R4, R9, 0x8, R6 ;  /* 0x0000000809047825 */ /* 0x001fcc00078e0006 */
[----:B------:R-:W2:Y:S01]  /*02d0*/  LDG.E.64.CONSTANT R4, desc[UR10][R4.64] ;  /* 0x0000000a04047981 */ /* 0x000ea2000c1e9b00 */
[----:B------:R-:W-:Y:S02]  /*02e0*/  VIADD R10, R10, 0x1 ;  /* 0x000000010a0a7836 */ /* 0x000fe40000000000 */
[----:B------:R-:W-:Y:S02]  /*02f0*/  VIADD R8, R8, 0x100 ;  /* 0x0000010008087836 */ /* 0x000fe40000000000 */
[----:B------:R-:W-:Y:S01]  /*0300*/  VIADD R9, R9, 0x100 ;  /* 0x0000010009097836 */ /* 0x000fe20000000000 */
[----:B------:R-:W-:Y:S01]  /*0310*/  ISETP.NE.AND P1, PT, R10, RZ, PT ;  /* 0x000000ff0a00720c */ /* 0x000fe20003f25270 */
[----:B--2--5:R-:W-:-:S06]  /*0320*/  DSETP.GEU.AND P0, PT, R2, R4, PT ;  /* 0x000000040200722a */ /* 0x024fcc0003f0e000 */
[----:B------:R-:W-:Y:S02]  /*0330*/  FSEL R2, R4, R2, !P0 ;  /* 0x0000000204027208 */ /* 0x000fe40004000000 */
[----:B------:R-:W-:-:S04]  /*0340*/  FSEL R3, R5, R3, !P0 ;  /* 0x0000000305037208 */ /* 0x000fc80004000000 */
[----:B------:R-:W-:Y:S05]  /*0350*/  @P1 BRA `(.L_x_66) ;  /* 0xfffffffc00d81947 */ /* 0x000fea000383ffff */
.L_x_65:
[----:B------:R-:W-:Y:S05]  /*0360*/  BSYNC.RECONVERGENT B2 ;  /* 0x0000000000027941 */ /* 0x000fea0003800200 */
.L_x_64:
[----:B------:R-:W-:Y:S05]  /*0370*/  @!P2 BRA `(.L_x_63) ;  /* 0x000000000080a947 */ /* 0x000fea0003800000 */
[----:B------:R-:W0:Y:S01]  /*0380*/  LDC.64 R4, c[0x0][0x380] ;  /* 0x0000e000ff047b82 */ /* 0x000e220000000a00 */
[----:B------:R-:W-:Y:S02]  /*0390*/  IMAD.U32 R7, RZ, RZ, UR16 ;  /* 0x00000010ff077e24 */ /* 0x000fe4000f8e00ff */
[----:B------:R-:W-:Y:S02]  /*03a0*/  VIADD R6, R8, 0x200 ;  /* 0x0000020008067836 */ /* 0x000fe40000000000 */
[----:B------:R-:W-:-:S07]  /*03b0*/  IMAD R7, R7, 0x800, R8 ;  /* 0x0000080007077824 */ /* 0x000fce00078e0208 */
.L_x_67:
[----:B0-----:R-:W-:-:S04]  /*03c0*/  IMAD.WIDE.U32 R8, R7, 0x8, R4 ;  /* 0x0000000807087825 */ /* 0x001fc800078e0004 */
[----:B------:R-:W-:Y:S02]  /*03d0*/  VIADD R11, R7, 0x100 ;  /* 0x00000100070b7836 */ /* 0x000fe40000000000 */
[----:B------:R-:W2:Y:S02]  /*03e0*/  LDG.E.64.CONSTANT R8, desc[UR10][R8.64] ;  /* 0x0000000a08087981 */ /* 0x000ea4000c1e9b00 */
[----:B------:R-:W-:-:S04]  /*03f0*/  IMAD.WIDE.U32 R10, R11, 0x8, R4 ;  /* 0x000000080b0a7825 */ /* 0x000fc800078e0004 */
[----:B------:R-:W-:Y:S02]  /*0400*/  VIADD R13, R7, 0x200 ;  /* 0x00000200070d7836 */ /* 0x000fe40000000000 */
[----:B------:R-:W3:Y:S02]  /*0410*/  LDG.E.64.CONSTANT R10, desc[UR10][R10.64] ;  /* 0x0000000a0a0a7981 */ /* 0x000ee4000c1e9b00 */
[----:B------:R-:W-:-:S04]  /*0420*/  IMAD.WIDE.U32 R12, R13, 0x8, R4 ;  /* 0x000000080d0c7825 */ /* 0x000fc800078e0004 */
[----:B------:R-:W-:Y:S02]  /*0430*/  VIADD R15, R7, 0x300 ;  /* 0x00000300070f7836 */ /* 0x000fe40000000000 */
[----:B------:R-:W4:Y:S02]  /*0440*/  LDG.E.64.CONSTANT R12, desc[UR10][R12.64] ;  /* 0x0000000a0c0c7981 */ /* 0x000f24000c1e9b00 */
[----:B------:R-:W-:-:S06]  /*0450*/  IMAD.WIDE.U32 R14, R15, 0x8, R4 ;  /* 0x000000080f0e7825 */ /* 0x000fcc00078e0004 */
[----:B------:R-:W4:Y:S01]  /*0460*/  LDG.E.64.CONSTANT R14, desc[UR10][R14.64] ;  /* 0x0000000a0e0e7981 */ /* 0x000f22000c1e9b00 */
[----:B------:R-:W-:Y:S01]  /*0470*/  VIADD R7, R7, 0x400 ;  /* 0x0000040007077836 */ /* 0x000fe20000000000 */
[----:B--2--5:R-:W-:-:S06]  /*0480*/  DSETP.GEU.AND P0, PT, R2, R8, PT ;  /* 0x000000080200722a */ /* 0x024fcc0003f0e000 */
[----:B------:R-:W-:Y:S01]  /*0490*/  FSEL R2, R8, R2, !P0 ;  /* 0x0000000208027208 */ /* 0x000fe20004000000 */
[C---:B------:R-:W-:Y:S01]  /*04a0*/  VIADD R8, R6.reuse, 0x200 ;  /* 0x0000020006087836 */ /* 0x040fe20000000000 */
[----:B------:R-:W-:Y:S01]  /*04b0*/  FSEL R3, R9, R3, !P0 ;  /* 0x0000000309037208 */ /* 0x000fe20004000000 */
[----:B------:R-:W-:-:S03]  /*04c0*/  VIADD R6, R6, 0x400 ;  /* 0x0000040006067836 */ /* 0x000fc60000000000 */
[----:B------:R-:W-:Y:S02]  /*04d0*/  ISETP.GE.AND P1, PT, R8, UR12, PT ;  /* 0x0000000c08007c0c */ /* 0x000fe4000bf26270 */
        /* <DEDUP_REMOVED lines=8> */
[----:B------:R-:W-:Y:S01]  /*0560*/  FSEL R3, R15, R3, !P0 ;  /* 0x000000030f037208 */ /* 0x000fe20004000000 */
[----:B------:R-:W-:Y:S06]  /*0570*/  @!P1 BRA `(.L_x_67) ;  /* 0xfffffffc00909947 */ /* 0x000fec000383ffff */
.L_x_63:
[----:B------:R-:W-:Y:S05]  /*0580*/  BSYNC.RECONVERGENT B1 ;  /* 0x0000000000017941 */ /* 0x000fea0003800200 */
.L_x_62:
[----:B------:R-:W-:-:S09]  /*0590*/  UISETP.GE.U32.AND UP0, UPT, UR12, 0x100, UPT ;  /* 0x000001000c00788c */ /* 0x000fd2000bf06070 */
[----:B------:R-:W-:Y:S05]  /*05a0*/  BRA.U !UP0, `(.L_x_68) ;  /* 0x00000005082c7547 */ /* 0x000fea000b800000 */
        /* <DEDUP_REMOVED lines=11> */
[----:B------:R-:W-:Y:S04]  /*0660*/  SHFL.DOWN PT, R6, R4, 0x2, 0x1f ;  /* 0x08401f0004067f89 */ /* 0x000fe800000e0000 */
[----:B------:R-:W0:Y:S01]  /*0670*/  SHFL.DOWN PT, R7, R5, 0x2, 0x1f ;  /* 0x08401f0005077f89 */ /* 0x000e2200000e0000 */
[----:B------:R-:W1:Y:S01]  /*0680*/  @!P2 S2R R8, SR_CgaCtaId ;  /* 0x000000000008a919 */ /* 0x000e620000008800 */
[----:B0-----:R-:W-:-:S06]  /*0690*/  DSETP.GEU.AND P1, PT, R4, R6, PT ;  /* 0x000000060400722a */ /* 0x001fcc0003f2e000 */
[----:B------:R-:W-:Y:S02]  /*06a0*/  @!P0 FSEL R4, R6, R4, !P1 ;  /* 0x0000000406048208 */ /* 0x000fe40004800000 */
[----:B------:R-:W-:Y:S02]  /*06b0*/  @!P0 FSEL R5, R7, R5, !P1 ;  /* 0x0000000507058208 */ /* 0x000fe40004800000 */
[----:B------:R-:W-:Y:S01]  /*06c0*/  ISETP.GT.AND P0, PT, R9, 0x1b, PT ;  /* 0x0000001b0900780c */ /* 0x000fe20003f04270 */
[----:B------:R-:W-:Y:S01]  /*06d0*/  SHFL.DOWN PT, R2, R4, 0x4, 0x1f ;  /* 0x08801f0004027f89 */ /* 0x000fe200000e0000 */
[----:B------:R-:W-:Y:S02]  /*06e0*/  @!P2 MOV R7, 0x400 ;  /* 0x000004000007a802 */ /* 0x000fe40000000f00 */
[----:B------:R-:W-:Y:S01]  /*06f0*/  @!P2 SHF.R.U32.HI R6, RZ, 0x2, R0 ;  /* 0x00000002ff06a819 */ /* 0x000fe20000011600 */
[----:B------:R-:W0:Y:S01]  /*0700*/  SHFL.DOWN PT, R3, R5, 0x4, 0x1f ;  /* 0x08801f0005037f89 */ /* 0x000e2200000e0000 */
[----:B-1----:R-:W-:-:S02]  /*0710*/  @!P2 LEA R11, R8, R7, 0x18 ;  /* 0x00000007080ba211 */ /* 0x002fc400078ec0ff */
[----:B------:R-:W-:-:S05]  /*0720*/  @!P2 LOP3.LUT R8, R6, 0xf8, RZ, 0xc0, !PT ;  /* 0x000000f80608a812 */ /* 0x000fca00078ec0ff */
        /* <DEDUP_REMOVED lines=26> */
[----:B-1----:R-:W1:Y:S04]  /*08d0*/  LDS.128 R4, [UR4+0x20] ;  /* 0x00002004ff047984 */ /* 0x002e680008000c00 */
[----:B------:R-:W2:Y:S01]  /*08e0*/  LDS.128 R8, [UR4+0x30] ;  /* 0x00003004ff087984 */ /* 0x000ea20008000c00 */
        /* <DEDUP_REMOVED lines=8> */
[----:B------:R-:W-:Y:S02]  /*0970*/  FSEL R5, R5, R3, !P1 ;  /* 0x0000000305057208 */ /* 0x000fe40004800000 */
[----:B------:R-:W0:Y:S04]  /*0980*/  LDS.64 R2, [UR4+0x40] ;  /* 0x00004004ff027984 */ /* 0x000e280008000a00 */
[----:B------:R-:W-:-:S06]  /*0990*/  DSETP.GEU.AND P1, PT, R4, R6, PT ;  /* 0x000000060400722a */ /* 0x000fcc0003f2e000 */
[----:B------:R-:W-:Y:S02]  /*09a0*/  FSEL R4, R6, R4, !P1 ;  /* 0x0000000406047208 */ /* 0x000fe40004800000 */
[----:B------:R-:W-:-:S06]  /*09b0*/  FSEL R5, R7, R5, !P1 ;  /* 0x0000000507057208 */ /* 0x000fcc0004800000 */
[----:B--2---:R-:W-:-:S06]  /*09c0*/  DSETP.GEU.AND P1, PT, R4, R8, PT ;  /* 0x000000080400722a */ /* 0x004fcc0003f2e000 */
[----:B------:R-:W-:Y:S02]  /*09d0*/  FSEL R4, R8, R4, !P1 ;  /* 0x0000000408047208 */ /* 0x000fe40004800000 */
[----:B------:R-:W-:-:S06]  /*09e0*/  FSEL R5, R9, R5, !P1 ;  /* 0x0000000509057208 */ /* 0x000fcc0004800000 */
[----:B------:R-:W-:-:S06]  /*09f0*/  DSETP.GEU.AND P1, PT, R4, R10, PT ;  /* 0x0000000a0400722a */ /* 0x000fcc0003f2e000 */
[----:B------:R-:W-:Y:S02]  /*0a00*/  FSEL R4, R10, R4, !P1 ;  /* 0x000000040a047208 */ /* 0x000fe40004800000 */
[----:B------:R-:W-:-:S06]  /*0a10*/  FSEL R5, R11, R5, !P1 ;  /* 0x000000050b057208 */ /* 0x000fcc0004800000 */
[----:B0-----:R-:W-:-:S06]  /*0a20*/  DSETP.GEU.AND P1, PT, R4, R2, PT ;  /* 0x000000020400722a */ /* 0x001fcc0003f2e000 */
[----:B------:R-:W-:Y:S02]  /*0a30*/  FSEL R2, R2, R4, !P1 ;  /* 0x0000000402027208 */ /* 0x000fe40004800000 */
[----:B------:R-:W-:Y:S01]  /*0a40*/  FSEL R3, R3, R5, !P1 ;  /* 0x0000000503037208 */ /* 0x000fe20004800000 */
[----:B------:R-:W-:Y:S06]  /*0a50*/  BRA `(.L_x_69) ;  /* 0x00000034005c7947 */ /* 0x000fec0003800000 */
.L_x_68:
[----:B------:R-:W-:Y:S01]  /*0a60*/  LOP3.LUT R4, R0, 0x3e0, RZ, 0xc0, !PT ;  /* 0x000003e000047812 */ /* 0x000fe200078ec0ff */
[----:B------:R-:W0:Y:S04]  /*0a70*/  S2R R10, SR_LANEID ;  /* 0x00000000000a7919 */ /* 0x000e280000000000 */
[----:B------:R-:W-:Y:S01]  /*0a80*/  VIADD R5, R4, 0x20 ;  /* 0x0000002004057836 */ /* 0x000fe20000000000 */
[----:B------:R-:W-:-:S04]  /*0a90*/  LOP3.LUT R4, RZ, R4, RZ, 0x33, !PT ;  /* 0x00000004ff047212 */ /* 0x000fc800078e33ff */
[----:B------:R-:W-:Y:S01]  /*0aa0*/  ISETP.GT.U32.AND P0, PT, R5, UR12, PT ;  /* 0x0000000c05007c0c */ /* 0x000fe2000bf04070 */
[----:B------:R-:W-:-:S05]  /*0ab0*/  VIADD R4, R4, UR12 ;  /* 0x0000000c04047c36 */ /* 0x000fca0008000000 */
[----:B------:R-:W-:-:S05]  /*0ac0*/  SEL R5, R4, 0x1f, P0 ;  /* 0x0000001f04057807 */ /* 0x000fca0000000000 */
[----:B-----5:R-:W-:Y:S04]  /*0ad0*/  SHFL.DOWN PT, R6, R2, 0x1, R5 ;  /* 0x0820000002067989 */ /* 0x020fe800000e0005 */
[----:B------:R-:W1:Y:S01]  /*0ae0*/  SHFL.DOWN PT, R7, R3, 0x1, R5 ;  /* 0x0820000003077989 */ /* 0x000e6200000e0005 */
[----:B0-----:R-:W-:Y:S01]  /*0af0*/  ISETP.GE.AND P0, PT, R10, R5, PT ;  /* 0x000000050a00720c */ /* 0x001fe20003f06270 */
[----:B-1----:R-:W-:-:S06]  /*0b00*/  DSETP.GEU.AND P1, PT, R2, R6, PT ;  /* 0x000000060200722a */ /* 0x002fcc0003f2e000 */
[-C--:B------:R-:W-:Y:S01]  /*0b10*/  FSEL R9, R6, R2.reuse, !P1 ;  /* 0x0000000206097208 */ /* 0x080fe20004800000 */
[----:B------:R-:W-:Y:S01]  /*0b20*/  VIADD R6, R10, 0x2 ;  /* 0x000000020a067836 */ /* 0x000fe20000000000 */
[-C--:B------:R-:W-:Y:S02]  /*0b30*/  FSEL R7, R7, R3.reuse, !P1 ;  /* 0x0000000307077208 */ /* 0x080fe40004800000 */
[----:B------:R-:W-:Y:S02]  /*0b40*/  FSEL R4, R9, R2, !P0 ;  /* 0x0000000209047208 */ /* 0x000fe40004000000 */
[----:B------:R-:W-:Y:S02]  /*0b50*/  FSEL R7, R7, R3, !P0 ;  /* 0x0000000307077208 */ /* 0x000fe40004000000 */
[----:B------:R-:W-:Y:S01]  /*0b60*/  ISETP.GT.AND P0, PT, R6, R5, PT ;  /* 0x000000050600720c */ /* 0x000fe20003f04270 */
[----:B------:R-:W-:Y:S01]  /*0b70*/  SHFL.DOWN PT, R8, R4, 0x2, R5 ;  /* 0x0840000004087989 */ /* 0x000fe200000e0005 */
[----:B------:R-:W-:-:S03]  /*0b80*/  IMAD.MOV.U32 R6, RZ, RZ, R4 ;  /* 0x000000ffff067224 */ /* 0x000fc600078e0004 */
[----:B------:R-:W0:Y:S03]  /*0b90*/  SHFL.DOWN PT, R9, R7, 0x2, R5 ;  /* 0x0840000007097989 */ /* 0x000e2600000e0005 */
[----:B0-----:R-:W-:Y:S01]  /*0ba0*/  DSETP.GEU.AND P1, PT, R6, R8, PT ;  /* 0x000000080600722a */ /* 0x001fe20003f2e000 */
[----:B------:R-:W-:-:S05]  /*0bb0*/  VIADD R6, R10, 0x4 ;  /* 0x000000040a067836 */ /* 0x000fca0000000000 */
[----:B------:R-:W-:Y:S02]  /*0bc0*/  @!P0 FSEL R4, R8, R4, !P1 ;  /* 0x0000000408048208 */ /* 0x000fe40004800000 */
[----:B------:R-:W-:Y:S02]  /*0bd0*/  @!P0 FSEL R7, R9, R7, !P1 ;  /* 0x0000000709078208 */ /* 0x000fe40004800000 */
        /* <DEDUP_REMOVED lines=10> */
[----:B------:R-:W-:Y:S01]  /*0c80*/  IMAD.MOV.U32 R6, RZ, RZ, R4 ;  /* 0x000000ffff067224 */ /* 0x000fe200078e0004 */
[C---:B------:R-:W-:Y:S02]  /*0c90*/  ISETP.NE.AND P0, PT, R10.reuse, RZ, PT ;  /* 0x000000ff0a00720c */ /* 0x040fe40003f05270 */
[----:B------:R-:W0:Y:S11]  /*0ca0*/  SHFL.DOWN PT, R3, R7, 0x8, R5 ;  /* 0x0900000007037989 */ /* 0x000e3600000e0005 */
[----:B------:R-:W1:Y:S01]  /*0cb0*/  @!P0 S2R R9, SR_CgaCtaId ;  /* 0x0000000000098919 */ /* 0x000e620000008800 */
[----:B------:R-:W-:Y:S01]  /*0cc0*/  @!P0 MOV R8, 0x400 ;  /* 0x0000040000088802 */ /* 0x000fe20000000f00 */
[----:B0-----:R-:W-:Y:S01]  /*0cd0*/  DSETP.GEU.AND P2, PT, R6, R2, PT ;  /* 0x000000020600722a */ /* 0x001fe20003f4e000 */
[----:B------:R-:W-:-:S05]  /*0ce0*/  VIADD R6, R10, 0x10 ;  /* 0x000000100a067836 */ /* 0x000fca0000000000 */
[----:B------:R-:W-:Y:S02]  /*0cf0*/  @!P1 FSEL R4, R2, R4, !P2 ;  /* 0x0000000402049208 */ /* 0x000fe40005000000 */
[----:B------:R-:W-:Y:S02]  /*0d00*/  @!P1 FSEL R7, R3, R7, !P2 ;  /* 0x0000000703079208 */ /* 0x000fe40005000000 */
[----:B------:R-:W-:Y:S01]  /*0d10*/  ISETP.GT.AND P1, PT, R6, R5, PT ;  /* 0x000000050600720c */ /* 0x000fe20003f24270 */
[----:B------:R-:W-:Y:S01]  /*0d20*/  SHFL.DOWN PT, R2, R4, 0x10, R5 ;  /* 0x0a00000004027989 */ /* 0x000fe200000e0005 */
[----:B------:R-:W-:-:S03]  /*0d30*/  @!P0 SHF.R.U32.HI R6, RZ, 0x2, R0 ;  /* 0x00000002ff068819 */ /* 0x000fc60000011600 */
[----:B------:R0:W2:Y:S01]  /*0d40*/  SHFL.DOWN PT, R3, R7, 0x10, R5 ;  /* 0x0a00000007037989 */ /* 0x0000a200000e0005 */
[----:B------:R-:W-:Y:S02]  /*0d50*/  @!P0 LOP3.LUT R6, R6, 0xf8, RZ, 0xc0, !PT ;  /* 0x000000f806068812 */ /* 0x000fe400078ec0ff */
[----:B-1----:R-:W-:-:S05]  /*0d60*/  @!P0 LEA R9, R9, R8, 0x18 ;  /* 0x0000000809098211 */ /* 0x002fca00078ec0ff */
[----:B------:R-:W-:Y:S02]  /*0d70*/  @!P0 IMAD.IADD R9, R6, 0x1, R9 ;  /* 0x0000000106098824 */ /* 0x000fe400078e0209 */
[----:B0-----:R-:W-:-:S06]  /*0d80*/  IMAD.MOV.U32 R5, RZ, RZ, R7 ;  /* 0x000000ffff057224 */ /* 0x001fcc00078e0007 */
[----:B--2---:R-:W-:-:S06]  /*0d90*/  DSETP.GEU.AND P2, PT, R4, R2, PT ;  /* 0x000000020400722a */ /* 0x004fcc0003f4e000 */
[----:B------:R-:W-:Y:S02]  /*0da0*/  @!P1 FSEL R4, R2, R4, !P2 ;  /* 0x0000000402049208 */ /* 0x000fe40005000000 */
[----:B------:R-:W-:-:S03]  /*0db0*/  @!P1 FSEL R7, R3, R7, !P2 ;  /* 0x0000000703079208 */ /* 0x000fc60005000000 */
[----:B------:R-:W-:Y:S02]  /*0dc0*/  IMAD.MOV.U32 R2, RZ, RZ, R4 ;  /* 0x000000ffff027224 */ /* 0x000fe400078e0004 */
[----:B------:R-:W-:-:S05]  /*0dd0*/  IMAD.MOV.U32 R3, RZ, RZ, R7 ;  /* 0x000000ffff037224 */ /* 0x000fca00078e0007 */
[----:B------:R1:W-:Y:S01]  /*0de0*/  @!P0 STS.64 [R9+0x8], R2 ;  /* 0x0000080209008388 */ /* 0x0003e20000000a00 */
[----:B------:R-:W-:Y:S01]  /*0df0*/  BAR.SYNC.DEFER_BLOCKING 0x0 ;  /* 0x0000000000007b1d */ /* 0x000fe20000010000 */
[----:B------:R-:W-:-:S13]  /*0e00*/  ISETP.NE.AND P0, PT, R0, RZ, PT ;  /* 0x000000ff0000720c */ /* 0x000fda0003f05270 */
[----:B-1----:R-:W-:Y:S05]  /*0e10*/  @P0 BRA `(.L_x_69) ;  /* 0x00000030006c0947 */ /* 0x002fea0003800000 */
[----:B------:R-:W0:Y:S01]  /*0e20*/  S2UR UR5, SR_CgaCtaId ;  /* 0x00000000000579c3 */ /* 0x000e220000008800 */
[----:B------:R-:W-:Y:S01]  /*0e30*/  UMOV UR4, 0x400 ;  /* 0x0000040000047882 */ /* 0x000fe20000000000 */
[----:B------:R-:W-:Y:S02]  /*0e40*/  UISETP.GT.U32.AND UP0, UPT, UR12, 0x20, UPT ;  /* 0x000000200c00788c */ /* 0x000fe4000bf04070 */
[----:B------:R-:W-:-:S04]  /*0e50*/  UISETP.GT.U32.AND UP1, UPT, UR12, 0x40, UPT ;  /* 0x000000400c00788c */ /* 0x000fc8000bf24070 */
[----:B------:R-:W-:Y:S01]  /*0e60*/  PLOP3.LUT P3, PT, PT, PT, UP0, 0x80, 0x8 ;  /* 0x000000000008781c */ /* 0x000fe20003f6f008 */
[----:B------:R-:W-:Y:S01]  /*0e70*/  UISETP.GT.U32.AND UP0, UPT, UR12, 0x60, UPT ;  /* 0x000000600c00788c */ /* 0x000fe2000bf04070 */
[----:B------:R-:W-:Y:S01]  /*0e80*/  PLOP3.LUT P2, PT, PT, PT, UP1, 0x80, 0x8 ;  /* 0x000000000008781c */ /* 0x000fe20003f4f018 */
[----:B0-----:R-:W-:-:S09]  /*0e90*/  ULEA UR4, UR5, UR4, 0x18 ;  /* 0x0000000405047291 */ /* 0x001fd2000f8ec0ff */
[----:B------:R-:W0:Y:S04]  /*0ea0*/  LDS.128 R12, [UR4+0x10] ;  /* 0x00001004ff0c7984 */ /* 0x000e280008000c00 */
[----:B------:R-:W1:Y:S01]  /*0eb0*/  LDS.128 R4, [UR4+0x20] ;  /* 0x00002004ff047984 */ /* 0x000e620008000c00 */
[----:B0-----:R-:W-:-:S06]  /*0ec0*/  DSETP.GEU.AND P1, PT, R2, R12, PT ;  /* 0x0000000c0200722a */ /* 0x001fcc0003f2e000 */
[-C--:B------:R-:W-:Y:S02]  /*0ed0*/  FSEL R9, R12, R2.reuse, !P1 ;  /* 0x000000020c097208 */ /* 0x080fe40004800000 */
[-C--:B------:R-:W-:Y:S02]  /*0ee0*/  FSEL R11, R13, R3.reuse, !P1 ;  /* 0x000000030d0b7208 */ /* 0x080fe40004800000 */
[----:B------:R-:W-:Y:S02]  /*0ef0*/  FSEL R13, R9, R2, P3 ;  /* 0x00000002090d7208 */ /* 0x000fe40001800000 */
[----:B------:R-:W-:Y:S02]  /*0f00*/  FSEL R0, R11, R3, P3 ;  /* 0x000000030b007208 */ /* 0x000fe40001800000 */
[----:B------:R-:W-:Y:S01]  /*0f10*/  PLOP3.LUT P1, PT, PT, PT, UP0, 0x80, 0x8 ;  /* 0x000000000008781c */ /* 0x000fe20003f2f008 */
[----:B------:R-:W-:Y:S01]  /*0f20*/  IMAD.MOV.U32 R2, RZ, RZ, R13 ;  /* 0x000000ffff027224 */ /* 0x000fe200078e000d */
[----:B------:R-:W0:Y:S01]  /*0f30*/  LDS.128 R8, [UR4+0x30] ;  /* 0x00003004ff087984 */ /* 0x000e220008000c00 */
[----:B------:R-:W-:Y:S01]  /*0f40*/  IMAD.MOV.U32 R3, RZ, RZ, R0 ;  /* 0x000000ffff037224 */ /* 0x000fe200078e0000 */
[----:B------:R-:W-:-:S05]  /*0f50*/  UISETP.GT.U32.AND UP0, UPT, UR12, 0x80, UPT ;  /* 0x000000800c00788c */ /* 0x000fca000bf04070 */
[----:B------:R-:W-:-:S06]  /*0f60*/  DSETP.GEU.AND P3, PT, R2, R14, PT ;  /* 0x0000000e0200722a */ /* 0x000fcc0003f6e000 */
[----:B------:R-:W-:Y:S02]  /*0f70*/  @P2 FSEL R13, R14, R13, !P3 ;  /* 0x0000000d0e0d2208 */ /* 0x000fe40005800000 */
[----:B------:R-:W-:Y:S02]  /*0f80*/  @P2 FSEL R0, R15, R0, !P3 ;  /* 0x000000000f002208 */ /* 0x000fe40005800000 */
[----:B------:R-:W-:Y:S01]  /*0f90*/  PLOP3.LUT P2, PT, PT, PT, UP0, 0x80, 0x8 ;  /* 0x000000000008781c */ /* 0x000fe20003f4f008 */
[----:B------:R-:W-:Y:S01]  /*0fa0*/  IMAD.MOV.U32 R2, RZ, RZ, R13 ;  /* 0x000000ffff027224 */ /* 0x000fe200078e000d */
[----:B------:R-:W-:Y:S01]  /*0fb0*/  UISETP.GT.U32.AND UP0, UPT, UR12, 0xa0, UPT ;  /* 0x000000a00c00788c */ /* 0x000fe2000bf04070 */
[----:B------:R-:W-:-:S06]  /*0fc0*/  IMAD.MOV.U32 R3, RZ, RZ, R0 ;  /* 0x000000ffff037224 */ /* 0x000fcc00078e0000 */
[----:B-1----:R-:W-:Y:S01]  /*0fd0*/  DSETP.GEU.AND P3, PT, R2, R4, PT ;  /* 0x000000040200722a */ /* 0x002fe20003f6e000 */
[----:B------:R-:W1:Y:S05]  /*0fe0*/  LDS.64 R2, [UR4+0x40] ;  /* 0x00004004ff027984 */ /* 0x000e6a0008000a00 */
[----:B------:R-:W-:Y:S02]  /*0ff0*/  @P1 FSEL R13, R4, R13, !P3 ;  /* 0x0000000d040d1208 */ /* 0x000fe40005800000 */
[----:B------:R-:W-:Y:S02]  /*1000*/  @P1 FSEL R0, R5, R0, !P3 ;  /* 0x0000000005001208 */ /* 0x000fe40005800000 */
[----:B------:R-:W-:Y:S01]  /*1010*/  PLOP3.LUT P1, PT, PT, PT, UP0, 0x80, 0x8 ;  /* 0x000000000008781c */ /* 0x000fe20003f2f008 */
[----:B------:R-:W-:Y:S01]  /*1020*/  IMAD.MOV.U32 R4, RZ, RZ, R13 ;  /* 0x000000ffff047224 */ /* 0x000fe200078e000d */
[----:B------:R-:W-:Y:S01]  /*1030*/  UISETP.GT.U32.AND UP0, UPT, UR12, 0xc0, UPT ;  /* 0x000000c00c00788c */ /* 0x000fe2000bf04070 */
[----:B------:R-:W-:-:S06]  /*1040*/  IMAD.MOV.U32 R5, RZ, RZ, R0 ;  /* 0x000000ffff057224 */ /* 0x000fcc00078e0000 */
[----:B------:R-:W-:-:S06]  /*1050*/  DSETP.GEU.AND P3, PT, R4, R6, PT ;  /* 0x000000060400722a */ /* 0x000fcc0003f6e000 */
[----:B------:R-:W-:Y:S02]  /*1060*/  @P2 FSEL R13, R6, R13, !P3 ;  /* 0x0000000d060d2208 */ /* 0x000fe40005800000 */
[----:B------:R-:W-:Y:S02]  /*1070*/  @P2 FSEL R0, R7, R0, !P3 ;  /* 0x0000000007002208 */ /* 0x000fe40005800000 */
[----:B------:R-:W-:Y:S01]  /*1080*/  PLOP3.LUT P2, PT, PT, PT, UP0, 0x80, 0x8 ;  /* 0x000000000008781c */ /* 0x000fe20003f4f008 */
[----:B------:R-:W-:Y:S01]  /*1090*/  IMAD.MOV.U32 R4, RZ, RZ, R13 ;  /* 0x000000ffff047224 */ /* 0x000fe200078e000d */
[----:B------:R-:W-:Y:S01]  /*10a0*/  UISETP.GT.U32.AND UP0, UPT, UR12, 0xe0, UPT ;  /* 0x000000e00c00788c */ /* 0x000fe2000bf04070 */
[----:B------:R-:W-:-:S06]  /*10b0*/  IMAD.MOV.U32 R5, RZ, RZ, R0 ;  /* 0x000000ffff057224 */ /* 0x000fcc00078e0000 */
[----:B0-----:R-:W-:-:S06]  /*10c0*/  DSETP.GEU.AND P3, PT, R4, R8, PT ;  /* 0x000000080400722a */ /* 0x001fcc0003f6e000 */
[----:B------:R-:W-:Y:S02]  /*10d0*/  @P1 FSEL R13, R8, R13, !P3 ;  /* 0x0000000d080d1208 */ /* 0x000fe40005800000 */
[----:B------:R-:W-:Y:S02]  /*10e0*/  @P1 FSEL R0, R9, R0, !P3 ;  /* 0x0000000009001208 */ /* 0x000fe40005800000 */
[----:B------:R-:W-:Y:S01]  /*10f0*/  PLOP3.LUT P1, PT, PT, PT, UP0, 0x80, 0x8 ;  /* 0x000000000008781c */ /* 0x000fe20003f2f008 */
[----:B------:R-:W-:Y:S02]  /*1100*/  IMAD.MOV.U32 R4, RZ, RZ, R13 ;  /* 0x000000ffff047224 */ /* 0x000fe400078e000d */
[----:B------:R-:W-:-:S06]  /*1110*/  IMAD.MOV.U32 R5, RZ, RZ, R0 ;  /* 0x000000ffff057224 */ /* 0x000fcc00078e0000 */
[----:B------:R-:W-:-:S06]  /*1120*/  DSETP.GEU.AND P3, PT, R4, R10, PT ;  /* 0x0000000a0400722a */ /* 0x000fcc0003f6e000 */
[----:B------:R-:W-:Y:S02]  /*1130*/  @P2 FSEL R13, R10, R13, !P3 ;  /* 0x0000000d0a0d2208 */ /* 0x000fe40005800000 */
[----:B------:R-:W-:-:S03]  /*1140*/  @P2 FSEL R0, R11, R0, !P3 ;  /* 0x000000000b002208 */ /* 0x000fc60005800000 */
[----:B------:R-:W-:Y:S02]  /*1150*/  IMAD.MOV.U32 R4, RZ, RZ, R13 ;  /* 0x000000ffff047224 */ /* 0x000fe400078e000d */
[----:B------:R-:W-:-:S06]  /*1160*/  IMAD.MOV.U32 R5, RZ, RZ, R0 ;  /* 0x000000ffff057224 */ /* 0x000fcc00078e0000 */
[----:B-1----:R-:W-:-:S06]  /*1170*/  DSETP.GEU.AND P2, PT, R4, R2, PT ;  /* 0x000000020400722a */ /* 0x002fcc0003f4e000 */
[----:B------:R-:W-:Y:S02]  /*1180*/  @P1 FSEL R13, R2, R13, !P2 ;  /* 0x0000000d020d1208 */ /* 0x000fe40005000000 */
[----:B------:R-:W-:-:S03]  /*1190*/  @P1 FSEL R0, R3, R0, !P2 ;  /* 0x0000000003001208 */ /* 0x000fc60005000000 */
[----:B------:R-:W-:Y:S02]  /*11a0*/  IMAD.MOV.U32 R2, RZ, RZ, R13 ;  /* 0x000000ffff027224 */ /* 0x000fe400078e000d */
[----:B------:R-:W-:Y:S01]  /*11b0*/  IMAD.MOV.U32 R3, RZ, RZ, R0 ;  /* 0x000000ffff037224 */ /* 0x000fe200078e0000 */
[----:B------:R-:W-:Y:S06]  /*11c0*/  BRA `(.L_x_69) ;  /* 0x0000002c00807947 */ /* 0x000fec0003800000 */
.L_x_59:
[----:B------:R-:W0:Y:S01]  /*11d0*/  S2R R0, SR_TID.X ;  /* 0x0000000000007919 */ /* 0x000e220000002100 */
[----:B------:R-:W1:Y:S01]  /*11e0*/  LDC.64 R20, c[0x0][0x380] ;  /* 0x0000e000ff147b82 */ /* 0x000e620000000a00 */
[----:B------:R-:W-:Y:S02]  /*11f0*/  IMAD.U32 R3, RZ, RZ, UR16 ;  /* 0x00000010ff037e24 */ /* 0x000fe4000f8e00ff */
[----:B0-----:R-:W-:-:S04]  /*1200*/  IMAD.SHL.U32 R2, R0, 0x4, RZ ;  /* 0x0000000400027824 */ /* 0x001fc800078e00ff */
[----:B------:R-:W-:-:S04]  /*1210*/  IMAD R3, R3, 0x800, R2 ;  /* 0x0000080003037824 */ /* 0x000fc800078e0202 */
[----:B-1----:R-:W-:-:S05]  /*1220*/  IMAD.WIDE.U32 R20, R3, 0x8, R20 ;  /* 0x0000000803147825 */ /* 0x002fca00078e0014 */
[----:B------:R-:W2:Y:S04]  /*1230*/  LDG.E.128.CONSTANT R4, desc[UR10][R20.64] ;  /* 0x0000000a14047981 */ /* 0x000ea8000c1e9d00 */
[----:B------:R-:W3:Y:S04]  /*1240*/  LDG.E.128.CONSTANT R8, desc[UR10][R20.64+0x10] ;  /* 0x0000100a14087981 */ /* 0x000ee8000c1e9d00 */
[----:B------:R-:W4:Y:S04]  /*1250*/  LDG.E.128.CONSTANT R12, desc[UR10][R20.64+0x2000] ;  /* 0x0020000a140c7981 */ /* 0x000f28000c1e9d00 */
[----:B------:R-:W5:Y:S01]  /*1260*/  LDG.E.128.CONSTANT R16, desc[UR10][R20.64+0x2010] ;  /* 0x0020100a14107981 */ /* 0x000f62000c1e9d00 */
[----:B------:R-:W-:Y:S01]  /*1270*/  UISETP.GE.U32.AND UP0, UPT, UR12, UR5, UPT ;  /* 0x000000050c00728c */ /* 0x000fe2000bf06070 */
        /* <DEDUP_REMOVED lines=21> */
[----:B------:R-:W-:Y:S06]  /*13d0*/  BRA.U !UP0, `(.L_x_70) ;  /* 0x0000000508dc7547 */ /* 0x000fec000b800000 */
[----:B------:R-:W-:Y:S02]  /*13e0*/  ULEA UR6, UR16, UR5, 0xb ;  /* 0x0000000510067291 */ /* 0x000fe4000f8e58ff */
[----:B------:R-:W-:Y:S01]  /*13f0*/  UIADD3 UR14, UPT, UPT, UR8, -0x800, URZ ;  /* 0xfffff800080e7890 */ /* 0x000fe2000fffe0ff */
[----:B------:R-:W0:Y:S03]  /*1400*/  LDCU UR9, c[0x0][0x3a8] ;  /* 0x00007500ff0977ac */ /* 0x000e260008000800 */
[----:B------:R-:W-:Y:S01]  /*1410*/  VIADD R3, R0, UR6 ;  /* 0x0000000600037c36 */ /* 0x000fe20008000000 */
[----:B------:R-:W-:Y:S01]  /*1420*/  UISETP.GT.U32.AND UP0, UPT, UR6, UR14, UPT ;  /* 0x0000000e0600728c */ /* 0x000fe2000bf04070 */
[----:B------:R-:W1:Y:S01]  /*1430*/  LDCU.64 UR18, c[0x0][0x380] ;  /* 0x00007000ff1277ac */ /* 0x000e620008000a00 */
[----:B------:R-:W-:Y:S01]  /*1440*/  UIADD3 UR13, UPT, UPT, UR6, 0x100, URZ ;  /* 0x00000100060d7890 */ /* 0x000fe2000fffe0ff */
[----:B------:R-:W-:Y:S01]  /*1450*/  UMOV UR4, URZ ;  /* 0x000000ff00047c82 */ /* 0x000fe20008000000 */
[----:B------:R-:W-:-:S05]  /*1460*/  UMOV UR7, UR6 ;  /* 0x0000000600077c82 */ /* 0x000fca0008000000 */
[----:B------:R-:W-:Y:S05]  /*1470*/  BRA.U UP0, `(.L_x_71) ;  /* 0x0000000100a87547 */ /* 0x000fea000b800000 */
.L_x_72:
[----:B------:R-:W-:-:S05]  /*1480*/  IADD3 R4, P0, PT, R2, UR7, RZ ;  /* 0x0000000702047c10 */ /* 0x000fca000ff1e0ff */
[----:B------:R-:W-:Y:S01]  /*1490*/  IMAD.X R5, RZ, RZ, RZ, P0 ;  /* 0x000000ffff057224 */ /* 0x000fe200000e06ff */
[----:B-1----:R-:W-:-:S04]  /*14a0*/  LEA R22, P0, R4, UR18, 0x3 ;  /* 0x0000001204167c11 */ /* 0x002fc8000f8018ff */
[----:B------:R-:W-:-:S05]  /*14b0*/  LEA.HI.X R23, R4, UR19, R5, 0x3, P0 ;  /* 0x0000001304177c11 */ /* 0x000fca00080f1c05 */
[----:B------:R-:W2:Y:S04]  /*14c0*/  LDG.E.128.CONSTANT R4, desc[UR10][R22.64] ;  /* 0x0000000a16047981 */ /* 0x000ea8000c1e9d00 */
[----:B------:R-:W3:Y:S04]  /*14d0*/  LDG.E.128.CONSTANT R8, desc[UR10][R22.64+0x10] ;  /* 0x0000100a16087981 */ /* 0x000ee8000c1e9d00 */
[----:B------:R-:W4:Y:S04]  /*14e0*/  LDG.E.128.CONSTANT R12, desc[UR10][R22.64+0x2000] ;  /* 0x0020000a160c7981 */ /* 0x000f28000c1e9d00 */
[----:B------:R-:W5:Y:S01]  /*14f0*/  LDG.E.128.CONSTANT R16, desc[UR10][R22.64+0x2010] ;  /* 0x0020100a16107981 */ /* 0x000f62000c1e9d00 */
[----:B0-----:R-:W-:-:S02]  /*1500*/  UMOV UR8, UR9 ;  /* 0x0000000900087c82 */ /* 0x001fc40008000000 */
[----:B------:R-:W-:-:S04]  /*1510*/  UIADD3 UR15, UPT, UPT, -UR7, UR8, URZ ;  /* 0x00000008070f7290 */ /* 0x000fc8000fffe1ff */
[----:B------:R-:W-:Y:S01]  /*1520*/  UISETP.GE.U32.AND UP0, UPT, UR15, UR5, UPT ;  /* 0x000000050f00728c */ /* 0x000fe2000bf06070 */
        /* <DEDUP_REMOVED lines=25> */
[----:B------:R-:W-:Y:S02]  /*16c0*/  UIADD3 UR7, UPT, UPT, UR5, UR7, URZ ;  /* 0x0000000705077290 */ /* 0x000fe4000fffe0ff */
[----:B------:R-:W-:Y:S01]  /*16d0*/  VIADD R3, R3, UR5 ;  /* 0x0000000503037c36 */ /* 0x000fe20008000000 */
[----:B------:R-:W-:Y:S02]  /*16e0*/  UIADD3 UR4, UPT, UPT, UR4, 0x1, URZ ;  /* 0x0000000104047890 */ /* 0x000fe4000fffe0ff */
[----:B------:R-:W-:Y:S02]  /*16f0*/  UISETP.GT.U32.AND UP0, UPT, UR7, UR14, UPT ;  /* 0x0000000e0700728c */ /* 0x000fe4000bf04070 */
[----:B------:R-:W-:-:S07]  /*1700*/  UIADD3 UR13, UPT, UPT, UR5, UR13, URZ ;  /* 0x0000000d050d7290 */ /* 0x000fce000fffe0ff */
[----:B------:R-:W-:Y:S05]  /*1710*/  BRA.U !UP0, `(.L_x_72) ;  /* 0xfffffffd08587547 */ /* 0x000fea000b83ffff */
.L_x_71:
[----:B------:R-:W-:-:S09]  /*1720*/  UISETP.GE.U32.AND UP0, UPT, UR7, UR8, UPT ;  /* 0x000000080700728c */ /* 0x000fd2000bf06070 */
[----:B------:R-:W-:Y:S05]  /*1730*/  BRA.U UP0, `(.L_x_70) ;  /* 0x0000000500047547 */ /* 0x000fea000b800000 */
[----:B------:R-:W-:Y:S01]  /*1740*/  UIADD3 UR5, UPT, UPT, -UR7, UR8, URZ ;  /* 0x0000000807057290 */ /* 0x000fe2000fffe1ff */
[----:B------:R-:W-:Y:S05]  /*1750*/  BSSY.RECONVERGENT B1, `(.L_x_70) ;  /* 0x000003f000017945 */ /* 0x000fea0003800200 */
[----:B------:R-:W-:-:S13]  /*1760*/  ISETP.GE.AND P0, PT, R0, UR5, PT ;  /* 0x0000000500007c0c */ /* 0x000fda000bf06270 */
[----:B------:R-:W-:Y:S05]  /*1770*/  @P0 BRA `(.L_x_73) ;  /* 0x0000000000f00947 */ /* 0x000fea0003800000 */
[----:B------:R-:W2:Y:S01]  /*1780*/  LDC R5, c[0x0][0x3ac] ;  /* 0x0000eb00ff057b82 */ /* 0x000ea20000000800 */
[----:B------:R-:W-:Y:S01]  /*1790*/  LOP3.LUT R2, RZ, R0, RZ, 0x33, !PT ;  /* 0x00000000ff027212 */ /* 0x000fe200078e33ff */
[----:B------:R-:W-:Y:S01]  /*17a0*/  BSSY.RECONVERGENT B2, `(.L_x_74) ;  /* 0x0000019000027945 */ /* 0x000fe20003800200 */
[----:B------:R-:W-:-:S03]  /*17b0*/  IMAD.MOV.U32 R8, RZ, RZ, R0 ;  /* 0x000000ffff087224 */ /* 0x000fc600078e0000 */
[----:B------:R-:W-:-:S04]  /*17c0*/  VIADD R2, R2, UR8 ;  /* 0x0000000802027c36 */ /* 0x000fc80008000000 */
[C---:B------:R-:W-:Y:S01]  /*17d0*/  VIADD R4, R2.reuse, -UR6 ;  /* 0x8000000602047c36 */ /* 0x040fe20008000000 */
[C---:B------:R-:W-:Y:S02]  /*17e0*/  LOP3.LUT R6, R2.reuse, 0x300, RZ, 0xc0, !PT ;  /* 0x0000030002067812 */ /* 0x040fe400078ec0ff */
[----:B------:R-:W-:Y:S02]  /*17f0*/  LEA.HI R2, R2, 0x1, RZ, 0x18 ;  /* 0x0000000102027811 */ /* 0x000fe400078fc0ff */
[----:B------:R-:W-:Y:S01]  /*1800*/  ISETP.NE.AND P0, PT, R6, 0x300, PT ;  /* 0x000003000600780c */ /* 0x000fe20003f05270 */
[----:B--2---:R-:W-:-:S04]  /*1810*/  IMAD R5, R5, UR4, RZ ;  /* 0x0000000405057c24 */ /* 0x004fc8000f8e02ff */
[----:B------:R-:W-:-:S05]  /*1820*/  IMAD R4, R5, -0x800, R4 ;  /* 0xfffff80005047824 */ /* 0x000fca00078e0204 */
[----:B------:R-:W-:-:S03]  /*1830*/  ISETP.GE.U32.AND P2, PT, R4, 0x300, PT ;  /* 0x000003000400780c */ /* 0x000fc60003f46070 */
[----:B------:R-:W-:Y:S10]  /*1840*/  @!P0 BRA `(.L_x_75) ;  /* 0x0000000000388947 */ /* 0x000ff40003800000 */
[----:B------:R-:W2:Y:S01]  /*1850*/  LDC.64 R6, c[0x0][0x380] ;  /* 0x0000e000ff067b82 */ /* 0x000ea20000000a00 */
[----:B------:R-:W-:Y:S01]  /*1860*/  LOP3.LUT R2, R2, 0x3, RZ, 0xc0, !PT ;  /* 0x0000000302027812 */ /* 0x000fe200078ec0ff */
[----:B------:R-:W-:-:S04]  /*1870*/  IMAD.MOV.U32 R8, RZ, RZ, R0 ;  /* 0x000000ffff087224 */ /* 0x000fc800078e0000 */
[----:B------:R-:W-:-:S07]  /*1880*/  IMAD.MOV R2, RZ, RZ, -R2 ;  /* 0x000000ffff027224 */ /* 0x000fce00078e0a02 */
.L_x_76:
[----:B--2---:R-:W-:-:S06]  /*1890*/  IMAD.WIDE.U32 R4, R3, 0x8, R6 ;  /* 0x0000000803047825 */ /* 0x004fcc00078e0006 */
        /* <DEDUP_REMOVED lines=9> */
.L_x_75:
[----:B01----:R-:W-:Y:S05]  /*1930*/  BSYNC.RECONVERGENT B2 ;  /* 0x0000000000027941 */ /* 0x003fea0003800200 */
.L_x_74:
[----:B------:R-:W-:Y:S05]  /*1940*/  @!P2 BRA `(.L_x_73) ;  /* 0x00000000007ca947 */ /* 0x000fea0003800000 */
[----:B------:R-:W0:Y:S01]  /*1950*/  LDC.64 R2, c[0x0][0x380] ;  /* 0x0000e000ff027b82 */ /* 0x000e220000000a00 */
[C---:B------:R-:W-:Y:S02]  /*1960*/  VIADD R4, R8.reuse, 0x200 ;  /* 0x0000020008047836 */ /* 0x040fe40000000000 */
[----:B------:R-:W-:-:S07]  /*1970*/  VIADD R5, R8, UR13 ;  /* 0x0000000d08057c36 */ /* 0x000fce0008000000 */
.L_x_77:
[----:B------:R-:W-:-:S04]  /*1980*/  VIADD R7, R5, 0xffffff00 ;  /* 0xffffff0005077836 */ /* 0x000fc80000000000 */
[----:B0-----:R-:W-:-:S06]  /*1990*/  IMAD.WIDE.U32 R6, R7, 0x8, R2 ;  /* 0x0000000807067825 */ /* 0x001fcc00078e0002 */
[----:B------:R-:W2:Y:S01]  /*19a0*/  LDG.E.64.CONSTANT R6, desc[UR10][R6.64] ;  /* 0x0000000a06067981 */ /* 0x000ea2000c1e9b00 */
[----:B------:R-:W-:-:S04]  /*19b0*/  IMAD.WIDE.U32 R8, R5, 0x8, R2 ;  /* 0x0000000805087825 */ /* 0x000fc800078e0002 */
[----:B------:R-:W-:Y:S02]  /*19c0*/  VIADD R11, R5, 0x100 ;  /* 0x00000100050b7836 */ /* 0x000fe40000000000 */
[----:B------:R-:W3:Y:S02]  /*19d0*/  LDG.E.64.CONSTANT R8, desc[UR10][R8.64] ;  /* 0x0000000a08087981 */ /* 0x000ee4000c1e9b00 */
[----:B------:R-:W-:-:S04]  /*19e0*/  IMAD.WIDE.U32 R10, R11, 0x8, R2 ;  /* 0x000000080b0a7825 */ /* 0x000fc800078e0002 */
[----:B------:R-:W-:Y:S02]  /*19f0*/  VIADD R13, R5, 0x200 ;  /* 0x00000200050d7836 */ /* 0x000fe40000000000 */
[----:B------:R-:W4:Y:S02]  /*1a00*/  LDG.E.64.CONSTANT R10, desc[UR10][R10.64] ;  /* 0x0000000a0a0a7981 */ /* 0x000f24000c1e9b00 */
[----:B------:R-:W-:-:S06]  /*1a10*/  IMAD.WIDE.U32 R12, R13, 0x8, R2 ;  /* 0x000000080d0c7825 */ /* 0x000fcc00078e0002 */
[----:B------:R-:W5:Y:S01]  /*1a20*/  LDG.E.64.CONSTANT R12, desc[UR10][R12.64] ;  /* 0x0000000a0c0c7981 */ /* 0x000f62000c1e9b00 */
[----:B------:R-:W-:Y:S01]  /*1a30*/  VIADD R5, R5, 0x400 ;  /* 0x0000040005057836 */ /* 0x000fe20000000000 */
[----:B--2---:R-:W-:-:S06]  /*1a40*/  DSETP.GEU.AND P0, PT, R20, R6, PT ;  /* 0x000000061400722a */ /* 0x004fcc0003f0e000 */
[----:B------:R-:W-:Y:S02]  /*1a50*/  FSEL R14, R6, R20, !P0 ;  /* 0x00000014060e7208 */ /* 0x000fe40004000000 */
[----:B------:R-:W-:-:S06]  /*1a60*/  FSEL R15, R7, R21, !P0 ;  /* 0x00000015070f7208 */ /* 0x000fcc0004000000 */
[----:B---3--:R-:W-:-:S06]  /*1a70*/  DSETP.GEU.AND P0, PT, R14, R8, PT ;  /* 0x000000080e00722a */ /* 0x008fcc0003f0e000 */
[----:B------:R-:W-:Y:S01]  /*1a80*/  FSEL R6, R8, R14, !P0 ;  /* 0x0000000e08067208 */ /* 0x000fe20004000000 */
[C---:B------:R-:W-:Y:S01]  /*1a90*/  VIADD R8, R4.reuse, 0x200 ;  /* 0x0000020004087836 */ /* 0x040fe20000000000 */
[----:B------:R-:W-:Y:S01]  /*1aa0*/  FSEL R7, R9, R15, !P0 ;  /* 0x0000000f09077208 */ /* 0x000fe20004000000 */
[----:B------:R-:W-:-:S05]  /*1ab0*/  VIADD R4, R4, 0x400 ;  /* 0x0000040004047836 */ /* 0x000fca0000000000 */
[----:B----4-:R-:W-:-:S06]  /*1ac0*/  DSETP.GEU.AND P0, PT, R6, R10, PT ;  /* 0x0000000a0600722a */ /* 0x010fcc0003f0e000 */
[----:B------:R-:W-:Y:S02]  /*1ad0*/  FSEL R6, R10, R6, !P0 ;  /* 0x000000060a067208 */ /* 0x000fe40004000000 */
[----:B------:R-:W-:-:S06]  /*1ae0*/  FSEL R7, R11, R7, !P0 ;  /* 0x000000070b077208 */ /* 0x000fcc0004000000 */
[----:B-----5:R-:W-:-:S06]  /*1af0*/  DSETP.GEU.AND P0, PT, R6, R12, PT ;  /* 0x0000000c0600722a */ /* 0x020fcc0003f0e000 */
[----:B------:R-:W-:Y:S02]  /*1b00*/  FSEL R20, R12, R6, !P0 ;  /* 0x000000060c147208 */ /* 0x000fe40004000000 */
[----:B------:R-:W-:Y:S02]  /*1b10*/  FSEL R21, R13, R7, !P0 ;  /* 0x000000070d157208 */ /* 0x000fe40004000000 */
[----:B------:R-:W-:-:S13]  /*1b20*/  ISETP.GE.AND P0, PT, R8, UR5, PT ;  /* 0x0000000508007c0c */ /* 0x000fda000bf06270 */
[----:B------:R-:W-:Y:S05]  /*1b30*/  @!P0 BRA `(.L_x_77) ;  /* 0xfffffffc00908947 */ /* 0x000fea000383ffff */
.L_x_73:
[----:B01----:R-:W-:Y:S05]  /*1b40*/  BSYNC.RECONVERGENT B1 ;  /* 0x0000000000017941 */ /* 0x003fea0003800200 */
.L_x_70:
[----:B------:R-:W2:Y:S01]  /*1b50*/  S2R R7, SR_LANEID ;  /* 0x0000000000077919 */ /* 0x000ea20000000000 */
[----:B------:R-:W-:Y:S04]  /*1b60*/  SHFL.DOWN PT, R2, R20, 0x1, 0x1f ;  /* 0x08201f0014027f89 */ /* 0x000fe800000e0000 */
[----:B------:R-:W3:Y:S02]  /*1b70*/  SHFL.DOWN PT, R3, R21, 0x1, 0x1f ;  /* 0x08201f0015037f89 */ /* 0x000ee400000e0000 */
[----:B---3--:R-:W-:Y:S01]  /*1b80*/  DSETP.GEU.AND P0, PT, R20, R2, PT ;  /* 0x000000021400722a */ /* 0x008fe20003f0e000 */
[C---:B--2---:R-:W-:Y:S02]  /*1b90*/  ISETP.GT.AND P1, PT, R7.reuse, 0x1e, PT ;  /* 0x0000001e0700780c */ /* 0x044fe40003f24270 */
        /* <DEDUP_REMOVED lines=9> */
[----:B------:R-:W2:Y:S03]  /*1c30*/  SHFL.DOWN PT, R5, R3, 0x2, 0x1f ;  /* 0x08401f0003057f89 */ /* 0x000ea600000e0000 */
[----:B------:R-:W-:Y:S01]  /*1c40*/  @!P2 LOP3.LUT R6, R6, 0xf8, RZ, 0xc0, !PT ;  /* 0x000000f80606a812 */ /* 0x000fe200078ec0ff */
[----:B------:R-:W3:Y:S01]  /*1c50*/  @!P2 S2R R9, SR_CgaCtaId ;  /* 0x000000000009a919 */ /* 0x000ee20000008800 */
[----:B--2---:R-:W-:-:S06]  /*1c60*/  DSETP.GEU.AND P0, PT, R2, R4, PT ;  /* 0x000000040200722a */ /* 0x004fcc0003f0e000 */
[----:B------:R-:W-:Y:S02]  /*1c70*/  @!P1 FSEL R2, R4, R2, !P0 ;  /* 0x0000000204029208 */ /* 0x000fe40004000000 */
[----:B------:R-:W-:Y:S02]  /*1c80*/  @!P1 FSEL R3, R5, R3, !P0 ;  /* 0x0000000305039208 */ /* 0x000fe40004000000 */
[----:B------:R-:W-:Y:S01]  /*1c90*/  ISETP.GT.AND P1, PT, R7, 0x1b, PT ;  /* 0x0000001b0700780c */ /* 0x000fe20003f24270 */
[----:B------:R-:W-:Y:S01]  /*1ca0*/  SHFL.DOWN PT, R4, R2, 0x4, 0x1f ;  /* 0x08801f0002047f89 */ /* 0x000fe200000e0000 */
[----:B---3--:R-:W-:-:S03]  /*1cb0*/  @!P2 LEA R9, R9, R8, 0x18 ;  /* 0x000000080909a211 */ /* 0x008fc600078ec0ff */
[----:B------:R-:W2:Y:S02]  /*1cc0*/  SHFL.DOWN PT, R5, R3, 0x4, 0x1f ;  /* 0x08801f0003057f89 */ /* 0x000ea400000e0000 */
[----:B------:R-:W-:Y:S01]  /*1cd0*/  @!P2 IMAD.IADD R9, R6, 0x1, R9 ;  /* 0x000000010609a824 */ /* 0x000fe200078e0209 */
[----:B--2---:R-:W-:-:S06]  /*1ce0*/  DSETP.GEU.AND P0, PT, R2, R4, PT ;  /* 0x000000040200722a */ /* 0x004fcc0003f0e000 */
[----:B------:R-:W-:Y:S02]  /*1cf0*/  @!P1 FSEL R2, R4, R2, !P0 ;  /* 0x0000000204029208 */ /* 0x000fe40004000000 */
[----:B------:R-:W-:Y:S02]  /*1d00*/  @!P1 FSEL R3, R5, R3, !P0 ;  /* 0x0000000305039208 */ /* 0x000fe40004000000 */
[----:B------:R-:W-:Y:S01]  /*1d10*/  ISETP.GT.AND P1, PT, R7, 0x17, PT ;  /* 0x000000170700780c */ /* 0x000fe20003f24270 */
[----:B------:R-:W-:Y:S04]  /*1d20*/  SHFL.DOWN PT, R4, R2, 0x8, 0x1f ;  /* 0x09001f0002047f89 */ /* 0x000fe800000e0000 */
[----:B------:R-:W2:Y:S02]  /*1d30*/  SHFL.DOWN PT, R5, R3, 0x8, 0x1f ;  /* 0x09001f0003057f89 */ /* 0x000ea400000e0000 */
[----:B--2---:R-:W-:-:S06]  /*1d40*/  DSETP.GEU.AND P0, PT, R2, R4, PT ;  /* 0x000000040200722a */ /* 0x004fcc0003f0e000 */
[----:B------:R-:W-:Y:S02]  /*1d50*/  @!P1 FSEL R2, R4, R2, !P0 ;  /* 0x0000000204029208 */ /* 0x000fe40004000000 */
[----:B------:R-:W-:Y:S02]  /*1d60*/  @!P1 FSEL R3, R5, R3, !P0 ;  /* 0x0000000305039208 */ /* 0x000fe40004000000 */
[----:B------:R-:W-:Y:S01]  /*1d70*/  ISETP.GT.AND P1, PT, R7, 0xf, PT ;  /* 0x0000000f0700780c */ /* 0x000fe20003f24270 */
[----:B------:R-:W-:Y:S04]  /*1d80*/  SHFL.DOWN PT, R4, R2, 0x10, 0x1f ;  /* 0x0a001f0002047f89 */ /* 0x000fe800000e0000 */
[----:B------:R-:W2:Y:S02]  /*1d90*/  SHFL.DOWN PT, R5, R3, 0x10, 0x1f ;  /* 0x0a001f0003057f89 */ /* 0x000ea400000e0000 */
[----:B--2---:R-:W-:-:S06]  /*1da0*/  DSETP.GEU.AND P0, PT, R2, R4, PT ;  /* 0x000000040200722a */ /* 0x004fcc0003f0e000 */
        /* <DEDUP_REMOVED lines=8> */
[----:B------:R-:W3:Y:S01]  /*1e30*/  S2UR UR5, SR_CgaCtaId ;  /* 0x00000000000579c3 */ /* 0x000ee20000008800 */
[----:B------:R-:W-:Y:S02]  /*1e40*/  UMOV UR4, 0x400 ;  /* 0x0000040000047882 */ /* 0x000fe40000000000 */
[----:B---3--:R-:W-:-:S09]  /*1e50*/  ULEA UR4, UR5, UR4, 0x18 ;  /* 0x0000000405047291 */ /* 0x008fd2000f8ec0ff */
[----:B------:R-:W3:Y:S04]  /*1e60*/  LDS.128 R12, [UR4+0x10] ;  /* 0x00001004ff0c7984 */ /* 0x000ee80008000c00 */
[----:B--2---:R-:W2:Y:S04]  /*1e70*/  LDS.128 R4, [UR4+0x20] ;  /* 0x00002004ff047984 */ /* 0x004ea80008000c00 */
[----:B------:R-:W4:Y:S01]  /*1e80*/  LDS.128 R8, [UR4+0x30] ;  /* 0x00003004ff087984 */ /* 0x000f220008000c00 */
[----:B---3--:R-:W-:-:S06]  /*1e90*/  DSETP.GEU.AND P1, PT, R2, R12, PT ;  /* 0x0000000c0200722a */ /* 0x008fcc0003f2e000 */
[----:B------:R-:W-:Y:S02]  /*1ea0*/  FSEL R2, R12, R2, !P1 ;  /* 0x000000020c027208 */ /* 0x000fe40004800000 */
[----:B------:R-:W-:-:S06]  /*1eb0*/  FSEL R3, R13, R3, !P1 ;  /* 0x000000030d037208 */ /* 0x000fcc0004800000 */
[----:B------:R-:W-:-:S06]  /*1ec0*/  DSETP.GEU.AND P1, PT, R2, R14, PT ;  /* 0x0000000e0200722a */ /* 0x000fcc0003f2e000 */
[----:B------:R-:W-:Y:S02]  /*1ed0*/  FSEL R2, R14, R2, !P1 ;  /* 0x000000020e027208 */ /* 0x000fe40004800000 */
[----:B------:R-:W-:-:S06]  /*1ee0*/  FSEL R3, R15, R3, !P1 ;  /* 0x000000030f037208 */ /* 0x000fcc0004800000 */
[----:B--2---:R-:W-:-:S06]  /*1ef0*/  DSETP.GEU.AND P1, PT, R2, R4, PT ;  /* 0x000000040200722a */ /* 0x004fcc0003f2e000 */
[----:B------:R-:W-:Y:S02]  /*1f00*/  FSEL R4, R4, R2, !P1 ;  /* 0x0000000204047208 */ /* 0x000fe40004800000 */
[----:B------:R-:W-:Y:S02]  /*1f10*/  FSEL R5, R5, R3, !P1 ;  /* 0x0000000305057208 */ /* 0x000fe40004800000 */
[----:B------:R-:W2:Y:S04]  /*1f20*/  LDS.64 R2, [UR4+0x40] ;  /* 0x00004004ff027984 */ /* 0x000ea80008000a00 */
        /* <DEDUP_REMOVED lines=9> */
[----:B--2---:R-:W-:-:S06]  /*1fc0*/  DSETP.GEU.AND P1, PT, R4, R2, PT ;  /* 0x000000020400722a */ /* 0x004fcc0003f2e000 */
[----:B------:R-:W-:Y:S02]  /*1fd0*/  FSEL R2, R2, R4, !P1 ;  /* 0x0000000402027208 */ /* 0x000fe40004800000 */
[----:B------:R-:W-:Y:S01]  /*1fe0*/  FSEL R3, R3, R5, !P1 ;  /* 0x0000000503037208 */ /* 0x000fe20004800000 */
[----:B------:R-:W-:Y:S06]  /*1ff0*/  BRA `(.L_x_69) ;  /* 0x0000001c00f47947 */ /* 0x000fec0003800000 */
.L_x_58:
        /* <DEDUP_REMOVED lines=16> */
.L_x_80:
[----:B------:R-:W-:Y:S05]  /*2100*/  BSYNC.RECONVERGENT B1 ;  /* 0x0000000000017941 */ /* 0x000fea0003800200 */
.L_x_79:
        /* <DEDUP_REMOVED lines=18> */
.L_x_85:
        /* <DEDUP_REMOVED lines=10> */
.L_x_84:
[----:B------:R-:W-:Y:S05]  /*22d0*/  BSYNC.RECONVERGENT B2 ;  /* 0x0000000000027941 */ /* 0x000fea0003800200 */
.L_x_83:
[----:B------:R-:W-:Y:S05]  /*22e0*/  @!P2 BRA `(.L_x_82) ;  /* 0x000000000080a947 */ /* 0x000fea0003800000 */
[----:B------:R-:W0:Y:S01]  /*22f0*/  LDC.64 R4, c[0x0][0x380] ;  /* 0x0000e000ff047b82 */ /* 0x000e220000000a00 */
[----:B------:R-:W-:Y:S02]  /*2300*/  IMAD.U32 R7, RZ, RZ, UR16 ;  /* 0x00000010ff077e24 */ /* 0x000fe4000f8e00ff */
[----:B------:R-:W-:Y:S02]  /*2310*/  VIADD R6, R8, 0x200 ;  /* 0x0000020008067836 */ /* 0x000fe40000000000 */
[----:B------:R-:W-:-:S07]  /*2320*/  IMAD R7, R7, 0x800, R8 ;  /* 0x0000080007077824 */ /* 0x000fce00078e0208 */
.L_x_86:
        /* <DEDUP_REMOVED lines=28> */
.L_x_82:
[----:B------:R-:W-:Y:S05]  /*24f0*/  BSYNC.RECONVERGENT B1 ;  /* 0x0000000000017941 */ /* 0x000fea0003800200 */
.L_x_81:
        /* <DEDUP_REMOVED lines=45> */
[----:B------:R-:W-:-:S03]  /*27d0*/  FSEL R5, R5, R3, P1 ;  /* 0x0000000305057208 */ /* 0x000fc60000800000 */
[----:B0-----:R-:W-:Y:S02]  /*27e0*/  IMAD.MOV.U32 R2, RZ, RZ, R4 ;  /* 0x000000ffff027224 */ /* 0x001fe400078e0004 */
[----:B------:R-:W-:Y:S01]  /*27f0*/  IMAD.MOV.U32 R3, RZ, RZ, R5 ;  /* 0x000000ffff037224 */ /* 0x000fe200078e0005 */
[----:B------:R-:W-:Y:S06]  /*2800*/  BAR.SYNC.DEFER_BLOCKING 0x0 ;  /* 0x0000000000007b1d */ /* 0x000fec0000010000 */
[----:B------:R-:W-:Y:S05]  /*2810*/  @P0 BRA `(.L_x_69) ;  /* 0x0000001400ec0947 */ /* 0x000fea0003800000 */
[----:B------:R-:W0:Y:S01]  /*2820*/  S2UR UR5, SR_CgaCtaId ;  /* 0x00000000000579c3 */ /* 0x000e220000008800 */
[----:B------:R-:W-:Y:S02]  /*2830*/  UMOV UR4, 0x400 ;  /* 0x0000040000047882 */ /* 0x000fe40000000000 */
[----:B0-----:R-:W-:-:S09]  /*2840*/  ULEA UR4, UR5, UR4, 0x18 ;  /* 0x0000000405047291 */ /* 0x001fd2000f8ec0ff */
[----:B------:R-:W0:Y:S04]  /*2850*/  LDS.128 R12, [UR4+0x10] ;  /* 0x00001004ff0c7984 */ /* 0x000e280008000c00 */
[----:B------:R-:W1:Y:S04]  /*2860*/  LDS.128 R4, [UR4+0x20] ;  /* 0x00002004ff047984 */ /* 0x000e680008000c00 */
        /* <DEDUP_REMOVED lines=24> */
.L_x_87:
        /* <DEDUP_REMOVED lines=36> */
[----:B------:R-:W-:Y:S01]  /*2c30*/  VIADD R10, R10, 0x10 ;  /* 0x000000100a0a7836 */ /* 0x000fe20000000000 */
[----:B------:R-:W0:Y:S11]  /*2c40*/  SHFL.DOWN PT, R3, R7, 0x8, R5 ;  /* 0x0900000007037989 */ /* 0x000e3600000e0005 */
[----:B------:R-:W1:Y:S01]  /*2c50*/  @!P0 S2R R9, SR_CgaCtaId ;  /* 0x0000000000098919 */ /* 0x000e620000008800 */
[----:B------:R-:W-:Y:S01]  /*2c60*/  @!P0 MOV R8, 0x400 ;  /* 0x0000040000088802 */ /* 0x000fe20000000f00 */
[----:B0-----:R-:W-:Y:S01]  /*2c70*/  DSETP.GEU.AND P1, PT, R6, R2, PT ;  /* 0x000000020600722a */ /* 0x001fe20003f2e000 */
[----:B------:R-:W-:-:S05]  /*2c80*/  @!P0 SHF.R.U32.HI R6, RZ, 0x2, R0 ;  /* 0x00000002ff068819 */ /* 0x000fca0000011600 */
[----:B------:R-:W-:Y:S02]  /*2c90*/  @!P2 FSEL R4, R2, R4, !P1 ;  /* 0x000000040204a208 */ /* 0x000fe40004800000 */
[----:B------:R-:W-:Y:S02]  /*2ca0*/  @!P2 FSEL R7, R3, R7, !P1 ;  /* 0x000000070307a208 */ /* 0x000fe40004800000 */
[----:B------:R-:W-:Y:S01]  /*2cb0*/  ISETP.GT.AND P2, PT, R10, R5, PT ;  /* 0x000000050a00720c */ /* 0x000fe20003f44270 */
[----:B------:R-:W-:Y:S01]  /*2cc0*/  SHFL.DOWN PT, R2, R4, 0x10, R5 ;  /* 0x0a00000004027989 */ /* 0x000fe200000e0005 */
[----:B------:R-:W-:-:S03]  /*2cd0*/  @!P0 LOP3.LUT R6, R6, 0xf8, RZ, 0xc0, !PT ;  /* 0x000000f806068812 */ /* 0x000fc600078ec0ff */
[----:B------:R0:W2:Y:S01]  /*2ce0*/  SHFL.DOWN PT, R3, R7, 0x10, R5 ;  /* 0x0a00000007037989 */ /* 0x0000a200000e0005 */
        /* <DEDUP_REMOVED lines=11> */
[----:B0-----:R-:W-:Y:S05]  /*2da0*/  @P0 BRA `(.L_x_69) ;  /* 0x0000001000880947 */ /* 0x001fea0003800000 */
        /* <DEDUP_REMOVED lines=59> */
.L_x_78:
[----:B------:R-:W0:Y:S01]  /*3160*/  S2R R0, SR_TID.X ;  /* 0x0000000000007919 */ /* 0x000e220000002100 */
[----:B------:R-:W1:Y:S01]  /*3170*/  LDCU.64 UR8, c[0x0][0x380] ;  /* 0x00007000ff0877ac */ /* 0x000e620008000a00 */
[----:B------:R-:W-:Y:S02]  /*3180*/  IMAD.U32 R19, RZ, RZ, UR16 ;  /* 0x00000010ff137e24 */ /* 0x000fe4000f8e00ff */
[----:B-1----:R-:W-:Y:S02]  /*3190*/  IMAD.U32 R2, RZ, RZ, UR8 ;  /* 0x00000008ff027e24 */ /* 0x002fe4000f8e00ff */
[----:B------:R-:W-:Y:S02]  /*31a0*/  IMAD.U32 R3, RZ, RZ, UR9 ;  /* 0x00000009ff037e24 */ /* 0x000fe4000f8e00ff */
[----:B0-----:R-:W-:-:S04]  /*31b0*/  IMAD R19, R19, 0x800, R0 ;  /* 0x0000080013137824 */ /* 0x001fc800078e0200 */
[----:B------:R-:W-:-:S05]  /*31c0*/  IMAD.WIDE.U32 R18, R19, 0x8, R2 ;  /* 0x0000000813127825 */ /* 0x000fca00078e0002 */
        /* <DEDUP_REMOVED lines=8> */
[----:B------:R-:W-:Y:S01]  /*3250*/  UISETP.GE.U32.AND UP0, UPT, UR13, UR5, UPT ;  /* 0x000000050d00728c */ /* 0x000fe2000bf06070 */
        /* <DEDUP_REMOVED lines=21> */
[----:B------:R-:W-:Y:S06]  /*33b0*/  BRA.U !UP0, `(.L_x_88) ;  /* 0x0000000508dc7547 */ /* 0x000fec000b800000 */
[----:B------:R-:W-:Y:S02]  /*33c0*/  ULEA UR8, UR16, UR5, 0xb ;  /* 0x0000000510087291 */ /* 0x000fe4000f8e58ff */
[----:B------:R-:W-:Y:S02]  /*33d0*/  UIADD3 UR14, UPT, UPT, UR7, -0x800, URZ ;  /* 0xfffff800070e7890 */ /* 0x000fe4000fffe0ff */
[----:B------:R-:W-:Y:S02]  /*33e0*/  UIADD3 UR9, UPT, UPT, UR8, 0x100, URZ ;  /* 0x0000010008097890 */ /* 0x000fe4000fffe0ff */
[----:B------:R-:W-:Y:S02]  /*33f0*/  UISETP.GT.U32.AND UP0, UPT, UR8, UR14, UPT ;  /* 0x0000000e0800728c */ /* 0x000fe4000bf04070 */
[----:B------:R-:W-:Y:S01]  /*3400*/  VIADD R7, R0, UR8 ;  /* 0x0000000800077c36 */ /* 0x000fe20008000000 */
[----:B------:R-:W-:Y:S01]  /*3410*/  UMOV UR4, URZ ;  /* 0x000000ff00047c82 */ /* 0x000fe20008000000 */
[----:B------:R-:W-:-:S05]  /*3420*/  UMOV UR6, UR8 ;  /* 0x0000000800067c82 */ /* 0x000fca0008000000 */
[----:B------:R-:W-:Y:S05]  /*3430*/  BRA.U UP0, `(.L_x_89) ;  /* 0x0000000100b87547 */ /* 0x000fea000b800000 */
[----:B------:R-:W0:Y:S01]  /*3440*/  LDC.64 R2, c[0x0][0x380] ;  /* 0x0000e000ff027b82 */ /* 0x000e220000000a00 */
[----:B------:R-:W1:Y:S01]  /*3450*/  LDCU UR7, c[0x0][0x3a8] ;  /* 0x00007500ff0777ac */ /* 0x000e620008000800 */
[----:B------:R-:W-:Y:S01]  /*3460*/  NOP ;  /* 0x0000000000007918 */ /* 0x000fe20000000000 */
.L_x_90:
[----:B------:R-:W-:-:S04]  /*3470*/  VIADD R23, R0, UR6 ;  /* 0x0000000600177c36 */ /* 0x000fc80008000000 */
[----:B0-----:R-:W-:-:S05]  /*3480*/  IMAD.WIDE.U32 R22, R23, 0x8, R2 ;  /* 0x0000000817167825 */ /* 0x001fca00078e0002 */
[----:B------:R-:W2:Y:S04]  /*3490*/  LDG.E.64.CONSTANT R24, desc[UR10][R22.64] ;  /* 0x0000000a16187981 */ /* 0x000ea8000c1e9b00 */
[----:B------:R-:W3:Y:S04]  /*34a0*/  LDG.E.64.CONSTANT R18, desc[UR10][R22.64+0x800] ;  /* 0x0008000a16127981 */ /* 0x000ee8000c1e9b00 */
[----:B------:R-:W4:Y:S04]  /*34b0*/  LDG.E.64.CONSTANT R16, desc[UR10][R22.64+0x1000] ;  /* 0x0010000a16107981 */ /* 0x000f28000c1e9b00 */
[----:B------:R-:W5:Y:S04]  /*34c0*/  LDG.E.64.CONSTANT R14, desc[UR10][R22.64+0x1800] ;  /* 0x0018000a160e7981 */ /* 0x000f68000c1e9b00 */
[----:B------:R-:W5:Y:S04]  /*34d0*/  LDG.E.64.CONSTANT R12, desc[UR10][R22.64+0x2000] ;  /* 0x0020000a160c7981 */ /* 0x000f68000c1e9b00 */
[----:B------:R-:W5:Y:S04]  /*34e0*/  LDG.E.64.CONSTANT R10, desc[UR10][R22.64+0x2800] ;  /* 0x0028000a160a7981 */ /* 0x000f68000c1e9b00 */
[----:B------:R-:W5:Y:S04]  /*34f0*/  LDG.E.64.CONSTANT R8, desc[UR10][R22.64+0x3000] ;  /* 0x0030000a16087981 */ /* 0x000f68000c1e9b00 */
[----:B------:R-:W5:Y:S01]  /*3500*/  LDG.E.64.CONSTANT R20, desc[UR10][R22.64+0x3800] ;  /* 0x0038000a16147981 */ /* 0x000f62000c1e9b00 */
[----:B-1----:R-:W-:-:S04]  /*3510*/  UIADD3 UR12, UPT, UPT, -UR6, UR7, URZ ;  /* 0x00000007060c7290 */ /* 0x002fc8000fffe1ff */
        /* <DEDUP_REMOVED lines=32> */
.L_x_89:
[----:B------:R-:W-:-:S09]  /*3720*/  UISETP.GE.U32.AND UP0, UPT, UR6, UR7, UPT ;  /* 0x000000070600728c */ /* 0x000fd2000bf06070 */
[----:B------:R-:W-:Y:S05]  /*3730*/  BRA.U UP0, `(.L_x_88) ;  /* 0x0000000100fc7547 */ /* 0x000fea000b800000 */
[----:B------:R-:W-:Y:S01]  /*3740*/  UIADD3 UR5, UPT, UPT, -UR6, UR7, URZ ;  /* 0x0000000706057290 */ /* 0x000fe2000fffe1ff */
[----:B------:R-:W-:Y:S05]  /*3750*/  BSSY.RECONVERGENT B1, `(.L_x_88) ;  /* 0x000003d000017945 */ /* 0x000fea0003800200 */
[----:B------:R-:W-:-:S13]  /*3760*/  ISETP.GE.AND P0, PT, R0, UR5, PT ;  /* 0x0000000500007c0c */ /* 0x000fda000bf06270 */
[----:B------:R-:W-:Y:S05]  /*3770*/  @P0 BRA `(.L_x_91) ;  /* 0x0000000000e80947 */ /* 0x000fea0003800000 */
[----:B------:R-:W0:Y:S01]  /*3780*/  LDC R10, c[0x0][0x3ac] ;  /* 0x0000eb00ff0a7b82 */ /* 0x000e220000000800 */
[----:B------:R-:W-:Y:S01]  /*3790*/  LOP3.LUT R6, RZ, R0, RZ, 0x33, !PT ;  /* 0x00000000ff067212 */ /* 0x000fe200078e33ff */
[----:B------:R-:W-:Y:S04]  /*37a0*/  BSSY.RECONVERGENT B2, `(.L_x_92) ;  /* 0x0000018000027945 */ /* 0x000fe80003800200 */
[----:B------:R-:W-:-:S04]  /*37b0*/  VIADD R8, R6, UR7 ;  /* 0x0000000706087c36 */ /* 0x000fc80008000000 */
[----:B------:R-:W-:Y:S02]  /*37c0*/  VIADD R9, R8, -UR8 ;  /* 0x8000000808097c36 */ /* 0x000fe40008000000 */
[----:B0-----:R-:W-:Y:S01]  /*37d0*/  IMAD R6, R10, UR4, RZ ;  /* 0x000000040a067c24 */ /* 0x001fe2000f8e02ff */
[C---:B------:R-:W-:Y:S02]  /*37e0*/  LOP3.LUT R10, R8.reuse, 0x300, RZ, 0xc0, !PT ;  /* 0x00000300080a7812 */ /* 0x040fe400078ec0ff */
[----:B------:R-:W-:Y:S01]  /*37f0*/  LEA.HI R8, R8, 0x1, RZ, 0x18 ;  /* 0x0000000108087811 */ /* 0x000fe200078fc0ff */
[----:B------:R-:W-:Y:S01]  /*3800*/  IMAD R6, R6, -0x800, R9 ;  /* 0xfffff80006067824 */ /* 0x000fe200078e0209 */
[----:B------:R-:W-:Y:S01]  /*3810*/  ISETP.NE.AND P0, PT, R10, 0x300, PT ;  /* 0x000003000a00780c */ /* 0x000fe20003f05270 */
[----:B------:R-:W-:-:S03]  /*3820*/  IMAD.MOV.U32 R10, RZ, RZ, R0 ;  /* 0x000000ffff0a7224 */ /* 0x000fc600078e0000 */
[----:B------:R-:W-:-:S09]  /*3830*/  ISETP.GE.U32.AND P2, PT, R6, 0x300, PT ;  /* 0x000003000600780c */ /* 0x000fd20003f46070 */
[----:B------:R-:W-:Y:S05]  /*3840*/  @!P0 BRA `(.L_x_93) ;  /* 0x0000000000348947 */ /* 0x000fea0003800000 */
[----:B------:R-:W-:Y:S01]  /*3850*/  LOP3.LUT R8, R8, 0x3, RZ, 0xc0, !PT ;  /* 0x0000000308087812 */ /* 0x000fe200078ec0ff */
[----:B------:R-:W-:-:S04]  /*3860*/  IMAD.MOV.U32 R10, RZ, RZ, R0 ;  /* 0x000000ffff0a7224 */ /* 0x000fc800078e0000 */
[----:B------:R-:W-:-:S07]  /*3870*/  IMAD.MOV R6, RZ, RZ, -R8 ;  /* 0x000000ffff067224 */ /* 0x000fce00078e0a08 */
.L_x_94:
        /* <DEDUP_REMOVED lines=10> */
.L_x_93:
[----:B------:R-:W-:Y:S05]  /*3920*/  BSYNC.RECONVERGENT B2 ;  /* 0x0000000000027941 */ /* 0x000fea0003800200 */
.L_x_92:
[----:B------:R-:W-:Y:S05]  /*3930*/  @!P2 BRA `(.L_x_91) ;  /* 0x000000000078a947 */ /* 0x000fea0003800000 */
[C---:B------:R-:W-:Y:S02]  /*3940*/  VIADD R6, R10.reuse, 0x200 ;  /* 0x000002000a067836 */ /* 0x040fe40000000000 */
[----:B------:R-:W-:-:S07]  /*3950*/  VIADD R7, R10, UR9 ;  /* 0x000000090a077c36 */ /* 0x000fce0008000000 */
.L_x_95:
[----:B------:R-:W-:-:S04]  /*3960*/  VIADD R9, R7, 0xffffff00 ;  /* 0xffffff0007097836 */ /* 0x000fc80000000000 */
[----:B------:R-:W-:-:S06]  /*3970*/  IMAD.WIDE.U32 R8, R9, 0x8, R2 ;  /* 0x0000000809087825 */ /* 0x000fcc00078e0002 */
        /* <DEDUP_REMOVED lines=11> */
[----:B------:R-:W-:Y:S01]  /*3a30*/  FSEL R4, R8, R4, !P0 ;  /* 0x0000000408047208 */ /* 0x000fe20004000000 */
[C---:B------:R-:W-:Y:S01]  /*3a40*/  VIADD R8, R6.reuse, 0x200 ;  /* 0x0000020006087836 */ /* 0x040fe20000000000 */
[----:B------:R-:W-:Y:S01]  /*3a50*/  FSEL R5, R9, R5, !P0 ;  /* 0x0000000509057208 */ /* 0x000fe20004000000 */
[----:B------:R-:W-:-:S05]  /*3a60*/  VIADD R6, R6, 0x400 ;  /* 0x0000040006067836 */ /* 0x000fca0000000000 */
        /* <DEDUP_REMOVED lines=11> */
.L_x_91:
[----:B------:R-:W-:Y:S05]  /*3b20*/  BSYNC.RECONVERGENT B1 ;  /* 0x0000000000017941 */ /* 0x000fea0003800200 */
.L_x_88:
        /* <DEDUP_REMOVED lines=49> */
[----:B------:R-:W1:Y:S04]  /*3e40*/  LDS.128 R12, [UR4+0x10] ;  /* 0x00001004ff0c7984 */ /* 0x000e680008000c00 */
[----:B0-----:R-:W0:Y:S04]  /*3e50*/  LDS.128 R4, [UR4+0x20] ;  /* 0x00002004ff047984 */ /* 0x001e280008000c00 */
[----:B------:R-:W2:Y:S01]  /*3e60*/  LDS.128 R8, [UR4+0x30] ;  /* 0x00003004ff087984 */ /* 0x000ea20008000c00 */
[----:B-1----:R-:W-:-:S06]  /*3e70*/  DSETP.GEU.AND P1, PT, R2, R12, PT ;  /* 0x0000000c0200722a */ /* 0x002fcc0003f2e000 */
[----:B------:R-:W-:Y:S02]  /*3e80*/  FSEL R2, R12, R2, !P1 ;  /* 0x000000020c027208 */ /* 0x000fe40004800000 */
[----:B------:R-:W-:-:S06]  /*3e90*/  FSEL R3, R13, R3, !P1 ;  /* 0x000000030d037208 */ /* 0x000fcc0004800000 */
[----:B------:R-:W-:-:S06]  /*3ea0*/  DSETP.GEU.AND P1, PT, R2, R14, PT ;  /* 0x0000000e0200722a */ /* 0x000fcc0003f2e000 */
[----:B------:R-:W-:Y:S02]  /*3eb0*/  FSEL R2, R14, R2, !P1 ;  /* 0x000000020e027208 */ /* 0x000fe40004800000 */
[----:B------:R-:W-:-:S06]  /*3ec0*/  FSEL R3, R15, R3, !P1 ;  /* 0x000000030f037208 */ /* 0x000fcc0004800000 */
[----:B0-----:R-:W-:-:S06]  /*3ed0*/  DSETP.GEU.AND P1, PT, R2, R4, PT ;  /* 0x000000040200722a */ /* 0x001fcc0003f2e000 */
        /* <DEDUP_REMOVED lines=14> */
[----:B------:R-:W-:-:S07]  /*3fc0*/  FSEL R3, R3, R5, !P1 ;  /* 0x0000000503037208 */ /* 0x000fce0004800000 */
.L_x_69:
[----:B01----:R-:W-:Y:S05]  /*3fd0*/  BSYNC.RECONVERGENT B0 ;  /* 0x0000000000007941 */ /* 0x003fea0003800200 */
.L_x_57:
[----:B------:R-:W-:Y:S05]  /*3fe0*/  @P0 EXIT ;  /* 0x000000000000094d */ /* 0x000fea0003800000 */
[----:B------:R-:W0:Y:S02]  /*3ff0*/  LDCU.64 UR4, c[0x0][0x388] ;  /* 0x00007100ff0477ac */ /* 0x000e240008000a00 */
[----:B0-----:R-:W-:-:S06]  /*4000*/  UIMAD.WIDE.U32 UR4, UR16, 0x8, UR4 ;  /* 0x00000008100478a5 */ /* 0x001fcc000f8e0004 */
[----:B--2---:R-:W-:Y:S02]  /*4010*/  IMAD.U32 R4, RZ, RZ, UR4 ;  /* 0x00000004ff047e24 */ /* 0x004fe4000f8e00ff */
[----:B------:R-:W-:-:S05]  /*4020*/  IMAD.U32 R5, RZ, RZ, UR5 ;  /* 0x00000005ff057e24 */ /* 0x000fca000f8e00ff */
[----:B------:R-:W-:Y:S01]  /*4030*/  STG.E.64 desc[UR10][R4.64], R2 ;  /* 0x0000000204007986 */ /* 0x000fe2000c101b0a */
[----:B------:R-:W-:Y:S05]  /*4040*/  EXIT ;  /* 0x000000000000794d */ /* 0x000fea0003800000 */
.L_x_96:
        /* <DEDUP_REMOVED lines=11> */
.L_x_151:


//--------------------- .text._ZN3cub18CUB_300001_SM_10006detail6reduce28DeviceReduceSingleTileKernelINS2_10policy_hubIdjN4cuda3__47maximumIvEEE10Policy1000EPdSB_jS8_ddNS5_3std3__410__identityEEEvT0_T1_T2_T3_T4_T6_ --------------------------
	.section	.text._ZN3cub18CUB_300001_SM_10006detail6reduce28DeviceReduceSingleTileKernelINS2_10policy_hubIdjN4cuda3__47maximumIvEEE10Policy1000EPdSB_jS8_ddNS5_3std3__410__identityEEEvT0_T1_T2_T3_T4_T6_,"ax",@progbits
	.align	128
        .global         _ZN3cub18CUB_300001_SM_10006detail6reduce28DeviceReduceSingleTileKernelINS2_10policy_hubIdjN4cuda3__47maximumIvEEE10Policy1000EPdSB_jS8_ddNS5_3std3__410__identityEEEvT0_T1_T2_T3_T4_T6_
        .type           _ZN3cub18CUB_300001_SM_10006detail6reduce28DeviceReduceSingleTileKernelINS2_10policy_hubIdjN4cuda3__47maximumIvEEE10Policy1000EPdSB_jS8_ddNS5_3std3__410__identityEEEvT0_T1_T2_T3_T4_T6_,@function
        .size           _ZN3cub18CUB_300001_SM_10006detail6reduce28DeviceReduceSingleTileKernelINS2_10policy_hubIdjN4cuda3__47maximumIvEEE10Policy1000EPdSB_jS8_ddNS5_3std3__410__identityEEEvT0_T1_T2_T3_T4_T6_,(.L_x_152 - _ZN3cub18CUB_300001_SM_10006detail6reduce28DeviceReduceSingleTileKernelINS2_10policy_hubIdjN4cuda3__47maximumIvEEE10Policy1000EPdSB_jS8_ddNS5_3std3__410__identityEEEvT0_T1_T2_T3_T4_T6_)
        .other          _ZN3cub18CUB_300001_SM_10006detail6reduce28DeviceReduceSingleTileKernelINS2_10policy_hubIdjN4cuda3__47maximumIvEEE10Policy1000EPdSB_jS8_ddNS5_3std3__410__identityEEEvT0_T1_T2_T3_T4_T6_,@"STO_CUDA_ENTRY STV_DEFAULT"
_ZN3cub18CUB_300001_SM_10006detail6reduce28DeviceReduceSingleTileKernelINS2_10policy_hubIdjN4cuda3__47maximumIvEEE10Policy1000EPdSB_jS8_ddNS5_3std3__410__identityEEEvT0_T1_T2_T3_T4_T6_:
.text._ZN3cub18CUB_300001_SM_10006detail6reduce28DeviceReduceSingleTileKernelINS2_10policy_hubIdjN4cuda3__47maximumIvEEE10Policy1000EPdSB_jS8_ddNS5_3std3__410__identityEEEvT0_T1_T2_T3_T4_T6_:
        /* <DEDUP_REMOVED lines=13> */
.L_x_97:
[----:B------:R-:W0:Y:S01]  /*00d0*/  LDCU UR4, c[0x0][0x380] ;  /* 0x00007000ff0477ac */ /* 0x000e220008000800 */
[----:B------:R-:W-:Y:S01]  /*00e0*/  BSSY.RECONVERGENT B0, `(.L_x_98) ;  /* 0x00004ae000007945 */ /* 0x000fe20003800200 */
[----:B0-----:R-:W-:-:S09]  /*00f0*/  ULOP3.LUT UP0, URZ, UR4, 0x1f, URZ, 0xc0, !UPT ;  /* 0x0000001f04ff7892 */ /* 0x001fd2000f80c0ff */
[----:B------:R-:W-:Y:S05]  /*0100*/  BRA.U UP0, `(.L_x_99) ;  /* 0x0000002500447547 */ /* 0x000fea000b800000 */
[----:B------:R-:W-:-:S13]  /*0110*/  ISETP.GT.U32.AND P0, PT, R0, 0x7ff, PT ;  /* 0x000007ff0000780c */ /* 0x000fda0003f04070 */
[----:B------:R-:W-:Y:S05]  /*0120*/  @P0 BRA `(.L_x_100) ;  /* 0x0000001400f80947 */ /* 0x000fea0003800000 */
[----:B------:R-:W0:Y:S01]  /*0130*/  S2R R3, SR_TID.X ;  /* 0x0000000000037919 */ /* 0x000e220000002100 */
[----:B------:R-:W-:Y:S01]  /*0140*/  BSSY.RECONVERGENT B1, `(.L_x_101) ;  /* 0x0000009000017945 */ /* 0x000fe20003800200 */
[----:B------:R-:W-:Y:S02]  /*0150*/  CS2R R4, SRZ ;  /* 0x0000000000047805 */ /* 0x000fe4000001ff00 */
[----:B0-----:R-:W-:Y:S01]  /*0160*/  ISETP.GE.U32.AND P0, PT, R3, R0, PT ;  /* 0x000000000300720c */ /* 0x001fe20003f06070 */
[----:B------:R-:W-:-:S12]  /*0170*/  IMAD.MOV.U32 R9, RZ, RZ, R3 ;  /* 0x000000ffff097224 */ /* 0x000fd800078e0003 */
[----:B------:R-:W-:Y:S05]  /*0180*/  @P0 BRA `(.L_x_102) ;  /* 0x0000000000100947 */ /* 0x000fea0003800000 */
[----:B------:R-:W0:Y:S02]  /*0190*/  LDC.64 R4, c[0x0][0x380] ;  /* 0x0000e000ff047b82 */ /* 0x000e240000000a00 */
[----:B0-----:R-:W-:-:S06]  /*01a0*/  IMAD.WIDE.U32 R4, R3, 0x8, R4 ;  /* 0x0000000803047825 */ /* 0x001fcc00078e0004 */
[----:B------:R-:W5:Y:S01]  /*01b0*/  LDG.E.64.CONSTANT R4, desc[UR6][R4.64] ;  /* 0x0000000604047981 */ /* 0x000f62000c1e9b00 */
[----:B------:R-:W-:-:S07]  /*01c0*/  VIADD R9, R3, 0x100 ;  /* 0x0000010003097836 */ /* 0x000fce0000000000 */
.L_x_102:
[----:B------:R-:W-:Y:S05]  /*01d0*/  BSYNC.RECONVERGENT B1 ;  /* 0x0000000000017941 */ /* 0x000fea0003800200 */
.L_x_101:
[----:B------:R-:W-:Y:S01]  /*01e0*/  ISETP.GE.U32.AND P0, PT, R9, R0, PT ;  /* 0x000000000900720c */ /* 0x000fe20003f06070 */
        /* <DEDUP_REMOVED lines=16> */
.L_x_107:
        /* <DEDUP_REMOVED lines=12> */
.L_x_106:
[----:B------:R-:W-:Y:S05]  /*03b0*/  BSYNC.RECONVERGENT B2 ;  /* 0x0000000000027941 */ /* 0x000fea0003800200 */
.L_x_105:
[----:B------:R-:W-:Y:S05]  /*03c0*/  @!P0 BRA `(.L_x_104) ;  /* 0x0000000800288947 */ /* 0x000fea0003800000 */
[----:B------:R-:W0:Y:S01]  /*03d0*/  LDC.64 R6, c[0x0][0x380] ;  /* 0x0000e000ff067b82 */ /* 0x000e220000000a00 */
[----:B------:R-:W-:Y:S01]  /*03e0*/  IMAD.IADD R2, R0, 0x1, -R9 ;  /* 0x0000000100027824 */ /* 0x000fe200078e0a09 */
[----:B------:R-:W-:Y:S01]  /*03f0*/  BSSY.RECONVERGENT B2, `(.L_x_108) ;  /* 0x000004c000027945 */ /* 0x000fe20003800200 */
[----:B------:R-:W-:-:S03]  /*0400*/  PLOP3.LUT P0, PT, PT, PT, PT, 0x80, 0x8 ;  /* 0x000000000008781c */ /* 0x000fc60003f0f070 */
[----:B------:R-:W-:Y:S01]  /*0410*/  ISETP.GT.AND P1, PT, R2, 0xc00, PT ;  /* 0x00000c000200780c */ /* 0x000fe20003f24270 */
[----:B0-----:R-:W-:-:S12]  /*0420*/  IMAD.WIDE.U32 R6, R9, 0x8, R6 ;  /* 0x0000000809067825 */ /* 0x001fd800078e0006 */
[----:B------:R-:W-:Y:S05]  /*0430*/  @!P1 BRA `(.L_x_109) ;  /* 0x00000004001c9947 */ /* 0x000fea0003800000 */
[----:B------:R-:W-:Y:S01]  /*0440*/  PLOP3.LUT P0, PT, PT, PT, PT, 0x8, 0x80 ;  /* 0x000000000080781c */ /* 0x000fe20003f0e170 */
[----:B------:R-:W-:-:S12]  /*0450*/  VIADD R2, R0, 0xfffff400 ;  /* 0xfffff40000027836 */ /* 0x000fd80000000000 */
.L_x_110:
[----:B------:R-:W2:Y:S04]  /*0460*/  LDG.E.64.CONSTANT R40, desc[UR6][R6.64] ;  /* 0x0000000606287981 */ /* 0x000ea8000c1e9b00 */
[----:B------:R-:W3:Y:S04]  /*0470*/  LDG.E.64.CONSTANT R38, desc[UR6][R6.64+0x800] ;  /* 0x0008000606267981 */ /* 0x000ee8000c1e9b00 */
[----:B------:R-:W4:Y:S04]  /*0480*/  LDG.E.64.CONSTANT R36, desc[UR6][R6.64+0x1000] ;  /* 0x0010000606247981 */ /* 0x000f28000c1e9b00 */
        /* <DEDUP_REMOVED lines=12> */
[----:B------:R0:W4:Y:S01]  /*0550*/  LDG.E.64.CONSTANT R10, desc[UR6][R6.64+0x7800] ;  /* 0x00780006060a7981 */ /* 0x000122000c1e9b00 */
[----:B------:R-:W-:-:S05]  /*0560*/  VIADD R9, R9, 0x1000 ;  /* 0x0000100009097836 */ /* 0x000fca0000000000 */
[----:B------:R-:W-:Y:S02]  /*0570*/  ISETP.GE.AND P2, PT, R9, R2, PT ;  /* 0x000000020900720c */ /* 0x000fe40003f46270 */
[----:B0-----:R-:W-:-:S05]  /*0580*/  IADD3 R6, P3, PT, R6, 0x8000, RZ ;  /* 0x0000800006067810 */ /* 0x001fca0007f7e0ff */
[----:B------:R-:W-:Y:S01]  /*0590*/  IMAD.X R7, RZ, RZ, R7, P3 ;  /* 0x000000ffff077224 */ /* 0x000fe200018e0607 */
        /* <DEDUP_REMOVED lines=49> */
.L_x_109:
[----:B------:R-:W-:Y:S05]  /*08b0*/  BSYNC.RECONVERGENT B2 ;  /* 0x0000000000027941 */ /* 0x000fea0003800200 */
.L_x_108:
[----:B------:R-:W-:Y:S01]  /*08c0*/  IMAD.IADD R2, R0, 0x1, -R9 ;  /* 0x0000000100027824 */ /* 0x000fe200078e0a09 */
[----:B------:R-:W-:Y:S04]  /*08d0*/  BSSY.RECONVERGENT B2, `(.L_x_111) ;  /* 0x0000027000027945 */ /* 0x000fe80003800200 */
[----:B------:R-:W-:-:S13]  /*08e0*/  ISETP.GT.AND P1, PT, R2, 0x400, PT ;  /* 0x000004000200780c */ /* 0x000fda0003f24270 */
[----:B------:R-:W-:Y:S05]  /*08f0*/  @!P1 BRA `(.L_x_112) ;  /* 0x0000000000909947 */ /* 0x000fea0003800000 */
[----:B------:R-:W2:Y:S04]  /*0900*/  LDG.E.64.CONSTANT R12, desc[UR6][R6.64] ;  /* 0x00000006060c7981 */ /* 0x000ea8000c1e9b00 */
[----:B------:R-:W3:Y:S04]  /*0910*/  LDG.E.64.CONSTANT R14, desc[UR6][R6.64+0x800] ;  /* 0x00080006060e7981 */ /* 0x000ee8000c1e9b00 */
[----:B------:R-:W4:Y:S04]  /*0920*/  LDG.E.64.CONSTANT R16, desc[UR6][R6.64+0x1000] ;  /* 0x0010000606107981 */ /* 0x000f28000c1e9b00 */
[----:B------:R-:W4:Y:S04]  /*0930*/  LDG.E.64.CONSTANT R18, desc[UR6][R6.64+0x1800] ;  /* 0x0018000606127981 */ /* 0x000f28000c1e9b00 */
[----:B------:R-:W4:Y:S04]  /*0940*/  LDG.E.64.CONSTANT R20, desc[UR6][R6.64+0x2000] ;  /* 0x0020000606147981 */ /* 0x000f28000c1e9b00 */
[----:B------:R-:W4:Y:S04]  /*0950*/  LDG.E.64.CONSTANT R22, desc[UR6][R6.64+0x2800] ;  /* 0x0028000606167981 */ /* 0x000f28000c1e9b00 */
[----:B------:R-:W4:Y:S04]  /*0960*/  LDG.E.64.CONSTANT R24, desc[UR6][R6.64+0x3000] ;  /* 0x0030000606187981 */ /* 0x000f28000c1e9b00 */
[----:B------:R0:W4:Y:S01]  /*0970*/  LDG.E.64.CONSTANT R10, desc[UR6][R6.64+0x3800] ;  /* 0x00380006060a7981 */ /* 0x000122000c1e9b00 */
[----:B------:R-:W-:Y:S01]  /*0980*/  VIADD R9, R9, 0x800 ;  /* 0x0000080009097836 */ /* 0x000fe20000000000 */
        /* <DEDUP_REMOVED lines=27> */
.L_x_112:
[----:B------:R-:W-:Y:S05]  /*0b40*/  BSYNC.RECONVERGENT B2 ;  /* 0x0000000000027941 */ /* 0x000fea0003800200 */
.L_x_111:
[----:B------:R-:W-:-:S13]  /*0b50*/  ISETP.LT.OR P0, PT, R9, R0, P0 ;  /* 0x000000000900720c */ /* 0x000fda0000701670 */
[----:B------:R-:W-:Y:S05]  /*0b60*/  @!P0 BRA `(.L_x_104) ;  /* 0x0000000000408947 */ /* 0x000fea0003800000 */
        /* <DEDUP_REMOVED lines=16> */
.L_x_104:
[----:B------:R-:W-:Y:S05]  /*0c70*/  BSYNC.RECONVERGENT B1 ;  /* 0x0000000000017941 */ /* 0x000fea0003800200 */
.L_x_103:
[----:B------:R-:W-:-:S13]  /*0c80*/  ISETP.GE.U32.AND P0, PT, R0, 0x100, PT ;  /* 0x000001000000780c */ /* 0x000fda0003f06070 */
        /* <DEDUP_REMOVED lines=58> */
[----:B-1----:R-:W0:Y:S04]  /*1030*/  LDS.128 R8, [UR4+0x10] ;  /* 0x00001004ff087984 */ /* 0x002e280008000c00 */
        /* <DEDUP_REMOVED lines=25> */
.L_x_113:
[----:B------:R-:W-:Y:S01]  /*11d0*/  LOP3.LUT R2, R3, 0x3e0, RZ, 0xc0, !PT ;  /* 0x000003e003027812 */ /* 0x000fe200078ec0ff */
[----:B------:R-:W0:Y:S03]  /*11e0*/  S2R R10, SR_LANEID ;  /* 0x00000000000a7919 */ /* 0x000e260000000000 */
[----:B------:R-:W-:Y:S01]  /*11f0*/  LOP3.LUT R9, RZ, R2, RZ, 0x33, !PT ;  /* 0x00000002ff097212 */ /* 0x000fe200078e33ff */
[----:B------:R-:W-:-:S04]  /*1200*/  VIADD R7, R2, 0x20 ;  /* 0x0000002002077836 */ /* 0x000fc80000000000 */
[----:B------:R-:W-:Y:S01]  /*1210*/  IMAD.IADD R9, R9, 0x1, R0 ;  /* 0x0000000109097824 */ /* 0x000fe200078e0200 */
[----:B------:R-:W-:-:S04]  /*1220*/  ISETP.GT.U32.AND P0, PT, R7, R0, PT ;  /* 0x000000000700720c */ /* 0x000fc80003f04070 */
        /* <DEDUP_REMOVED lines=60> */
[----:B------:R-:W-:Y:S01]  /*15f0*/  ISETP.GT.U32.AND P2, PT, R0, 0x20, PT ;  /* 0x000000200000780c */ /* 0x000fe20003f44070 */
        /* <DEDUP_REMOVED lines=8> */
[C---:B------:R-:W-:Y:S01]  /*1680*/  ISETP.GT.U32.AND P1, PT, R0.reuse, 0x40, PT ;  /* 0x000000400000780c */ /* 0x040fe20003f24070 */
[----:B------:R-:W-:Y:S01]  /*1690*/  IMAD.MOV.U32 R2, RZ, RZ, R13 ;  /* 0x000000ffff027224 */ /* 0x000fe200078e000d */
[----:B------:R-:W-:Y:S01]  /*16a0*/  ISETP.GT.U32.AND P2, PT, R0, 0x60, PT ;  /* 0x000000600000780c */ /* 0x000fe20003f44070 */
[----:B------:R-:W-:Y:S01]  /*16b0*/  IMAD.MOV.U32 R3, RZ, RZ, R12 ;  /* 0x000000ffff037224 */ /* 0x000fe200078e000c */
[----:B------:R-:W0:Y:S05]  /*16c0*/  LDS.128 R4, [UR4+0x30] ;  /* 0x00003004ff047984 */ /* 0x000e2a0008000c00 */
[----:B------:R-:W-:-:S06]  /*16d0*/  DSETP.GEU.AND P3, PT, R2, R14, PT ;  /* 0x0000000e0200722a */ /* 0x000fcc0003f6e000 */
[----:B------:R-:W-:Y:S02]  /*16e0*/  @P1 FSEL R13, R14, R13, !P3 ;  /* 0x0000000d0e0d1208 */ /* 0x000fe40005800000 */
[----:B------:R-:W-:Y:S02]  /*16f0*/  @P1 FSEL R12, R15, R12, !P3 ;  /* 0x0000000c0f0c1208 */ /* 0x000fe40005800000 */
[----:B------:R-:W-:Y:S01]  /*1700*/  ISETP.GT.U32.AND P1, PT, R0, 0x80, PT ;  /* 0x000000800000780c */ /* 0x000fe20003f24070 */
[----:B------:R-:W-:Y:S02]  /*1710*/  IMAD.MOV.U32 R2, RZ, RZ, R13 ;  /* 0x000000ffff027224 */ /* 0x000fe400078e000d */
[----:B------:R-:W-:-:S06]  /*1720*/  IMAD.MOV.U32 R3, RZ, RZ, R12 ;  /* 0x000000ffff037224 */ /* 0x000fcc00078e000c */
[----:B-1----:R-:W-:Y:S01]  /*1730*/  DSETP.GEU.AND P3, PT, R2, R8, PT ;  /* 0x000000080200722a */ /* 0x002fe20003f6e000 */
[----:B------:R-:W1:Y:S05]  /*1740*/  LDS.64 R2, [UR4+0x40] ;  /* 0x00004004ff027984 */ /* 0x000e6a0008000a00 */
[----:B------:R-:W-:Y:S02]  /*1750*/  @P2 FSEL R13, R8, R13, !P3 ;  /* 0x0000000d080d2208 */ /* 0x000fe40005800000 */
[----:B------:R-:W-:Y:S02]  /*1760*/  @P2 FSEL R12, R9, R12, !P3 ;  /* 0x0000000c090c2208 */ /* 0x000fe40005800000 */
[----:B------:R-:W-:Y:S01]  /*1770*/  ISETP.GT.U32.AND P2, PT, R0, 0xa0, PT ;  /* 0x000000a00000780c */ /* 0x000fe20003f44070 */
[----:B------:R-:W-:-:S02]  /*1780*/  IMAD.MOV.U32 R8, RZ, RZ, R13 ;  /* 0x000000ffff087224 */ /* 0x000fc400078e000d */
[----:B------:R-:W-:-:S06]  /*1790*/  IMAD.MOV.U32 R9, RZ, RZ, R12 ;  /* 0x000000ffff097224 */ /* 0x000fcc00078e000c */
[----:B------:R-:W-:-:S06]  /*17a0*/  DSETP.GEU.AND P3, PT, R8, R10, PT ;  /* 0x0000000a0800722a */ /* 0x000fcc0003f6e000 */
[----:B------:R-:W-:Y:S02]  /*17b0*/  @P1 FSEL R13, R10, R13, !P3 ;  /* 0x0000000d0a0d1208 */ /* 0x000fe40005800000 */
[----:B------:R-:W-:Y:S02]  /*17c0*/  @P1 FSEL R12, R11, R12, !P3 ;  /* 0x0000000c0b0c1208 */ /* 0x000fe40005800000 */
[----:B------:R-:W-:Y:S01]  /*17d0*/  ISETP.GT.U32.AND P1, PT, R0, 0xc0, PT ;  /* 0x000000c00000780c */ /* 0x000fe20003f24070 */
[----:B------:R-:W-:Y:S02]  /*17e0*/  IMAD.MOV.U32 R8, RZ, RZ, R13 ;  /* 0x000000ffff087224 */ /* 0x000fe400078e000d */
[----:B------:R-:W-:-:S06]  /*17f0*/  IMAD.MOV.U32 R9, RZ, RZ, R12 ;  /* 0x000000ffff097224 */ /* 0x000fcc00078e000c */
[----:B0-----:R-:W-:-:S06]  /*1800*/  DSETP.GEU.AND P3, PT, R8, R4, PT ;  /* 0x000000040800722a */ /* 0x001fcc0003f6e000 */
[----:B------:R-:W-:Y:S02]  /*1810*/  @P2 FSEL R13, R4, R13, !P3 ;  /* 0x0000000d040d2208 */ /* 0x000fe40005800000 */
[----:B------:R-:W-:Y:S02]  /*1820*/  @P2 FSEL R12, R5, R12, !P3 ;  /* 0x0000000c050c2208 */ /* 0x000fe40005800000 */
[----:B------:R-:W-:Y:S01]  /*1830*/  ISETP.GT.U32.AND P2, PT, R0, 0xe0, PT ;  /* 0x000000e00000780c */ /* 0x000fe20003f44070 */
        /* <DEDUP_REMOVED lines=13> */
.L_x_100:
[----:B------:R-:W0:Y:S01]  /*1910*/  S2R R4, SR_TID.X ;  /* 0x0000000000047919 */ /* 0x000e220000002100 */
[----:B------:R-:W1:Y:S01]  /*1920*/  LDC.64 R2, c[0x0][0x380] ;  /* 0x0000e000ff027b82 */ /* 0x000e620000000a00 */
[----:B0-----:R-:W-:-:S04]  /*1930*/  IMAD.SHL.U32 R5, R4, 0x4, RZ ;  /* 0x0000000404057824 */ /* 0x001fc800078e00ff */
[----:B-1----:R-:W-:-:S05]  /*1940*/  IMAD.WIDE.U32 R2, R5, 0x8, R2 ;  /* 0x0000000805027825 */ /* 0x002fca00078e0002 */
[----:B------:R-:W2:Y:S04]  /*1950*/  LDG.E.128.CONSTANT R16, desc[UR6][R2.64] ;  /* 0x0000000602107981 */ /* 0x000ea8000c1e9d00 */
[----:B------:R-:W3:Y:S04]  /*1960*/  LDG.E.128.CONSTANT R20, desc[UR6][R2.64+0x10] ;  /* 0x0000100602147981 */ /* 0x000ee8000c1e9d00 */
[----:B------:R-:W4:Y:S04]  /*1970*/  LDG.E.128.CONSTANT R12, desc[UR6][R2.64+0x2000] ;  /* 0x00200006020c7981 */ /* 0x000f28000c1e9d00 */
[----:B------:R-:W5:Y:S01]  /*1980*/  LDG.E.128.CONSTANT R8, desc[UR6][R2.64+0x2010] ;  /* 0x0020100602087981 */ /* 0x000f62000c1e9d00 */
[----:B------:R-:W-:-:S02]  /*1990*/  VIADD R24, R0, 0xfffff800 ;  /* 0xfffff80000187836 */ /* 0x000fc40000000000 */
[----:B------:R-:W-:-:S03]  /*19a0*/  IMAD.MOV.U32 R5, RZ, RZ, 0x800 ;  /* 0x00000800ff057424 */ /* 0x000fc600078e00ff */
[----:B------:R-:W-:Y:S01]  /*19b0*/  ISETP.GE.U32.AND P1, PT, R24, 0x800, PT ;  /* 0x000008001800780c */ /* 0x000fe20003f26070 */
        /* <DEDUP_REMOVED lines=23> */
[----:B------:R-:W-:-:S07]  /*1b30*/  IMAD.MOV.U32 R5, RZ, RZ, 0x800 ;  /* 0x00000800ff057424 */ /* 0x000fce00078e00ff */
.L_x_117:
[----:B------:R-:W-:-:S05]  /*1b40*/  IMAD.WIDE.U32 R26, R5, 0x8, R2 ;  /* 0x00000008051a7825 */ /* 0x000fca00078e0002 */
[----:B------:R-:W2:Y:S04]  /*1b50*/  LDG.E.128.CONSTANT R20, desc[UR6][R26.64] ;  /* 0x000000061a147981 */ /* 0x000ea8000c1e9d00 */
[----:B------:R-:W3:Y:S04]  /*1b60*/  LDG.E.128.CONSTANT R16, desc[UR6][R26.64+0x10] ;  /* 0x000010061a107981 */ /* 0x000ee8000c1e9d00 */
[----:B------:R-:W4:Y:S04]  /*1b70*/  LDG.E.128.CONSTANT R12, desc[UR6][R26.64+0x2000] ;  /* 0x002000061a0c7981 */ /* 0x000f28000c1e9d00 */
[----:B------:R-:W5:Y:S01]  /*1b80*/  LDG.E.128.CONSTANT R8, desc[UR6][R26.64+0x2010] ;  /* 0x002010061a087981 */ /* 0x000f62000c1e9d00 */
        /* <DEDUP_REMOVED lines=20> */
[----:B0-----:R-:W-:Y:S01]  /*1cd0*/  IMAD.IADD R8, R0, 0x1, -R5 ;  /* 0x0000000100087824 */ /* 0x001fe200078e0a05 */
[----:B------:R-:W-:-:S04]  /*1ce0*/  FSEL R7, R9, R7, !P0 ;  /* 0x0000000709077208 */ /* 0x000fc80004000000 */
[----:B------:R-:W-:Y:S02]  /*1cf0*/  ISETP.GE.U32.AND P1, PT, R8, 0x800, PT ;  /* 0x000008000800780c */ /* 0x000fe40003f26070 */
[----:B------:R-:W-:-:S06]  /*1d00*/  DSETP.GEU.AND P0, PT, R6, R10, PT ;  /* 0x0000000a0600722a */ /* 0x000fcc0003f0e000 */
[----:B------:R-:W-:Y:S02]  /*1d10*/  FSEL R6, R10, R6, !P0 ;  /* 0x000000060a067208 */ /* 0x000fe40004000000 */
[----:B------:R-:W-:-:S03]  /*1d20*/  FSEL R7, R11, R7, !P0 ;  /* 0x000000070b077208 */ /* 0x000fc60004000000 */
[----:B------:R-:W-:Y:S05]  /*1d30*/  @!P1 BRA `(.L_x_116) ;  /* 0x00000004000c9947 */ /* 0x000fea0003800000 */
[----:B------:R-:W-:-:S05]  /*1d40*/  VIADD R5, R5, 0x800 ;  /* 0x0000080005057836 */ /* 0x000fca0000000000 */
[----:B------:R-:W-:-:S13]  /*1d50*/  ISETP.GT.U32.AND P0, PT, R5, R24, PT ;  /* 0x000000180500720c */ /* 0x000fda0003f04070 */
[----:B------:R-:W-:Y:S05]  /*1d60*/  @!P0 BRA `(.L_x_117) ;  /* 0xfffffffc00748947 */ /* 0x000fea000383ffff */
.L_x_115:
[----:B------:R-:W-:-:S13]  /*1d70*/  ISETP.GE.U32.AND P0, PT, R5, R0, PT ;  /* 0x000000000500720c */ /* 0x000fda0003f06070 */
[----:B------:R-:W-:Y:S05]  /*1d80*/  @P0 BRA `(.L_x_116) ;  /* 0x0000000000f80947 */ /* 0x000fea0003800000 */
[----:B------:R-:W-:Y:S01]  /*1d90*/  IMAD.IADD R3, R0, 0x1, -R5 ;  /* 0x0000000100037824 */ /* 0x000fe200078e0a05 */
[----:B------:R-:W-:Y:S04]  /*1da0*/  BSSY.RECONVERGENT B1, `(.L_x_116) ;  /* 0x000003c000017945 */ /* 0x000fe80003800200 */
[----:B------:R-:W-:-:S13]  /*1db0*/  ISETP.GE.AND P0, PT, R4, R3, PT ;  /* 0x000000030400720c */ /* 0x000fda0003f06270 */
[----:B------:R-:W-:Y:S05]  /*1dc0*/  @P0 BRA `(.L_x_118) ;  /* 0x0000000000e40947 */ /* 0x000fea0003800000 */
[----:B------:R-:W-:Y:S01]  /*1dd0*/  LOP3.LUT R2, RZ, R4, RZ, 0x33, !PT ;  /* 0x00000004ff027212 */ /* 0x000fe200078e33ff */
[----:B------:R-:W-:Y:S03]  /*1de0*/  BSSY.RECONVERGENT B2, `(.L_x_119) ;  /* 0x0000017000027945 */ /* 0x000fe60003800200 */
[----:B------:R-:W-:-:S04]  /*1df0*/  IADD3 R2, PT, PT, -R5, R0, R2 ;  /* 0x0000000005027210 */ /* 0x000fc80007ffe102 */
[C---:B------:R-:W-:Y:S02]  /*1e00*/  LOP3.LUT R0, R2.reuse, 0x300, RZ, 0xc0, !PT ;  /* 0x0000030002007812 */ /* 0x040fe400078ec0ff */
[----:B------:R-:W-:Y:S02]  /*1e10*/  ISETP.GE.U32.AND P2, PT, R2, 0x300, PT ;  /* 0x000003000200780c */ /* 0x000fe40003f46070 */
[----:B------:R-:W-:Y:S01]  /*1e20*/  ISETP.NE.AND P0, PT, R0, 0x300, PT ;  /* 0x000003000000780c */ /* 0x000fe20003f05270 */
[----:B------:R-:W-:-:S12]  /*1e30*/  IMAD.MOV.U32 R0, RZ, RZ, R4 ;  /* 0x000000ffff007224 */ /* 0x000fd800078e0004 */
[----:B------:R-:W-:Y:S05]  /*1e40*/  @!P0 BRA `(.L_x_120) ;  /* 0x0000000000408947 */ /* 0x000fea0003800000 */
[----:B------:R-:W0:Y:S01]  /*1e50*/  LDC.64 R10, c[0x0][0x380] ;  /* 0x0000e000ff0a7b82 */ /* 0x000e220000000a00 */
[----:B------:R-:W-:Y:S01]  /*1e60*/  LEA.HI R0, R2, 0x1, RZ, 0x18 ;  /* 0x0000000102007811 */ /* 0x000fe200078fc0ff */
[----:B------:R-:W-:-:S03]  /*1e70*/  IMAD.IADD R13, R4, 0x1, R5 ;  /* 0x00000001040d7824 */ /* 0x000fc600078e0205 */
[----:B------:R-:W-:Y:S01]  /*1e80*/  LOP3.LUT R2, R0, 0x3, RZ, 0xc0, !PT ;  /* 0x0000000300027812 */ /* 0x000fe200078ec0ff */
[----:B------:R-:W-:-:S04]  /*1e90*/  IMAD.MOV.U32 R0, RZ, RZ, R4 ;  /* 0x000000ffff007224 */ /* 0x000fc800078e0004 */
[----:B------:R-:W-:-:S07]  /*1ea0*/  IMAD.MOV R2, RZ, RZ, -R2 ;  /* 0x000000ffff027224 */ /* 0x000fce00078e0a02 */
.L_x_121:
        /* <DEDUP_REMOVED lines=10> */
.L_x_120:
[----:B------:R-:W-:Y:S05]  /*1f50*/  BSYNC.RECONVERGENT B2 ;  /* 0x0000000000027941 */ /* 0x000fea0003800200 */
.L_x_119:
[----:B------:R-:W-:Y:S05]  /*1f60*/  @!P2 BRA `(.L_x_118) ;  /* 0x00000000007ca947 */ /* 0x000fea0003800000 */
[----:B------:R-:W0:Y:S01]  /*1f70*/  LDC.64 R8, c[0x0][0x380] ;  /* 0x0000e000ff087b82 */ /* 0x000e220000000a00 */
[C---:B------:R-:W-:Y:S02]  /*1f80*/  IMAD.IADD R5, R0.reuse, 0x1, R5 ;  /* 0x0000000100057824 */ /* 0x040fe400078e0205 */
[----:B------:R-:W-:-:S07]  /*1f90*/  VIADD R0, R0, 0x200 ;  /* 0x0000020000007836 */ /* 0x000fce0000000000 */
.L_x_122:
        /* <DEDUP_REMOVED lines=11> */
[C---:B------:R-:W-:Y:S02]  /*2050*/  VIADD R2, R0.reuse, 0x200 ;  /* 0x0000020000027836 */ /* 0x040fe40000000000 */
[----:B------:R-:W-:Y:S02]  /*2060*/  VIADD R0, R0, 0x400 ;  /* 0x0000040000007836 */ /* 0x000fe40000000000 */
[----:B------:R-:W-:Y:S01]  /*2070*/  VIADD R5, R5, 0x400 ;  /* 0x0000040005057836 */ /* 0x000fe20000000000 */
[----:B------:R-:W-:Y:S01]  /*2080*/  ISETP.GE.AND P1, PT, R2, R3, PT ;  /* 0x000000030200720c */ /* 0x000fe20003f26270 */
        /* <DEDUP_REMOVED lines=11> */
[----:B------:R-:W-:Y:S01]  /*2140*/  FSEL R7, R17, R7, !P0 ;  /* 0x0000000711077208 */ /* 0x000fe20004000000 */
[----:B------:R-:W-:Y:S06]  /*2150*/  @!P1 BRA `(.L_x_122) ;  /* 0xfffffffc00909947 */ /* 0x000fec000383ffff */
.L_x_118:
[----:B------:R-:W-:Y:S05]  /*2160*/  BSYNC.RECONVERGENT B1 ;  /* 0x0000000000017941 */ /* 0x000fea0003800200 */
.L_x_116:
        /* <DEDUP_REMOVED lines=50> */
[----:B------:R-:W2:Y:S01]  /*2490*/  LDS.128 R12, [UR4+0x20] ;  /* 0x00002004ff0c7984 */ /* 0x000ea20008000c00 */
[----:B-1----:R-:W-:-:S06]  /*24a0*/  DSETP.GEU.AND P1, PT, R6, R8, PT ;  /* 0x000000080600722a */ /* 0x002fcc0003f2e000 */
[----:B0-----:R-:W-:Y:S02]  /*24b0*/  FSEL R2, R8, R6, !P1 ;  /* 0x0000000608027208 */ /* 0x001fe40004800000 */
[----:B------:R-:W-:Y:S02]  /*24c0*/  FSEL R3, R9, R7, !P1 ;  /* 0x0000000709037208 */ /* 0x000fe40004800000 */
[----:B------:R-:W0:Y:S04]  /*24d0*/  LDS.128 R4, [UR4+0x30] ;  /* 0x00003004ff047984 */ /* 0x000e280008000c00 */
[----:B------:R-:W-:-:S06]  /*24e0*/  DSETP.GEU.AND P1, PT, R2, R10, PT ;  /* 0x0000000a0200722a */ /* 0x000fcc0003f2e000 */
[----:B------:R-:W-:Y:S02]  /*24f0*/  FSEL R2, R10, R2, !P1 ;  /* 0x000000020a027208 */ /* 0x000fe40004800000 */
[----:B------:R-:W-:-:S06]  /*2500*/  FSEL R3, R11, R3, !P1 ;  /* 0x000000030b037208 */ /* 0x000fcc0004800000 */
[----:B--2---:R-:W-:-:S06]  /*2510*/  DSETP.GEU.AND P1, PT, R2, R12, PT ;  /* 0x0000000c0200722a */ /* 0x004fcc0003f2e000 */
        /* <DEDUP_REMOVED lines=16> */
.L_x_99:
        /* <DEDUP_REMOVED lines=12> */
.L_x_125:
[----:B------:R-:W-:Y:S05]  /*26e0*/  BSYNC.RECONVERGENT B1 ;  /* 0x0000000000017941 */ /* 0x000fea0003800200 */
.L_x_124:
        /* <DEDUP_REMOVED lines=17> */
.L_x_130:
        /* <DEDUP_REMOVED lines=12> */
.L_x_129:
[----:B------:R-:W-:Y:S05]  /*28c0*/  BSYNC.RECONVERGENT B2 ;  /* 0x0000000000027941 */ /* 0x000fea0003800200 */
.L_x_128:
        /* <DEDUP_REMOVED lines=10> */
.L_x_133:
        /* <DEDUP_REMOVED lines=69> */
.L_x_132:
[----:B------:R-:W-:Y:S05]  /*2dc0*/  BSYNC.RECONVERGENT B2 ;  /* 0x0000000000027941 */ /* 0x000fea0003800200 */
.L_x_131:
        /* <DEDUP_REMOVED lines=40> */
.L_x_135:
[----:B------:R-:W-:Y:S05]  /*3050*/  BSYNC.RECONVERGENT B2 ;  /* 0x0000000000027941 */ /* 0x000fea0003800200 */
.L_x_134:
        /* <DEDUP_REMOVED lines=18> */
.L_x_127:
[----:B------:R-:W-:Y:S05]  /*3180*/  BSYNC.RECONVERGENT B1 ;  /* 0x0000000000017941 */ /* 0x000fea0003800200 */
.L_x_126:
        /* <DEDUP_REMOVED lines=60> */
[----:B---3--:R-:W1:Y:S01]  /*3550*/  LDS.128 R12, [UR4+0x20] ;  /* 0x00002004ff0c7984 */ /* 0x008e620008000c00 */
        /* <DEDUP_REMOVED lines=24> */
.L_x_136:
        /* <DEDUP_REMOVED lines=63> */
[----:B----4-:R-:W-:Y:S05]  /*3ad0*/  @P0 BRA `(.L_x_114) ;  /* 0x0000001000380947 */ /* 0x010fea0003800000 */
[----:B------:R-:W0:Y:S01]  /*3ae0*/  S2UR UR5, SR_CgaCtaId ;  /* 0x00000000000579c3 */ /* 0x000e220000008800 */
[----:B------:R-:W-:Y:S01]  /*3af0*/  UMOV UR4, 0x400 ;  /* 0x0000040000047882 */ /* 0x000fe20000000000 */
[C---:B------:R-:W-:Y:S02]  /*3b00*/  ISETP.GT.U32.AND P3, PT, R0.reuse, 0x20, PT ;  /* 0x000000200000780c */ /* 0x040fe40003f64070 */
        /* <DEDUP_REMOVED lines=9> */
[----:B------:R-:W-:Y:S01]  /*3ba0*/  ISETP.GT.U32.AND P1, PT, R0, 0x60, PT ;  /* 0x000000600000780c */ /* 0x000fe20003f24070 */
[----:B------:R-:W-:Y:S01]  /*3bb0*/  IMAD.MOV.U32 R2, RZ, RZ, R13 ;  /* 0x000000ffff027224 */ /* 0x000fe200078e000d */
[----:B------:R-:W0:Y:S01]  /*3bc0*/  LDS.128 R4, [UR4+0x30] ;  /* 0x00003004ff047984 */ /* 0x000e220008000c00 */
[----:B------:R-:W-:-:S06]  /*3bd0*/  IMAD.MOV.U32 R3, RZ, RZ, R12 ;  /* 0x000000ffff037224 */ /* 0x000fcc00078e000c */
        /* <DEDUP_REMOVED lines=36> */
.L_x_123:
[----:B------:R-:W0:Y:S01]  /*3e20*/  S2R R7, SR_TID.X ;  /* 0x0000000000077919 */ /* 0x000e220000002100 */
[----:B------:R-:W1:Y:S02]  /*3e30*/  LDCU.64 UR4, c[0x0][0x380] ;  /* 0x00007000ff0477ac */ /* 0x000e640008000a00 */
[----:B-1----:R-:W-:Y:S02]  /*3e40*/  IMAD.U32 R2, RZ, RZ, UR4 ;  /* 0x00000004ff027e24 */ /* 0x002fe4000f8e00ff */
[----:B------:R-:W-:Y:S02]  /*3e50*/  IMAD.U32 R3, RZ, RZ, UR5 ;  /* 0x00000005ff037e24 */ /* 0x000fe4000f8e00ff */
        /* <DEDUP_REMOVED lines=9> */
[----:B------:R-:W-:-:S05]  /*3ef0*/  VIADD R6, R0, 0xfffff800 ;  /* 0xfffff80000067836 */ /* 0x000fca0000000000 */
[----:B------:R-:W-:Y:S01]  /*3f00*/  ISETP.GE.U32.AND P1, PT, R6, 0x800, PT ;  /* 0x000008000600780c */ /* 0x000fe20003f26070 */
[----:B--2---:R-:W-:-:S06]  /*3f10*/  DSETP.GEU.AND P0, PT, R22, R8, PT ;  /* 0x000000081600722a */ /* 0x004fcc0003f0e000 */
[----:B------:R-:W-:Y:S02]  /*3f20*/  FSEL R8, R8, R22, !P0 ;  /* 0x0000001608087208 */ /* 0x000fe40004000000 */
[----:B------:R-:W-:-:S06]  /*3f30*/  FSEL R9, R9, R23, !P0 ;  /* 0x0000001709097208 */ /* 0x000fcc0004000000 */
[----:B---3--:R-:W-:-:S06]  /*3f40*/  DSETP.GEU.AND P0, PT, R8, R10, PT ;  /* 0x0000000a0800722a */ /* 0x008fcc0003f0e000 */
[----:B------:R-:W-:Y:S02]  /*3f50*/  FSEL R8, R10, R8, !P0 ;  /* 0x000000080a087208 */ /* 0x000fe40004000000 */
[----:B------:R-:W-:Y:S01]  /*3f60*/  FSEL R9, R11, R9, !P0 ;  /* 0x000000090b097208 */ /* 0x000fe20004000000 */
[----:B------:R-:W-:-:S05]  /*3f70*/  IMAD.MOV.U32 R11, RZ, RZ, 0x800 ;  /* 0x00000800ff0b7424 */ /* 0x000fca00078e00ff */
        /* <DEDUP_REMOVED lines=18> */
[----:B------:R-:W1:Y:S02]  /*40a0*/  LDC.64 R2, c[0x0][0x380] ;  /* 0x0000e000ff027b82 */ /* 0x000e640000000a00 */
.L_x_139:
[----:B------:R-:W-:-:S04]  /*40b0*/  IMAD.IADD R17, R7, 0x1, R11 ;  /* 0x0000000107117824 */ /* 0x000fc800078e020b */
[----:B-1----:R-:W-:-:S06]  /*40c0*/  IMAD.WIDE.U32 R16, R17, 0x8, R2 ;  /* 0x0000000811107825 */ /* 0x002fcc00078e0002 */
[----:B------:R-:W2:Y:S01]  /*40d0*/  LDG.E.64.CONSTANT R16, desc[UR6][R16.64] ;  /* 0x0000000610107981 */ /* 0x000ea2000c1e9b00 */
[----:B------:R-:W-:-:S05]  /*40e0*/  IMAD.WIDE.U32 R18, R11, 0x8, R4 ;  /* 0x000000080b127825 */ /* 0x000fca00078e0004 */
[----:B------:R-:W3:Y:S04]  /*40f0*/  LDG.E.64.CONSTANT R20, desc[UR6][R18.64+0x800] ;  /* 0x0008000612147981 */ /* 0x000ee8000c1e9b00 */
[----:B------:R-:W4:Y:S04]  /*4100*/  LDG.E.64.CONSTANT R22, desc[UR6][R18.64+0x1000] ;  /* 0x0010000612167981 */ /* 0x000f28000c1e9b00 */
[----:B------:R-:W5:Y:S04]  /*4110*/  LDG.E.64.CONSTANT R24, desc[UR6][R18.64+0x1800] ;  /* 0x0018000612187981 */ /* 0x000f68000c1e9b00 */
[----:B------:R-:W5:Y:S04]  /*4120*/  LDG.E.64.CONSTANT R26, desc[UR6][R18.64+0x2000] ;  /* 0x00200006121a7981 */ /* 0x000f68000c1e9b00 */
[----:B------:R-:W5:Y:S04]  /*4130*/  LDG.E.64.CONSTANT R28, desc[UR6][R18.64+0x2800] ;  /* 0x00280006121c7981 */ /* 0x000f68000c1e9b00 */
[----:B------:R-:W5:Y:S04]  /*4140*/  LDG.E.64.CONSTANT R14, desc[UR6][R18.64+0x3000] ;  /* 0x00300006120e7981 */ /* 0x000f68000c1e9b00 */
[----:B------:R-:W5:Y:S01]  /*4150*/  LDG.E.64.CONSTANT R12, desc[UR6][R18.64+0x3800] ;  /* 0x00380006120c7981 */ /* 0x000f62000c1e9b00 */
[----:B0-----:R-:W-:-:S05]  /*4160*/  IMAD.IADD R10, R0, 0x1, -R11 ;  /* 0x00000001000a7824 */ /* 0x001fca00078e0a0b */
[----:B------:R-:W-:Y:S01]  /*4170*/  ISETP.GE.U32.AND P1, PT, R10, 0x800, PT ;  /* 0x000008000a00780c */ /* 0x000fe20003f26070 */
        /* <DEDUP_REMOVED lines=26> */
[----:B------:R-:W-:-:S13]  /*4320*/  ISETP.GT.U32.AND P0, PT, R11, R6, PT ;  /* 0x000000060b00720c */ /* 0x000fda0003f04070 */
[----:B------:R-:W-:Y:S05]  /*4330*/  @!P0 BRA `(.L_x_139) ;  /* 0xfffffffc005c8947 */ /* 0x000fea000383ffff */
.L_x_137:
        /* <DEDUP_REMOVED lines=14> */
[----:B------:R-:W-:Y:S01]  /*4420*/  LEA.HI R0, R5, 0x1, RZ, 0x18 ;  /* 0x0000000105007811 */ /* 0x000fe200078fc0ff */
[----:B------:R-:W-:-:S03]  /*4430*/  IMAD.IADD R15, R7, 0x1, R11 ;  /* 0x00000001070f7824 */ /* 0x000fc600078e020b */
[----:B------:R-:W-:Y:S01]  /*4440*/  LOP3.LUT R5, R0, 0x3, RZ, 0xc0, !PT ;  /* 0x0000000300057812 */ /* 0x000fe200078ec0ff */
[----:B------:R-:W-:-:S04]  /*4450*/  IMAD.MOV.U32 R0, RZ, RZ, R7 ;  /* 0x000000ffff007224 */ /* 0x000fc800078e0007 */
[----:B------:R-:W-:-:S07]  /*4460*/  IMAD.MOV R5, RZ, RZ, -R5 ;  /* 0x000000ffff057224 */ /* 0x000fce00078e0a05 */
.L_x_143:
        /* <DEDUP_REMOVED lines=10> */
.L_x_142:
[----:B------:R-:W-:Y:S05]  /*4510*/  BSYNC.RECONVERGENT B2 ;  /* 0x0000000000027941 */ /* 0x000fea0003800200 */
.L_x_141:
[----:B------:R-:W-:Y:S05]  /*4520*/  @!P2 BRA `(.L_x_140) ;  /* 0x000000000078a947 */ /* 0x000fea0003800000 */
[C---:B------:R-:W-:Y:S02]  /*4530*/  IMAD.IADD R5, R0.reuse, 0x1, R11 ;  /* 0x0000000100057824 */ /* 0x040fe400078e020b */
[----:B------:R-:W-:-:S07]  /*4540*/  VIADD R0, R0, 0x200 ;  /* 0x0000020000007836 */ /* 0x000fce0000000000 */
.L_x_144:
[----:B------:R-:W-:-:S04]  /*4550*/  IMAD.WIDE.U32 R10, R5, 0x8, R2 ;  /* 0x00000008050a7825 */ /* 0x000fc800078e0002 */
        /* <DEDUP_REMOVED lines=13> */
[----:B------:R-:W-:Y:S01]  /*4630*/  FSEL R9, R11, R9, !P0 ;  /* 0x000000090b097208 */ /* 0x000fe20004000000 */
[C---:B------:R-:W-:Y:S02]  /*4640*/  VIADD R11, R0.reuse, 0x200 ;  /* 0x00000200000b7836 */ /* 0x040fe40000000000 */
[----:B------:R-:W-:-:S03]  /*4650*/  VIADD R0, R0, 0x400 ;  /* 0x0000040000007836 */ /* 0x000fc60000000000 */
[----:B---3--:R-:W-:Y:S01]  /*4660*/  DSETP.GEU.AND P0, PT, R8, R12, PT ;  /* 0x0000000c0800722a */ /* 0x008fe20003f0e000 */
[----:B------:R-:W-:-:S05]  /*4670*/  ISETP.GE.AND P1, PT, R11, R4, PT ;  /* 0x000000040b00720c */ /* 0x000fca0003f26270 */
        /* <DEDUP_REMOVED lines=9> */
.L_x_140:
[----:B------:R-:W-:Y:S05]  /*4710*/  BSYNC.RECONVERGENT B1 ;  /* 0x0000000000017941 */ /* 0x000fea0003800200 */
.L_x_138:
        /* <DEDUP_REMOVED lines=74> */
.L_x_114:
[----:B------:R-:W-:Y:S05]  /*4bc0*/  BSYNC.RECONVERGENT B0 ;  /* 0x0000000000007941 */ /* 0x000fea0003800200 */
.L_x_98:
[----:B------:R-:W-:Y:S05]  /*4bd0*/  @P0 EXIT ;  /* 0x000000000000094d */ /* 0x000fea0003800000 */
[----:B------:R-:W4:Y:S01]  /*4be0*/  LDCU.64 UR8, c[0x0][0x398] ;  /* 0x00007300ff0877ac */ /* 0x000f220008000a00 */
[----:B01----:R-:W0:Y:S01]  /*4bf0*/  LDC.64 R4, c[0x0][0x388] ;  /* 0x0000e200ff047b82 */ /* 0x003e220000000a00 */
[----:B------:R-:W2:Y:S01]  /*4c00*/  LDCU.64 UR4, c[0x0][0x398] ;  /* 0x00007300ff0477ac */ /* 0x000ea20008000a00 */
[----:B----4-:R-:W-:-:S06]  /*4c10*/  DSETP.GT.AND P0, PT, R6, UR8, PT ;  /* 0x0000000806007e2a */ /* 0x010fcc000bf04000 */
[----:B--23--:R-:W-:Y:S02]  /*4c20*/  FSEL R2, R6, UR4, P0 ;  /* 0x0000000406027c08 */ /* 0x00cfe40008000000 */
[----:B------:R-:W-:-:S05]  /*4c30*/  FSEL R3, R7, UR5, P0 ;  /* 0x0000000507037c08 */ /* 0x000fca0008000000 */
[----:B0-----:R-:W-:Y:S01]  /*4c40*/  STG.E.64 desc[UR6][R4.64], R2 ;  /* 0x0000000204007986 */ /* 0x001fe2000c101b06 */
[----:B------:R-:W-:Y:S05]  /*4c50*/  EXIT ;  /* 0x000000000000794d */ /* 0x000fea0003800000 */
.L_x_145:
        /* <DEDUP_REMOVED lines=10> */
.L_x_152:


//--------------------- .text._ZN3cub18CUB_300001_SM_10006detail11EmptyKernelIvEEvv --------------------------
	.section	.text._ZN3cub18CUB_300001_SM_10006detail11EmptyKernelIvEEvv,"ax",@progbits
	.align	128
        .global         _ZN3cub18CUB_300001_SM_10006detail11EmptyKernelIvEEvv
        .type           _ZN3cub18CUB_300001_SM_10006detail11EmptyKernelIvEEvv,@function
        .size           _ZN3cub18CUB_300001_SM_10006detail11EmptyKernelIvEEvv,(.L_x_153 - _ZN3cub18CUB_300001_SM_10006detail11EmptyKernelIvEEvv)
        .other          _ZN3cub18CUB_300001_SM_10006detail11EmptyKernelIvEEvv,@"STO_CUDA_ENTRY STV_DEFAULT"
_ZN3cub18CUB_300001_SM_10006detail11EmptyKernelIvEEvv:
.text._ZN3cub18CUB_300001_SM_10006detail11EmptyKernelIvEEvv:
[----:B------:R-:W-:Y:S01]  /*0000*/  LDC R1, c[0x0][0x37c] ;  /* 0x0000df00ff017b82 */ /* 0x000fe20000000800 */
[----:B------:R-:W-:Y:S05]  /*0010*/  EXIT ;  /* 0x000000000000794d */ /* 0x000fea0003800000 */
.L_x_146:
        /* <DEDUP_REMOVED lines=14> */
.L_x_153:


//--------------------- .text._Z14findDifferencePdS_S_i --------------------------
	.section	.text._Z14findDifferencePdS_S_i,"ax",@progbits
	.align	128
        .global         _Z14findDifferencePdS_S_i
        .type           _Z14findDifferencePdS_S_i,@function
        .size           _Z14findDifferencePdS_S_i,(.L_x_154 - _Z14findDifferencePdS_S_i)
        .other          _Z14findDifferencePdS_S_i,@"STO_CUDA_ENTRY STV_DEFAULT"
_Z14findDifferencePdS_S_i:
.text._Z14findDifferencePdS_S_i:
[----:B------:R-:W-:Y:S01]  /*0000*/  LDC R1, c[0x0][0x37c] ;  /* 0x0000df00ff017b82 */ /* 0x000fe20000000800 */
[----:B------:R-:W0:Y:S07]  /*0010*/  S2R R0, SR_TID.X ;  /* 0x0000000000007919 */ /* 0x000e2e0000002100 */
[----:B------:R-:W0:Y:S01]  /*0020*/  S2UR UR5, SR_CTAID.X ;  /* 0x00000000000579c3 */ /* 0x000e220000002500 */
[----:B------:R-:W1:Y:S07]  /*0030*/  LDCU UR4, c[0x0][0x398] ;  /* 0x00007300ff0477ac */ /* 0x000e6e0008000800 */
[----:B------:R-:W0:Y:S01]  /*0040*/  LDC R13, c[0x0][0x360] ;  /* 0x0000d800ff0d7b82 */ /* 0x000e220000000800 */
[----:B-1----:R-:W-:Y:S01]  /*0050*/  UIMAD UR4, UR4, UR4, URZ ;  /* 0x00000004040472a4 */ /* 0x002fe2000f8e02ff */
[----:B0-----:R-:W-:-:S05]  /*0060*/  IMAD R13, R13, UR5, R0 ;  /* 0x000000050d0d7c24 */ /* 0x001fca000f8e0200 */
[----:B------:R-:W-:-:S04]  /*0070*/  ISETP.GE.AND P0, PT, R13, UR4, PT ;  /* 0x000000040d007c0c */ /* 0x000fc8000bf06270 */
[----:B------:R-:W-:-:S13]  /*0080*/  ISETP.LT.OR P0, PT, R13, RZ, P0 ;  /* 0x000000ff0d00720c */ /* 0x000fda0000701670 */
[----:B------:R-:W-:Y:S05]  /*0090*/  @P0 EXIT ;  /* 0x000000000000094d */ /* 0x000fea0003800000 */
[----:B------:R-:W0:Y:S01]  /*00a0*/  LDC.64 R2, c[0x0][0x388] ;  /* 0x0000e200ff027b82 */ /* 0x000e220000000a00 */
[----:B------:R-:W1:Y:S07]  /*00b0*/  LDCU.64 UR4, c[0x0][0x358] ;  /* 0x00006b00ff0477ac */ /* 0x000e6e0008000a00 */
[----:B------:R-:W2:Y:S08]  /*00c0*/  LDC.64 R4, c[0x0][0x380] ;  /* 0x0000e000ff047b82 */ /* 0x000eb00000000a00 */
[----:B------:R-:W3:Y:S01]  /*00d0*/  LDC.64 R10, c[0x0][0x390] ;  /* 0x0000e400ff0a7b82 */ /* 0x000ee20000000a00 */
[----:B0-----:R-:W-:-:S06]  /*00e0*/  IMAD.WIDE.U32 R2, R13, 0x8, R2 ;  /* 0x000000080d027825 */ /* 0x001fcc00078e0002 */
[----:B-1----:R-:W4:Y:S01]  /*00f0*/  LDG.E.64 R2, desc[UR4][R2.64] ;  /* 0x0000000402027981 */ /* 0x002f22000c1e1b00 */
[----:B--2---:R-:W-:-:S06]  /*0100*/  IMAD.WIDE.U32 R4, R13, 0x8, R4 ;  /* 0x000000080d047825 */ /* 0x004fcc00078e0004 */
[----:B------:R-:W4:Y:S02]  /*0110*/  LDG.E.64 R4, desc[UR4][R4.64] ;  /* 0x0000000404047981 */ /* 0x000f24000c1e1b00 */
[C-C-:B----4-:R-:W-:Y:S02]  /*0120*/  DADD R6, R2.reuse, -R4.reuse ;  /* 0x0000000002067229 */ /* 0x150fe40000000804 */
[----:B------:R-:W-:-:S06]  /*0130*/  DSETP.GEU.AND P0, PT, R2, R4, PT ;  /* 0x000000040200722a */ /* 0x000fcc0003f0e000 */
[----:B------:R-:W-:-:S10]  /*0140*/  DADD R8, -RZ, -R6 ;  /* 0x00000000ff087229 */ /* 0x000fd40000000906 */
[----:B------:R-:W-:Y:S02]  /*0150*/  FSEL R8, R8, R6, !P0 ;  /* 0x0000000608087208 */ /* 0x000fe40004000000 */
[----:B------:R-:W-:Y:S01]  /*0160*/  FSEL R9, R9, R7, !P0 ;  /* 0x0000000709097208 */ /* 0x000fe20004000000 */
[----:B---3--:R-:W-:-:S05]  /*0170*/  IMAD.WIDE.U32 R6, R13, 0x8, R10 ;  /* 0x000000080d067825 */ /* 0x008fca00078e000a */
[----:B------:R-:W-:Y:S01]  /*0180*/  STG.E.64 desc[UR4][R6.64], R8 ;  /* 0x0000000806007986 */ /* 0x000fe2000c101b04 */
[----:B------:R-:W-:Y:S05]  /*0190*/  EXIT ;  /* 0x000000000000794d */ /* 0x000fea0003800000 */
.L_x_147:
        /* <DEDUP_REMOVED lines=14> */
.L_x_154:


//--------------------- .text._Z13iterateMatrixPdS_i --------------------------
	.section	.text._Z13iterateMatrixPdS_i,"ax",@progbits
	.align	128
        .global         _Z13iterateMatrixPdS_i
        .type           _Z13iterateMatrixPdS_i,@function
        .size           _Z13iterateMatrixPdS_i,(.L_x_155 - _Z13iterateMatrixPdS_i)
        .other          _Z13iterateMatrixPdS_i,@"STO_CUDA_ENTRY STV_DEFAULT"
_Z13iterateMatrixPdS_i:
.text._Z13iterateMatrixPdS_i:
[----:B------:R-:W-:Y:S01]  /*0000*/  LDC R1, c[0x0][0x37c] ;  /* 0x0000df00ff017b82 */ /* 0x000fe20000000800 */
[----:B------:R-:W0:Y:S07]  /*0010*/  S2R R5, SR_TID.X ;  /* 0x0000000000057919 */ /* 0x000e2e0000002100 */
[----:B------:R-:W1:Y:S08]  /*0020*/  LDC R3, c[0x0][0x390] ;  /* 0x0000e400ff037b82 */ /* 0x000e700000000800 */
[----:B------:R-:W0:Y:S08]  /*0030*/  S2UR UR4, SR_CTAID.X ;  /* 0x00000000000479c3 */ /* 0x000e300000002500 */
[----:B------:R-:W0:Y:S01]  /*0040*/  LDC R0, c[0x0][0x360] ;  /* 0x0000d800ff007b82 */ /* 0x000e220000000800 */
[----:B-1----:R-:W-:-:S02]  /*0050*/  VIADD R2, R3, 0xffffffff ;  /* 0xffffffff03027836 */ /* 0x002fc40000000000 */
[----:B0-----:R-:W-:Y:S02]  /*0060*/  IMAD R0, R0, UR4, R5 ;  /* 0x0000000400007c24 */ /* 0x001fe4000f8e0205 */
[----:B------:R-:W-:-:S05]  /*0070*/  IMAD R5, R2, R3, RZ ;  /* 0x0000000302057224 */ /* 0x000fca00078e02ff */
[----:B------:R-:W-:-:S04]  /*0080*/  ISETP.GT.AND P0, PT, R0, R5, PT ;  /* 0x000000050000720c */ /* 0x000fc80003f04270 */
[----:B------:R-:W-:-:S13]  /*0090*/  ISETP.LT.OR P0, PT, R0, R3, P0 ;  /* 0x000000030000720c */ /* 0x000fda0000701670 */
[----:B------:R-:W-:Y:S05]  /*00a0*/  @P0 EXIT ;  /* 0x000000000000094d */ /* 0x000fea0003800000 */
[----:B------:R-:W-:Y:S02]  /*00b0*/  IABS R8, R3 ;  /* 0x0000000300087213 */ /* 0x000fe40000000000 */
[----:B------:R-:W-:Y:S02]  /*00c0*/  IABS R9, R0 ;  /* 0x0000000000097213 */ /* 0x000fe40000000000 */
[----:B------:R-:W0:Y:S01]  /*00d0*/  I2F.RP R6, R8 ;  /* 0x0000000800067306 */ /* 0x000e220000209400 */
[----:B------:R-:W-:-:S07]  /*00e0*/  ISETP.GE.AND P2, PT, R0, RZ, PT ;  /* 0x000000ff0000720c */ /* 0x000fce0003f46270 */
[----:B0-----:R-:W0:Y:S02]  /*00f0*/  MUFU.RCP R6, R6 ;  /* 0x0000000600067308 */ /* 0x001e240000001000 */
[----:B0-----:R-:W-:-:S06]  /*0100*/  IADD3 R4, PT, PT, R6, 0xffffffe, RZ ;  /* 0x0ffffffe06047810 */ /* 0x001fcc0007ffe0ff */
[----:B------:R0:W1:Y:S02]  /*0110*/  F2I.FTZ.U32.TRUNC.NTZ R5, R4 ;  /* 0x0000000400057305 */ /* 0x000064000021f000 */
[----:B0-----:R-:W-:Y:S02]  /*0120*/  HFMA2 R4, -RZ, RZ, 0, 0 ;  /* 0x00000000ff047431 */ /* 0x001fe400000001ff */
[----:B-1----:R-:W-:-:S04]  /*0130*/  IMAD.MOV R7, RZ, RZ, -R5 ;  /* 0x000000ffff077224 */ /* 0x002fc800078e0a05 */
[----:B------:R-:W-:-:S04]  /*0140*/  IMAD R7, R7, R8, RZ ;  /* 0x0000000807077224 */ /* 0x000fc800078e02ff */
[----:B------:R-:W-:-:S04]  /*0150*/  IMAD.HI.U32 R5, R5, R7, R4 ;  /* 0x0000000705057227 */ /* 0x000fc800078e0004 */
[----:B------:R-:W-:-:S04]  /*0160*/  IMAD.MOV.U32 R7, RZ, RZ, R9 ;  /* 0x000000ffff077224 */ /* 0x000fc800078e0009 */
[----:B------:R-:W-:-:S05]  /*0170*/  IMAD.HI.U32 R5, R5, R7, RZ ;  /* 0x0000000705057227 */ /* 0x000fca00078e00ff */
[----:B------:R-:W-:-:S05]  /*0180*/  IADD3 R5, PT, PT, -R5, RZ, RZ ;  /* 0x000000ff05057210 */ /* 0x000fca0007ffe1ff */
[----:B------:R-:W-:-:S05]  /*0190*/  IMAD R5, R8, R5, R7 ;  /* 0x0000000508057224 */ /* 0x000fca00078e0207 */
[----:B------:R-:W-:-:S13]  /*01a0*/  ISETP.GT.U32.AND P0, PT, R8, R5, PT ;  /* 0x000000050800720c */ /* 0x000fda0003f04070 */
[----:B------:R-:W-:Y:S01]  /*01b0*/  @!P0 IMAD.IADD R5, R5, 0x1, -R8 ;  /* 0x0000000105058824 */ /* 0x000fe200078e0a08 */
[----:B------:R-:W-:-:S04]  /*01c0*/  ISETP.NE.AND P0, PT, R3, RZ, PT ;  /* 0x000000ff0300720c */ /* 0x000fc80003f05270 */
[----:B------:R-:W-:-:S13]  /*01d0*/  ISETP.GT.U32.AND P1, PT, R8, R5, PT ;  /* 0x000000050800720c */ /* 0x000fda0003f24070 */
[----:B------:R-:W-:-:S05]  /*01e0*/  @!P1 IADD3 R5, PT, PT, R5, -R8, RZ ;  /* 0x8000000805059210 */ /* 0x000fca0007ffe0ff */
[----:B------:R-:W-:Y:S01]  /*01f0*/  @!P2 IMAD.MOV R5, RZ, RZ, -R5 ;  /* 0x000000ffff05a224 */ /* 0x000fe200078e0a05 */
[----:B------:R-:W-:-:S04]  /*0200*/  @!P0 LOP3.LUT R5, RZ, R3, RZ, 0x33, !PT ;  /* 0x00000003ff058212 */ /* 0x000fc800078e33ff */
[----:B------:R-:W-:-:S04]  /*0210*/  ISETP.NE.AND P0, PT, R5, R2, PT ;  /* 0x000000020500720c */ /* 0x000fc80003f05270 */
[----:B------:R-:W-:-:S13]  /*0220*/  ISETP.EQ.OR P0, PT, R5, RZ, !P0 ;  /* 0x000000ff0500720c */ /* 0x000fda0004702670 */
[----:B------:R-:W-:Y:S05]  /*0230*/  @P0 EXIT ;  /* 0x000000000000094d */ /* 0x000fea0003800000 */
[----:B------:R-:W0:Y:S01]  /*0240*/  LDC.64 R4, c[0x0][0x380] ;  /* 0x0000e000ff047b82 */ /* 0x000e220000000a00 */
[----:B------:R-:W1:Y:S01]  /*0250*/  LDCU.64 UR4, c[0x0][0x358] ;  /* 0x00006b00ff0477ac */ /* 0x000e620008000a00 */
[C---:B------:R-:W-:Y:S01]  /*0260*/  IADD3 R9, PT, PT, R0.reuse, R3, RZ ;  /* 0x0000000300097210 */ /* 0x040fe20007ffe0ff */
[----:B------:R-:W-:-:S05]  /*0270*/  IMAD.IADD R7, R0, 0x1, -R3 ;  /* 0x0000000100077824 */ /* 0x000fca00078e0a03 */
[----:B------:R-:W2:Y:S01]  /*0280*/  LDC.64 R14, c[0x0][0x388] ;  /* 0x0000e200ff0e7b82 */ /* 0x000ea20000000a00 */
[----:B0-----:R-:W-:-:S04]  /*0290*/  IMAD.WIDE R8, R9, 0x8, R4 ;  /* 0x0000000809087825 */ /* 0x001fc800078e0204 */
[----:B------:R-:W-:Y:S02]  /*02a0*/  IMAD.WIDE R4, R7, 0x8, R4 ;  /* 0x0000000807047825 */ /* 0x000fe400078e0204 */
[----:B-1----:R-:W3:Y:S04]  /*02b0*/  LDG.E.64 R8, desc[UR4][R8.64] ;  /* 0x0000000408087981 */ /* 0x002ee8000c1e1b00 */
[----:B------:R-:W3:Y:S01]  /*02c0*/  LDG.E.64 R6, desc[UR4][R4.64] ;  /* 0x0000000404067981 */ /* 0x000ee2000c1e1b00 */
[----:B------:R-:W-:-:S05]  /*02d0*/  IMAD.WIDE R2, R3, 0x8, R4 ;  /* 0x0000000803027825 */ /* 0x000fca00078e0204 */
[----:B------:R-:W4:Y:S04]  /*02e0*/  LDG.E.64 R10, desc[UR4][R2.64+-0x8] ;  /* 0xfffff804020a7981 */ /* 0x000f28000c1e1b00 */
[----:B------:R-:W5:Y:S01]  /*02f0*/  LDG.E.64 R12, desc[UR4][R2.64+0x8] ;  /* 0x00000804020c7981 */ /* 0x000f62000c1e1b00 */
[----:B---3--:R-:W-:-:S08]  /*0300*/  DADD R6, R6, R8 ;  /* 0x0000000006067229 */ /* 0x008fd00000000008 */
[----:B----4-:R-:W-:Y:S01]  /*0310*/  DADD R6, R6, R10 ;  /* 0x0000000006067229 */ /* 0x010fe2000000000a */
[----:B--2---:R-:W-:-:S07]  /*0320*/  IMAD.WIDE R10, R0, 0x8, R14 ;  /* 0x00000008000a7825 */ /* 0x004fce00078e020e */
[----:B-----5:R-:W-:-:S08]  /*0330*/  DADD R6, R6, R12 ;  /* 0x0000000006067229 */ /* 0x020fd0000000000c */
[----:B------:R-:W-:-:S07]  /*0340*/  DMUL R6, R6, 0.25 ;  /* 0x3fd0000006067828 */ /* 0x000fce0000000000 */
[----:B------:R-:W-:Y:S01]  /*0350*/  STG.E.64 desc[UR4][R10.64], R6 ;  /* 0x000000060a007986 */ /* 0x000fe2000c101b04 */
[----:B------:R-:W-:Y:S05]  /*0360*/  EXIT ;  /* 0x000000000000794d */ /* 0x000fea0003800000 */
.L_x_148:
        /* <DEDUP_REMOVED lines=9> */
.L_x_155:


//--------------------- .text._Z10initMatrixPdS_idddddddd --------------------------
	.section	.text._Z10initMatrixPdS_idddddddd,"ax",@progbits
	.align	128
        .global         _Z10initMatrixPdS_idddddddd
        .type           _Z10initMatrixPdS_idddddddd,@function
        .size           _Z10initMatrixPdS_idddddddd,(.L_x_156 - _Z10initMatrixPdS_idddddddd)
        .other          _Z10initMatrixPdS_idddddddd,@"STO_CUDA_ENTRY STV_DEFAULT"
_Z10initMatrixPdS_idddddddd:
.text._Z10initMatrixPdS_idddddddd:
        /* <DEDUP_REMOVED lines=10> */
[----:B------:R-:W-:Y:S01]  /*00a0*/  LOP3.LUT R27, RZ, R23, RZ, 0x33, !PT ;  /* 0x00000017ff1b7212 */ /* 0x000fe200078e33ff */
[----:B------:R-:W0:Y:S01]  /*00b0*/  LDC.64 R12, c[0x0][0x3b8] ;  /* 0x0000ee00ff0c7b82 */ /* 0x000e220000000a00 */
[----:B------:R-:W0:Y:S01]  /*00c0*/  LDCU.128 UR16, c[0x0][0x3a0] ;  /* 0x00007400ff1077ac */ /* 0x000e220008000c00 */
[----:B------:R-:W0:Y:S01]  /*00d0*/  I2F.F64.U32 R4, R23 ;  /* 0x0000001700047312 */ /* 0x000e220000201800 */
[----:B------:R-:W-:Y:S02]  /*00e0*/  IMAD R25, R23, UR8, RZ ;  /* 0x0000000817197c24 */ /* 0x000fe4000f8e02ff */
[C---:B------:R-:W-:Y:S01]  /*00f0*/  VIADD R0, R27.reuse, UR8 ;  /* 0x000000081b007c36 */ /* 0x040fe20008000000 */
[----:B------:R-:W1:Y:S01]  /*0100*/  LDCU.128 UR12, c[0x0][0x380] ;  /* 0x00007000ff0c77ac */ /* 0x000e620008000c00 */
[----:B------:R-:W-:Y:S01]  /*0110*/  VIADD R27, R27, UR4 ;  /* 0x000000041b1b7c36 */ /* 0x000fe20008000000 */
[----:B------:R-:W2:Y:S01]  /*0120*/  LDC.64 R10, c[0x0][0x380] ;  /* 0x0000e000ff0a7b82 */ /* 0x000ea20000000a00 */
[----:B------:R-:W-:Y:S01]  /*0130*/  IMAD R0, R0, UR8, RZ ;  /* 0x0000000800007c24 */ /* 0x000fe2000f8e02ff */
[----:B------:R-:W3:Y:S01]  /*0140*/  LDCU.64 UR10, c[0x0][0x398] ;  /* 0x00007300ff0a77ac */ /* 0x000ee20008000a00 */
[----:B------:R-:W-:-:S03]  /*0150*/  USHF.R.S32.HI UR5, URZ, 0x1f, UR8 ;  /* 0x0000001fff057899 */ /* 0x000fc60008011408 */
[C---:B------:R-:W-:Y:S02]  /*0160*/  IADD3 R16, P0, PT, R0.reuse, UR8, RZ ;  /* 0x0000000800107c10 */ /* 0x040fe4000ff1e0ff */
[----:B------:R-:W4:Y:S01]  /*0170*/  LDC.64 R20, c[0x0][0x3b0] ;  /* 0x0000ec00ff147b82 */ /* 0x000f220000000a00 */
[----:B------:R-:W5:Y:S01]  /*0180*/  LDCU.64 UR6, c[0x0][0x358] ;  /* 0x00006b00ff0677ac */ /* 0x000f620008000a00 */
[----:B------:R-:W-:-:S06]  /*0190*/  LEA.HI.X.SX32 R15, R0, UR5, 0x1, P0 ;  /* 0x00000005000f7c11 */ /* 0x000fcc00080f0eff */
[----:B------:R-:W4:Y:S01]  /*01a0*/  LDC.64 R2, c[0x0][0x3d0] ;  /* 0x0000f400ff027b82 */ /* 0x000f220000000a00 */
[C---:B------:R-:W-:Y:S01]  /*01b0*/  SHF.L.U64.HI R0, R16.reuse, 0x3, R15 ;  /* 0x0000000310007819 */ /* 0x040fe2000001020f */
[C-C-:B0-----:R-:W-:Y:S01]  /*01c0*/  DFMA R6, R4.reuse, UR18, R12.reuse ;  /* 0x0000001204067c2b */ /* 0x141fe2000800000c */
[----:B------:R-:W-:Y:S01]  /*01d0*/  SHF.L.U32 R16, R16, 0x3, RZ ;  /* 0x0000000310107819 */ /* 0x000fe200000006ff */
[----:B---3--:R-:W-:-:S03]  /*01e0*/  DFMA R12, R4, UR10, R12 ;  /* 0x0000000a040c7c2b */ /* 0x008fc6000800000c */
[C---:B-1----:R-:W-:Y:S01]  /*01f0*/  IADD3 R14, P0, PT, R16.reuse, UR12, RZ ;  /* 0x0000000c100e7c10 */ /* 0x042fe2000ff1e0ff */
[----:B------:R-:W0:Y:S01]  /*0200*/  LDC.64 R8, c[0x0][0x388] ;  /* 0x0000e200ff087b82 */ /* 0x000e220000000a00 */
[--C-:B--2---:R-:W-:Y:S01]  /*0210*/  IMAD.WIDE R28, R25, 0x8, R10.reuse ;  /* 0x00000008191c7825 */ /* 0x104fe200078e020a */
[----:B------:R-:W-:Y:S02]  /*0220*/  IADD3 R16, P1, PT, R16, UR14, RZ ;  /* 0x0000000e10107c10 */ /* 0x000fe4000ff3e0ff */
[C---:B------:R-:W-:Y:S01]  /*0230*/  IADD3.X R15, PT, PT, R0.reuse, UR13, RZ, P0, !PT ;  /* 0x0000000d000f7c10 */ /* 0x040fe200087fe4ff */
[--C-:B------:R-:W-:Y:S01]  /*0240*/  IMAD.WIDE.U32 R18, R23, 0x8, R10.reuse ;  /* 0x0000000817127825 */ /* 0x100fe200078e000a */
[----:B-----5:R-:W-:Y:S01]  /*0250*/  STG.E.64 desc[UR6][R28.64], R6 ;  /* 0x000000061c007986 */ /* 0x020fe2000c101b06 */
[----:B------:R-:W-:Y:S02]  /*0260*/  IADD3.X R17, PT, PT, R0, UR15, RZ, P1, !PT ;  /* 0x0000000f00117c10 */ /* 0x000fe40008ffe4ff */
[----:B------:R-:W-:Y:S01]  /*0270*/  IMAD.WIDE R10, R27, 0x8, R10 ;  /* 0x000000081b0a7825 */ /* 0x000fe200078e020a */
[----:B------:R-:W-:Y:S01]  /*0280*/  STG.E.64 desc[UR6][R18.64], R12 ;  /* 0x0000000c12007986 */ /* 0x000fe2000c101b06 */
[----:B----4-:R-:W-:-:S02]  /*0290*/  DFMA R20, R4, R20, R2 ;  /* 0x000000140414722b */ /* 0x010fc40000000002 */
[----:B------:R-:W-:-:S05]  /*02a0*/  DFMA R2, R4, UR16, R2 ;  /* 0x0000001004027c2b */ /* 0x000fca0008000002 */
[----:B------:R-:W-:Y:S01]  /*02b0*/  STG.E.64 desc[UR6][R14.64+-0x8], R20 ;  /* 0xfffff8140e007986 */ /* 0x000fe2000c101b06 */
[----:B0-----:R-:W-:-:S03]  /*02c0*/  IMAD.WIDE R4, R25, 0x8, R8 ;  /* 0x0000000819047825 */ /* 0x001fc600078e0208 */
[----:B------:R-:W-:Y:S01]  /*02d0*/  STG.E.64 desc[UR6][R10.64], R2 ;  /* 0x000000020a007986 */ /* 0x000fe2000c101b06 */
[----:B------:R-:W-:-:S03]  /*02e0*/  IMAD.WIDE.U32 R22, R23, 0x8, R8 ;  /* 0x0000000817167825 */ /* 0x000fc600078e0008 */
[----:B------:R-:W-:Y:S01]  /*02f0*/  STG.E.64 desc[UR6][R4.64], R6 ;  /* 0x0000000604007986 */ /* 0x000fe2000c101b06 */
[----:B------:R-:W-:-:S03]  /*0300*/  IMAD.WIDE R8, R27, 0x8, R8 ;  /* 0x000000081b087825 */ /* 0x000fc600078e0208 */
[----:B------:R-:W-:Y:S04]  /*0310*/  STG.E.64 desc[UR6][R22.64], R12 ;  /* 0x0000000c16007986 */ /* 0x000fe8000c101b06 */
[----:B------:R-:W-:Y:S04]  /*0320*/  STG.E.64 desc[UR6][R16.64+-0x8], R20 ;  /* 0xfffff81410007986 */ /* 0x000fe8000c101b06 */
[----:B------:R-:W-:Y:S01]  /*0330*/  STG.E.64 desc[UR6][R8.64], R2 ;  /* 0x0000000208007986 */ /* 0x000fe2000c101b06 */
[----:B------:R-:W-:Y:S05]  /*0340*/  EXIT ;  /* 0x000000000000794d */ /* 0x000fea0003800000 */
.L_x_149:
        /* <DEDUP_REMOVED lines=11> */
.L_x_156:


//--------------------- .nv.shared._ZN3cub18CUB_300001_SM_10006detail6reduce28DeviceReduceSingleTileKernelINS2_10policy_hubIdjN4cuda3__47maximumIvEEE10Policy1000EPdSB_iS8_ddNS5_3std3__410__identityEEEvT0_T1_T2_T3_T4_T6_ --------------------------
	.section	.nv.shared._ZN3cub18CUB_300001_SM_10006detail6reduce28DeviceReduceSingleTileKernelINS2_10policy_hubIdjN4cuda3__47maximumIvEEE10Policy1000EPdSB_iS8_ddNS5_3std3__410__identityEEEvT0_T1_T2_T3_T4_T6_,"aw",@nobits
	.sectionflags	@""
	.align	8
.nv.shared._ZN3cub18CUB_300001_SM_10006detail6reduce28DeviceReduceSingleTileKernelINS2_10policy_hubIdjN4cuda3__47maximumIvEEE10Policy1000EPdSB_iS8_ddNS5_3std3__410__identityEEEvT0_T1_T2_T3_T4_T6_:
	.zero		1104


//--------------------- .nv.shared.reserved.0     --------------------------
	.section	.nv.shared.reserved.0,"aw",@nobits
	.weak		__nv_reservedSMEM_offset_0_alias
	.size		__nv_reservedSMEM_offset_0_alias, 0, 64
	.other		__nv_reservedSMEM_offset_0_alias,@"STO_CUDA_RESERVED_SHARED STV_DEFAULT"
__nv_reservedSMEM_offset_0_alias:
	.zero		0
	.zero		64


//--------------------- .nv.global                --------------------------
	.section	.nv.global,"aw",@nobits
.nv.global:
	.type		_ZN34_INTERNAL_fc79955d_4_k_cu_960a22486thrust24THRUST_300001_SM_1000_NS12placeholders2_5E,@object
	.size		_ZN34_INTERNAL_fc79955d_4_k_cu_960a22486thrust24THRUST_300001_SM_1000_NS12placeholders2_5E,(_ZN34_INTERNAL_fc79955d_4_k_cu_960a22484cuda3std3__45__cpo6cbeginE - _ZN34_INTERNAL_fc79955d_4_k_cu_960a22486thrust24THRUST_300001_SM_1000_NS12placeholders2_5E)
_ZN34_INTERNAL_fc79955d_4_k_cu_960a22486thrust24THRUST_300001_SM_1000_NS12placeholders2_5E:
	.zero		1
	.type		_ZN34_INTERNAL_fc79955d_4_k_cu_960a22484cuda3std3__45__cpo6cbeginE,@object
	.size		_ZN34_INTERNAL_fc79955d_4_k_cu_960a22484cuda3std3__45__cpo6cbeginE,(_ZN34_INTERNAL_fc79955d_4_k_cu_960a22484cuda3std6ranges3__45__cpo6cbeginE - _ZN34_INTERNAL_fc79955d_4_k_cu_960a22484cuda3std3__45__cpo6cbeginE)
_ZN34_INTERNAL_fc79955d_4_k_cu_960a22484cuda3std3__45__cpo6cbeginE:
	.zero		1
	.type		_ZN34_INTERNAL_fc79955d_4_k_cu_960a22484cuda3std6ranges3__45__cpo6cbeginE,@object
	.size		_ZN34_INTERNAL_fc79955d_4_k_cu_960a22484cuda3std6ranges3__45__cpo6cbeginE,(_ZN34_INTERNAL_fc79955d_4_k_cu_960a22484cuda3std3__48in_placeE - _ZN34_INTERNAL_fc79955d_4_k_cu_960a22484cuda3std6ranges3__45__cpo6cbeginE)
_ZN34_INTERNAL_fc79955d_4_k_cu_960a22484cuda3std6ranges3__45__cpo6cbeginE:
	.zero		1
	.type		_ZN34_INTERNAL_fc79955d_4_k_cu_960a22484cuda3std3__48in_placeE,@object
	.size		_ZN34_INTERNAL_fc79955d_4_k_cu_960a22484cuda3std3__48in_placeE,(_ZN34_INTERNAL_fc79955d_4_k_cu_960a22484cuda3std6ranges3__45__cpo4sizeE - _ZN34_INTERNAL_fc79955d_4_k_cu_960a22484cuda3std3__48in_placeE)
_ZN34_INTERNAL_fc79955d_4_k_cu_960a22484cuda3std3__48in_placeE:
	.zero		1
	.type		_ZN34_INTERNAL_fc79955d_4_k_cu_960a22484cuda3std6ranges3__45__cpo4sizeE,@object
	.size		_ZN34_INTERNAL_fc79955d_4_k_cu_960a22484cuda3std6ranges3__45__cpo4sizeE,(_ZN34_INTERNAL_fc79955d_4_k_cu_960a22486thrust24THRUST_300001_SM_1000_NS12placeholders2_9E - _ZN34_INTERNAL_fc79955d_4_k_cu_960a22484cuda3std6ranges3__45__cpo4sizeE)
_ZN34_INTERNAL_fc79955d_4_k_cu_960a22484cuda3std6ranges3__45__cpo4sizeE:
	.zero		1
	.type		_ZN34_INTERNAL_fc79955d_4_k_cu_960a22486thrust24THRUST_300001_SM_1000_NS12placeholders2_9E,@object
	.size		_ZN34_INTERNAL_fc79955d_4_k_cu_960a22486thrust24THRUST_300001_SM_1000_NS12placeholders2_9E,(_ZN34_INTERNAL_fc79955d_4_k_cu_960a22484cuda3std3__45__cpo7crbeginE - _ZN34_INTERNAL_fc79955d_4_k_cu_960a22486thrust24THRUST_300001_SM_1000_NS12placeholders2_9E)
_ZN34_INTERNAL_fc79955d_4_k_cu_960a22486thrust24THRUST_300001_SM_1000_NS12placeholders2_9E:
	.zero		1
	.type		_ZN34_INTERNAL_fc79955d_4_k_cu_960a22484cuda3std3__45__cpo7crbeginE,@object
	.size		_ZN34_INTERNAL_fc79955d_4_k_cu_960a22484cuda3std3__45__cpo7crbeginE,(_ZN34_INTERNAL_fc79955d_4_k_cu_960a22484cuda3std6ranges3__45__cpo4nextE - _ZN34_INTERNAL_fc79955d_4_k_cu_960a22484cuda3std3__45__cpo7crbeginE)
_ZN34_INTERNAL_fc79955d_4_k_cu_960a22484cuda3std3__45__cpo7crbeginE:
	.zero		1
	.type		_ZN34_INTERNAL_fc79955d_4_k_cu_960a22484cuda3std6ranges3__45__cpo4nextE,@object
	.size		_ZN34_INTERNAL_fc79955d_4_k_cu_960a22484cuda3std6ranges3__45__cpo4nextE,(_ZN34_INTERNAL_fc79955d_4_k_cu_960a22484cuda3std6ranges3__45__cpo4swapE - _ZN34_INTERNAL_fc79955d_4_k_cu_960a22484cuda3std6ranges3__45__cpo4nextE)
_ZN34_INTERNAL_fc79955d_4_k_cu_960a22484cuda3std6ranges3__45__cpo4nextE:
	.zero		1
	.type		_ZN34_INTERNAL_fc79955d_4_k_cu_960a22484cuda3std6ranges3__45__cpo4swapE,@object
	.size		_ZN34_INTERNAL_fc79955d_4_k_cu_960a22484cuda3std6ranges3__45__cpo4swapE,(_ZN34_INTERNAL_fc79955d_4_k_cu_960a22486thrust24THRUST_300001_SM_1000_NS12placeholders2_1E - _ZN34_INTERNAL_fc79955d_4_k_cu_960a22484cuda3std6ranges3__45__cpo4swapE)
_ZN34_INTERNAL_fc79955d_4_k_cu_960a22484cuda3std6ranges3__45__cpo4swapE:
	.zero		1
	.type		_ZN34_INTERNAL_fc79955d_4_k_cu_960a22486thrust24THRUST_300001_SM_1000_NS12placeholders2_1E,@object
	.size		_ZN34_INTERNAL_fc79955d_4_k_cu_960a22486thrust24THRUST_300001_SM_1000_NS12placeholders2_1E,(_ZN34_INTERNAL_fc79955d_4_k_cu_960a22486thrust24THRUST_300001_SM_1000_NS12placeholders2_3E - _ZN34_INTERNAL_fc79955d_4_k_cu_960a22486thrust24THRUST_300001_SM_1000_NS12placeholders2_1E)
_ZN34_INTERNAL_fc79955d_4_k_cu_960a22486thrust24THRUST_300001_SM_1000_NS12placeholders2_1E:
	.zero		1
	.type		_ZN34_INTERNAL_fc79955d_4_k_cu_960a22486thrust24THRUST_300001_SM_1000_NS12placeholders2_3E,@object
	.size		_ZN34_INTERNAL_fc79955d_4_k_cu_960a22486thrust24THRUST_300001_SM_1000_NS12placeholders2_3E,(_ZN34_INTERNAL_fc79955d_4_k_cu_960a22484cuda3std3__45__cpo5beginE - _ZN34_INTERNAL_fc79955d_4_k_cu_960a22486thrust24THRUST_300001_SM_1000_NS12placeholders2_3E)
_ZN34_INTERNAL_fc79955d_4_k_cu_960a22486thrust24THRUST_300001_SM_1000_NS12placeholders2_3E:
	.zero		1
	.type		_ZN34_INTERNAL_fc79955d_4_k_cu_960a22484cuda3std3__45__cpo5beginE,@object
	.size		_ZN34_INTERNAL_fc79955d_4_k_cu_960a22484cuda3std3__45__cpo5beginE,(_ZN34_INTERNAL_fc79955d_4_k_cu_960a22484cuda3std6ranges3__45__cpo5beginE - _ZN34_INTERNAL_fc79955d_4_k_cu_960a22484cuda3std3__45__cpo5beginE)
_ZN34_INTERNAL_fc79955d_4_k_cu_960a22484cuda3std3__45__cpo5beginE:
	.zero		1
	.type		_ZN34_INTERNAL_fc79955d_4_k_cu_960a22484cuda3std6ranges3__45__cpo5beginE,@object
	.size		_ZN34_INTERNAL_fc79955d_4_k_cu_960a22484cuda3std6ranges3__45__cpo5beginE,(_ZN34_INTERNAL_fc79955d_4_k_cu_960a22484cuda3std3__436_GLOBAL__N__fc79955d_4_k_cu_960a22486ignoreE - _ZN34_INTERNAL_fc79955d_4_k_cu_960a22484cuda3std6ranges3__45__cpo5beginE)
_ZN34_INTERNAL_fc79955d_4_k_cu_960a22484cuda3std6ranges3__45__cpo5beginE:
	.zero		1
	.type		_ZN34_INTERNAL_fc79955d_4_k_cu_960a22484cuda3std3__436_GLOBAL__N__fc79955d_4_k_cu_960a22486ignoreE,@object
	.size		_ZN34_INTERNAL_fc79955d_4_k_cu_960a22484cuda3std3__436_GLOBAL__N__fc79955d_4_k_cu_960a22486ignoreE,(_ZN34_INTERNAL_fc79955d_4_k_cu_960a22484cuda3std6ranges3__45__cpo4dataE - _ZN34_INTERNAL_fc79955d_4_k_cu_960a22484cuda3std3__436_GLOBAL__N__fc79955d_4_k_cu_960a22486ignoreE)
_ZN34_INTERNAL_fc79955d_4_k_cu_960a22484cuda3std3__436_GLOBAL__N__fc79955d_4_k_cu_960a22486ignoreE:
	.zero		1
	.type		_ZN34_INTERNAL_fc79955d_4_k_cu_960a22484cuda3std6ranges3__45__cpo4dataE,@object
	.size		_ZN34_INTERNAL_fc79955d_4_k_cu_960a22484cuda3std6ranges3__45__cpo4dataE,(_ZN34_INTERNAL_fc79955d_4_k_cu_960a22486thrust24THRUST_300001_SM_1000_NS12placeholders2_7E - _ZN34_INTERNAL_fc79955d_4_k_cu_960a22484cuda3std6ranges3__45__cpo4dataE)
_ZN34_INTERNAL_fc79955d_4_k_cu_960a22484cuda3std6ranges3__45__cpo4dataE:
	.zero		1
	.type		_ZN34_INTERNAL_fc79955d_4_k_cu_960a22486thrust24THRUST_300001_SM_1000_NS12placeholders2_7E,@object
	.size		_ZN34_INTERNAL_fc79955d_4_k_cu_960a22486thrust24THRUST_300001_SM_1000_NS12placeholders2_7E,(_ZN34_INTERNAL_fc79955d_4_k_cu_960a22484cuda3std3__45__cpo6rbeginE - _ZN34_INTERNAL_fc79955d_4_k_cu_960a22486thrust24THRUST_300001_SM_1000_NS12placeholders2_7E)
_ZN34_INTERNAL_fc79955d_4_k_cu_960a22486thrust24THRUST_300001_SM_1000_NS12placeholders2_7E:
	.zero		1
	.type		_ZN34_INTERNAL_fc79955d_4_k_cu_960a22484cuda3std3__45__cpo6rbeginE,@object
	.size		_ZN34_INTERNAL_fc79955d_4_k_cu_960a22484cuda3std3__45__cpo6rbeginE,(_ZN34_INTERNAL_fc79955d_4_k_cu_960a22484cuda3std6ranges3__45__cpo7advanceE - _ZN34_INTERNAL_fc79955d_4_k_cu_960a22484cuda3std3__45__cpo6rbeginE)
_ZN34_INTERNAL_fc79955d_4_k_cu_960a22484cuda3std3__45__cpo6rbeginE:
	.zero		1
	.type		_ZN34_INTERNAL_fc79955d_4_k_cu_960a22484cuda3std6ranges3__45__cpo7advanceE,@object
	.size		_ZN34_INTERNAL_fc79955d_4_k_cu_960a22484cuda3std6ranges3__45__cpo7advanceE,(_ZN34_INTERNAL_fc79955d_4_k_cu_960a22484cuda3std3__47nulloptE - _ZN34_INTERNAL_fc79955d_4_k_cu_960a22484cuda3std6ranges3__45__cpo7advanceE)
_ZN34_INTERNAL_fc79955d_4_k_cu_960a22484cuda3std6ranges3__45__cpo7advanceE:
	.zero		1
	.type		_ZN34_INTERNAL_fc79955d_4_k_cu_960a22484cuda3std3__47nulloptE,@object
	.size		_ZN34_INTERNAL_fc79955d_4_k_cu_960a22484cuda3std3__47nulloptE,(_ZN34_INTERNAL_fc79955d_4_k_cu_960a22484cuda3std6ranges3__45__cpo8distanceE - _ZN34_INTERNAL_fc79955d_4_k_cu_960a22484cuda3std3__47nulloptE)
_ZN34_INTERNAL_fc79955d_4_k_cu_960a22484cuda3std3__47nulloptE:
	.zero		1
	.type		_ZN34_INTERNAL_fc79955d_4_k_cu_960a22484cuda3std6ranges3__45__cpo8distanceE,@object
	.size		_ZN34_INTERNAL_fc79955d_4_k_cu_960a22484cuda3std6ranges3__45__cpo8distanceE,(_ZN34_INTERNAL_fc79955d_4_k_cu_960a22486thrust24THRUST_300001_SM_1000_NS12placeholders2_6E - _ZN34_INTERNAL_fc79955d_4_k_cu_960a22484cuda3std6ranges3__45__cpo8distanceE)
_ZN34_INTERNAL_fc79955d_4_k_cu_960a22484cuda3std6ranges3__45__cpo8distanceE:
	.zero		1
	.type		_ZN34_INTERNAL_fc79955d_4_k_cu_960a22486thrust24THRUST_300001_SM_1000_NS12placeholders2_6E,@object
	.size		_ZN34_INTERNAL_fc79955d_4_k_cu_960a22486thrust24THRUST_300001_SM_1000_NS12placeholders2_6E,(_ZN34_INTERNAL_fc79955d_4_k_cu_960a22484cuda3std3__45__cpo4cendE - _ZN34_INTERNAL_fc79955d_4_k_cu_960a22486thrust24THRUST_300001_SM_1000_NS12placeholders2_6E)
_ZN34_INTERNAL_fc79955d_4_k_cu_960a22486thrust24THRUST_300001_SM_1000_NS12placeholders2_6E:
	.zero		1
	.type		_ZN34_INTERNAL_fc79955d_4_k_cu_960a22484cuda3std3__45__cpo4cendE,@object
	.size		_ZN34_INTERNAL_fc79955d_4_k_cu_960a22484cuda3std3__45__cpo4cendE,(_ZN34_INTERNAL_fc79955d_4_k_cu_960a22484cuda3std6ranges3__45__cpo4cendE - _ZN34_INTERNAL_fc79955d_4_k_cu_960a22484cuda3std3__45__cpo4cendE)
_ZN34_INTERNAL_fc79955d_4_k_cu_960a22484cuda3std3__45__cpo4cendE:
	.zero		1
	.type		_ZN34_INTERNAL_fc79955d_4_k_cu_960a22484cuda3std6ranges3__45__cpo4cendE,@object
	.size		_ZN34_INTERNAL_fc79955d_4_k_cu_960a22484cuda3std6ranges3__45__cpo4cendE,(_ZN34_INTERNAL_fc79955d_4_k_cu_960a22484cuda3std3__420unreachable_sentinelE - _ZN34_INTERNAL_fc79955d_4_k_cu_960a22484cuda3std6ranges3__45__cpo4cendE)
_ZN34_INTERNAL_fc79955d_4_k_cu_960a22484cuda3std6ranges3__45__cpo4cendE:
	.zero		1
	.type		_ZN34_INTERNAL_fc79955d_4_k_cu_960a22484cuda3std3__420unreachable_sentinelE,@object
	.size		_ZN34_INTERNAL_fc79955d_4_k_cu_960a22484cuda3std3__420unreachable_sentinelE,(_ZN34_INTERNAL_fc79955d_4_k_cu_960a22484cuda3std6ranges3__45__cpo5ssizeE - _ZN34_INTERNAL_fc79955d_4_k_cu_960a22484cuda3std3__420unreachable_sentinelE)
_ZN34_INTERNAL_fc79955d_4_k_cu_960a22484cuda3std3__420unreachable_sentinelE:
	.zero		1
	.type		_ZN34_INTERNAL_fc79955d_4_k_cu_960a22484cuda3std6ranges3__45__cpo5ssizeE,@object
	.size		_ZN34_INTERNAL_fc79955d_4_k_cu_960a22484cuda3std6ranges3__45__cpo5ssizeE,(_ZN34_INTERNAL_fc79955d_4_k_cu_960a22486thrust24THRUST_300001_SM_1000_NS12placeholders3_10E - _ZN34_INTERNAL_fc79955d_4_k_cu_960a22484cuda3std6ranges3__45__cpo5ssizeE)
_ZN34_INTERNAL_fc79955d_4_k_cu_960a22484cuda3std6ranges3__45__cpo5ssizeE:
	.zero		1
	.type		_ZN34_INTERNAL_fc79955d_4_k_cu_960a22486thrust24THRUST_300001_SM_1000_NS12placeholders3_10E,@object
	.size		_ZN34_INTERNAL_fc79955d_4_k_cu_960a22486thrust24THRUST_300001_SM_1000_NS12placeholders3_10E,(_ZN34_INTERNAL_fc79955d_4_k_cu_960a22484cuda3std3__45__cpo5crendE - _ZN34_INTERNAL_fc79955d_4_k_cu_960a22486thrust24THRUST_300001_SM_1000_NS12placeholders3_10E)
_ZN34_INTERNAL_fc79955d_4_k_cu_960a22486thrust24THRUST_300001_SM_1000_NS12placeholders3_10E:
	.zero		1
	.type		_ZN34_INTERNAL_fc79955d_4_k_cu_960a22484cuda3std3__45__cpo5crendE,@object
	.size		_ZN34_INTERNAL_fc79955d_4_k_cu_960a22484cuda3std3__45__cpo5crendE,(_ZN34_INTERNAL_fc79955d_4_k_cu_960a22484cuda3std6ranges3__45__cpo4prevE - _ZN34_INTERNAL_fc79955d_4_k_cu_960a22484cuda3std3__45__cpo5crendE)
_ZN34_INTERNAL_fc79955d_4_k_cu_960a22484cuda3std3__45__cpo5crendE:
	.zero		1
	.type		_ZN34_INTERNAL_fc79955d_4_k_cu_960a22484cuda3std6ranges3__45__cpo4prevE,@object
	.size		_ZN34_INTERNAL_fc79955d_4_k_cu_960a22484cuda3std6ranges3__45__cpo4prevE,(_ZN34_INTERNAL_fc79955d_4_k_cu_960a22484cuda3std6ranges3__45__cpo9iter_moveE - _ZN34_INTERNAL_fc79955d_4_k_cu_960a22484cuda3std6ranges3__45__cpo4prevE)
_ZN34_INTERNAL_fc79955d_4_k_cu_960a22484cuda3std6ranges3__45__cpo4prevE:
	.zero		1
	.type		_ZN34_INTERNAL_fc79955d_4_k_cu_960a22484cuda3std6ranges3__45__cpo9iter_moveE,@object
	.size		_ZN34_INTERNAL_fc79955d_4_k_cu_960a22484cuda3std6ranges3__45__cpo9iter_moveE,(_ZN34_INTERNAL_fc79955d_4_k_cu_960a22486thrust24THRUST_300001_SM_1000_NS12placeholders2_2E - _ZN34_INTERNAL_fc79955d_4_k_cu_960a22484cuda3std6ranges3__45__cpo9iter_moveE)
_ZN34_INTERNAL_fc79955d_4_k_cu_960a22484cuda3std6ranges3__45__cpo9iter_moveE:
	.zero		1
	.type		_ZN34_INTERNAL_fc79955d_4_k_cu_960a22486thrust24THRUST_300001_SM_1000_NS12placeholders2_2E,@object
	.size		_ZN34_INTERNAL_fc79955d_4_k_cu_960a22486thrust24THRUST_300001_SM_1000_NS12placeholders2_2E,(_ZN34_INTERNAL_fc79955d_4_k_cu_960a22486thrust24THRUST_300001_SM_1000_NS12placeholders2_4E - _ZN34_INTERNAL_fc79955d_4_k_cu_960a22486thrust24THRUST_300001_SM_1000_NS12placeholders2_2E)
_ZN34_INTERNAL_fc79955d_4_k_cu_960a22486thrust24THRUST_300001_SM_1000_NS12placeholders2_2E:
	.zero		1
	.type		_ZN34_INTERNAL_fc79955d_4_k_cu_960a22486thrust24THRUST_300001_SM_1000_NS12placeholders2_4E,@object
	.size		_ZN34_INTERNAL_fc79955d_4_k_cu_960a22486thrust24THRUST_300001_SM_1000_NS12placeholders2_4E,(_ZN34_INTERNAL_fc79955d_4_k_cu_960a22484cuda3std3__45__cpo3endE - _ZN34_INTERNAL_fc79955d_4_k_cu_960a22486thrust24THRUST_300001_SM_1000_NS12placeholders2_4E)
_ZN34_INTERNAL_fc79955d_4_k_cu_960a22486thrust24THRUST_300001_SM_1000_NS12placeholders2_4E:
	.zero		1
	.type		_ZN34_INTERNAL_fc79955d_4_k_cu_960a22484cuda3std3__45__cpo3endE,@object
	.size		_ZN34_INTERNAL_fc79955d_4_k_cu_960a22484cuda3std3__45__cpo3endE,(_ZN34_INTERNAL_fc79955d_4_k_cu_960a22484cuda3std6ranges3__45__cpo3endE - _ZN34_INTERNAL_fc79955d_4_k_cu_960a22484cuda3std3__45__cpo3endE)
_ZN34_INTERNAL_fc79955d_4_k_cu_960a22484cuda3std3__45__cpo3endE:
	.zero		1
	.type		_ZN34_INTERNAL_fc79955d_4_k_cu_960a22484cuda3std6ranges3__45__cpo3endE,@object
	.size		_ZN34_INTERNAL_fc79955d_4_k_cu_960a22484cuda3std6ranges3__45__cpo3endE,(_ZN34_INTERNAL_fc79955d_4_k_cu_960a22484cuda3std3__419piecewise_constructE - _ZN34_INTERNAL_fc79955d_4_k_cu_960a22484cuda3std6ranges3__45__cpo3endE)
_ZN34_INTERNAL_fc79955d_4_k_cu_960a22484cuda3std6ranges3__45__cpo3endE:
	.zero		1
	.type		_ZN34_INTERNAL_fc79955d_4_k_cu_960a22484cuda3std3__419piecewise_constructE,@object
	.size		_ZN34_INTERNAL_fc79955d_4_k_cu_960a22484cuda3std3__419piecewise_constructE,(_ZN34_INTERNAL_fc79955d_4_k_cu_960a22484cuda3std6ranges3__45__cpo5cdataE - _ZN34_INTERNAL_fc79955d_4_k_cu_960a22484cuda3std3__419piecewise_constructE)
_ZN34_INTERNAL_fc79955d_4_k_cu_960a22484cuda3std3__419piecewise_constructE:
	.zero		1
	.type		_ZN34_INTERNAL_fc79955d_4_k_cu_960a22484cuda3std6ranges3__45__cpo5cdataE,@object
	.size		_ZN34_INTERNAL_fc79955d_4_k_cu_960a22484cuda3std6ranges3__45__cpo5cdataE,(_ZN34_INTERNAL_fc79955d_4_k_cu_960a22486thrust24THRUST_300001_SM_1000_NS12placeholders2_8E - _ZN34_INTERNAL_fc79955d_4_k_cu_960a22484cuda3std6ranges3__45__cpo5cdataE)
_ZN34_INTERNAL_fc79955d_4_k_cu_960a22484cuda3std6ranges3__45__cpo5cdataE:
	.zero		1
	.type		_ZN34_INTERNAL_fc79955d_4_k_cu_960a22486thrust24THRUST_300001_SM_1000_NS12placeholders2_8E,@object
	.size		_ZN34_INTERNAL_fc79955d_4_k_cu_960a22486thrust24THRUST_300001_SM_1000_NS12placeholders2_8E,(_ZN34_INTERNAL_fc79955d_4_k_cu_960a22484cuda3std3__45__cpo4rendE - _ZN34_INTERNAL_fc79955d_4_k_cu_960a22486thrust24THRUST_300001_SM_1000_NS12placeholders2_8E)
_ZN34_INTERNAL_fc79955d_4_k_cu_960a22486thrust24THRUST_300001_SM_1000_NS12placeholders2_8E:
	.zero		1
	.type		_ZN34_INTERNAL_fc79955d_4_k_cu_960a22484cuda3std3__45__cpo4rendE,@object
	.size		_ZN34_INTERNAL_fc79955d_4_k_cu_960a22484cuda3std3__45__cpo4rendE,(_ZN34_INTERNAL_fc79955d_4_k_cu_960a22484cuda3std6ranges3__45__cpo9iter_swapE - _ZN34_INTERNAL_fc79955d_4_k_cu_960a22484cuda3std3__45__cpo4rendE)
_ZN34_INTERNAL_fc79955d_4_k_cu_960a22484cuda3std3__45__cpo4rendE:
	.zero		1
	.type		_ZN34_INTERNAL_fc79955d_4_k_cu_960a22484cuda3std6ranges3__45__cpo9iter_swapE,@object
	.size		_ZN34_INTERNAL_fc79955d_4_k_cu_960a22484cuda3std6ranges3__45__cpo9iter_swapE,(_ZN34_INTERNAL_fc79955d_4_k_cu_960a22484cuda3std3__48unexpectE - _ZN34_INTERNAL_fc79955d_4_k_cu_960a22484cuda3std6ranges3__45__cpo9iter_swapE)
_ZN34_INTERNAL_fc79955d_4_k_cu_960a22484cuda3std6ranges3__45__cpo9iter_swapE:
	.zero		1
	.type		_ZN34_INTERNAL_fc79955d_4_k_cu_960a22484cuda3std3__48unexpectE,@object
	.size		_ZN34_INTERNAL_fc79955d_4_k_cu_960a22484cuda3std3__48unexpectE,(_ZN34_INTERNAL_fc79955d_4_k_cu_960a22486thrust24THRUST_300001_SM_1000_NS6system6detail10sequential3seqE - _ZN34_INTERNAL_fc79955d_4_k_cu_960a22484cuda3std3__48unexpectE)
_ZN34_INTERNAL_fc79955d_4_k_cu_960a22484cuda3std3__48unexpectE:
	.zero		1
	.type		_ZN34_INTERNAL_fc79955d_4_k_cu_960a22486thrust24THRUST_300001_SM_1000_NS6system6detail10sequential3seqE,@object
	.size		_ZN34_INTERNAL_fc79955d_4_k_cu_960a22486thrust24THRUST_300001_SM_1000_NS6system6detail10sequential3seqE,(.L_29 - _ZN34_INTERNAL_fc79955d_4_k_cu_960a22486thrust24THRUST_300001_SM_1000_NS6system6detail10sequential3seqE)
_ZN34_INTERNAL_fc79955d_4_k_cu_960a22486thrust24THRUST_300001_SM_1000_NS6system6detail10sequential3seqE:
	.zero		1
.L_29:


//--------------------- .nv.shared._ZN3cub18CUB_300001_SM_10006detail6reduce18DeviceReduceKernelINS2_10policy_hubIdjN4cuda3__47maximumIvEEE10Policy1000EPdjS8_dNS5_3std3__410__identityEEEvT0_PT3_T1_NS0_13GridEvenShareISI_EET2_T4_ --------------------------
	.section	.nv.shared._ZN3cub18CUB_300001_SM_10006detail6reduce18DeviceReduceKernelINS2_10policy_hubIdjN4cuda3__47maximumIvEEE10Policy1000EPdjS8_dNS5_3std3__410__identityEEEvT0_PT3_T1_NS0_13GridEvenShareISI_EET2_T4_,"aw",@nobits
	.sectionflags	@""
	.align	8
.nv.shared._ZN3cub18CUB_300001_SM_10006detail6reduce18DeviceReduceKernelINS2_10policy_hubIdjN4cuda3__47maximumIvEEE10Policy1000EPdjS8_dNS5_3std3__410__identityEEEvT0_PT3_T1_NS0_13GridEvenShareISI_EET2_T4_:
	.zero		1104


//--------------------- .nv.shared._ZN3cub18CUB_300001_SM_10006detail6reduce28DeviceReduceSingleTileKernelINS2_10policy_hubIdjN4cuda3__47maximumIvEEE10Policy1000EPdSB_jS8_ddNS5_3std3__410__identityEEEvT0_T1_T2_T3_T4_T6_ --------------------------
	.section	.nv.shared._ZN3cub18CUB_300001_SM_10006detail6reduce28DeviceReduceSingleTileKernelINS2_10policy_hubIdjN4cuda3__47maximumIvEEE10Policy1000EPdSB_jS8_ddNS5_3std3__410__identityEEEvT0_T1_T2_T3_T4_T6_,"aw",@nobits
	.sectionflags	@""
	.align	8
.nv.shared._ZN3cub18CUB_300001_SM_10006detail6reduce28DeviceReduceSingleTileKernelINS2_10policy_hubIdjN4cuda3__47maximumIvEEE10Policy1000EPdSB_jS8_ddNS5_3std3__410__identityEEEvT0_T1_T2_T3_T4_T6_:
	.zero		1104


//--------------------- .nv.constant0._ZN3cub18CUB_300001_SM_10006detail6reduce28DeviceReduceSingleTileKernelINS2_10policy_hubIdjN4cuda3__47maximumIvEEE10Policy1000EPdSB_iS8_ddNS5_3std3__410__identityEEEvT0_T1_T2_T3_T4_T6_ --------------------------
	.section	.nv.constant0._ZN3cub18CUB_300001_SM_10006detail6reduce28DeviceReduceSingleTileKernelINS2_10policy_hubIdjN4cuda3__47maximumIvEEE10Policy1000EPdSB_iS8_ddNS5_3std3__410__identityEEEvT0_T1_T2_T3_T4_T6_,"a",@progbits
	.sectionflags	@""
	.align	4
.nv.constant0._ZN3cub18CUB_300001_SM_10006detail6reduce28DeviceReduceSingleTileKernelINS2_10policy_hubIdjN4cuda3__47maximumIvEEE10Policy1000EPdSB_iS8_ddNS5_3std3__410__identityEEEvT0_T1_T2_T3_T4_T6_:
	.zero		929


//--------------------- .nv.constant0._ZN3cub18CUB_300001_SM_10006detail6reduce18DeviceReduceKernelINS2_10policy_hubIdjN4cuda3__47maximumIvEEE10Policy1000EPdjS8_dNS5_3std3__410__identityEEEvT0_PT3_T1_NS0_13GridEvenShareISI_EET2_T4_ --------------------------
	.section	.nv.constant0._ZN3cub18CUB_300001_SM_10006detail6reduce18DeviceReduceKernelINS2_10policy_hubIdjN4cuda3__47maximumIvEEE10Policy1000EPdjS8_dNS5_3std3__410__identityEEEvT0_PT3_T1_NS0_13GridEvenShareISI_EET2_T4_,"a",@progbits
	.sectionflags	@""
	.align	4
.nv.constant0._ZN3cub18CUB_300001_SM_10006detail6reduce18DeviceReduceKernelINS2_10policy_hubIdjN4cuda3__47maximumIvEEE10Policy1000EPdjS8_dNS5_3std3__410__identityEEEvT0_PT3_T1_NS0_13GridEvenShareISI_EET2_T4_:
	.zero		958


//--------------------- .nv.constant0._ZN3cub18CUB_300001_SM_10006detail6reduce28DeviceReduceSingleTileKernelINS2_10policy_hubIdjN4cuda3__47maximumIvEEE10Policy1000EPdSB_jS8_ddNS5_3std3__410__identityEEEvT0_T1_T2_T3_T4_T6_ --------------------------
	.section	.nv.constant0._ZN3cub18CUB_300001_SM_10006detail6reduce28DeviceReduceSingleTileKernelINS2_10policy_hubIdjN4cuda3__47maximumIvEEE10Policy1000EPdSB_jS8_ddNS5_3std3__410__identityEEEvT0_T1_T2_T3_T4_T6_,"a",@progbits
	.sectionflags	@""
	.align	4
.nv.constant0._ZN3cub18CUB_300001_SM_10006detail6reduce28DeviceReduceSingleTileKernelINS2_10policy_hubIdjN4cuda3__47maximumIvEEE10Policy1000EPdSB_jS8_ddNS5_3std3__410__identityEEEvT0_T1_T2_T3_T4_T6_:
	.zero		929


//--------------------- .nv.constant0._ZN3cub18CUB_300001_SM_10006detail11EmptyKernelIvEEvv --------------------------
	.section	.nv.constant0._ZN3cub18CUB_300001_SM_10006detail11EmptyKernelIvEEvv,"a",@progbits
	.sectionflags	@""
	.align	4
.nv.constant0._ZN3cub18CUB_300001_SM_10006detail11EmptyKernelIvEEvv:
	.zero		896


//--------------------- .nv.constant0._Z14findDifferencePdS_S_i --------------------------
	.section	.nv.constant0._Z14findDifferencePdS_S_i,"a",@progbits
	.sectionflags	@""
	.align	4
.nv.constant0._Z14findDifferencePdS_S_i:
	.zero		924


//--------------------- .nv.constant0._Z13iterateMatrixPdS_i --------------------------
	.section	.nv.constant0._Z13iterateMatrixPdS_i,"a",@progbits
	.sectionflags	@""
	.align	4
.nv.constant0._Z13iterateMatrixPdS_i:
	.zero		916


//--------------------- .nv.constant0._Z10initMatrixPdS_idddddddd --------------------------
	.section	.nv.constant0._Z10initMatrixPdS_idddddddd,"a",@progbits
	.sectionflags	@""
	.align	4
.nv.constant0._Z10initMatrixPdS_idddddddd:
	.zero		984


//--------------------- SYMBOLS --------------------------

	.type		.nv.reservedSmem.offset0,@object
	.size		.nv.reservedSmem.offset0,0x4
	.type		.nv.reservedSmem.cap,@object
	.size		.nv.reservedSmem.cap,0x4
